//
// Generated by NVIDIA NVVM Compiler
//
// Compiler Build ID: CL-36424714
// Cuda compilation tools, release 13.0, V13.0.88
// Based on NVVM 20.0.0
//

.version 9.0
.target sm_100
.address_size 64

	// .globl	ccd
.func  (.param .align 16 .b8 func_retval0[16]) __internal_trig_reduction_slowpathd
(
	.param .b64 __internal_trig_reduction_slowpathd_param_0
)
;
.func  (.param .b64 func_retval0) __internal_accurate_pow
(
	.param .b64 __internal_accurate_pow_param_0
)
;
.extern .shared .align 16 .b8 shared[];
.global .align 8 .b8 __cudart_i2opi_d[144] = {8, 93, 141, 31, 177, 95, 251, 107, 234, 146, 82, 138, 247, 57, 7, 61, 123, 241, 229, 235, 199, 186, 39, 117, 45, 234, 95, 158, 102, 63, 70, 79, 183, 9, 203, 39, 207, 126, 54, 109, 31, 109, 10, 90, 139, 17, 47, 239, 15, 152, 5, 222, 255, 151, 248, 31, 59, 40, 249, 189, 139, 95, 132, 156, 244, 57, 83, 131, 57, 214, 145, 57, 65, 126, 95, 180, 38, 112, 156, 233, 132, 68, 187, 46, 245, 53, 130, 232, 62, 167, 41, 177, 28, 235, 29, 254, 28, 146, 209, 9, 234, 46, 73, 6, 224, 210, 77, 66, 58, 110, 36, 183, 97, 197, 187, 222, 171, 99, 81, 254, 65, 144, 67, 60, 153, 149, 98, 219, 192, 221, 52, 245, 209, 87, 39, 252, 41, 21, 68, 78, 110, 131, 249, 162};

.visible .entry ccd(
	.param .u64 .ptr .align 1 ccd_param_0,
	.param .u64 .ptr .align 1 ccd_param_1,
	.param .u64 .ptr .align 1 ccd_param_2,
	.param .u64 .ptr .align 1 ccd_param_3,
	.param .u64 .ptr .align 1 ccd_param_4,
	.param .u64 .ptr .align 1 ccd_param_5,
	.param .u64 .ptr .align 1 ccd_param_6,
	.param .u64 .ptr .align 1 ccd_param_7,
	.param .u32 ccd_param_8,
	.param .u64 .ptr .align 1 ccd_param_9,
	.param .u32 ccd_param_10,
	.param .u64 .ptr .align 1 ccd_param_11
)
{
	.reg .pred 	%p<667>;
	.reg .b16 	%rs<63>;
	.reg .b32 	%r<1328>;
	.reg .b32 	%f<49>;
	.reg .b64 	%rd<395>;
	.reg .b64 	%fd<3363>;

	ld.param.u64 	%rd50, [ccd_param_0];
	ld.param.u64 	%rd51, [ccd_param_1];
	ld.param.u64 	%rd52, [ccd_param_2];
	ld.param.u64 	%rd53, [ccd_param_3];
	ld.param.u64 	%rd48, [ccd_param_9];
	ld.param.u32 	%r315, [ccd_param_10];
	ld.param.u64 	%rd49, [ccd_param_11];
	cvta.to.global.u64 	%rd1, %rd48;
	cvta.to.global.u64 	%rd2, %rd52;
	cvta.to.global.u64 	%rd3, %rd50;
	cvta.to.global.u64 	%rd4, %rd51;
	cvta.to.global.u64 	%rd5, %rd49;
	cvta.to.global.u64 	%rd6, %rd53;
	mov.u32 	%r1, %ntid.x;
	mov.u32 	%r2, %tid.x;
	setp.ge.s32 	%p14, %r2, %r315;
	@%p14 bra 	$L__BB0_3;
	mov.u32 	%r1283, %r2;
$L__BB0_2:
	ld.param.u32 	%r1271, [ccd_param_10];
	mul.wide.s32 	%rd54, %r1283, 24;
	add.s64 	%rd55, %rd1, %rd54;
	ld.global.f64 	%fd872, [%rd55];
	mul.wide.s32 	%rd56, %r1283, 8;
	add.s64 	%rd57, %rd5, %rd56;
	st.global.f64 	[%rd57+8], %fd872;
	add.s32 	%r1283, %r1283, %r1;
	setp.lt.s32 	%p15, %r1283, %r1271;
	@%p15 bra 	$L__BB0_2;
$L__BB0_3:
	ld.param.u32 	%r1272, [ccd_param_10];
	ld.param.u32 	%r1266, [ccd_param_8];
	shl.b32 	%r316, %r1, 3;
	mov.u32 	%r317, shared;
	add.s32 	%r5, %r317, %r316;
	shl.b32 	%r318, %r1266, 3;
	add.s32 	%r319, %r5, %r318;
	shl.b32 	%r320, %r1272, 3;
	add.s32 	%r6, %r319, %r320;
	add.s32 	%r7, %r6, %r320;
	setp.ge.s32 	%p16, %r2, %r1272;
	bar.sync 	0;
	@%p16 bra 	$L__BB0_6;
	mov.u32 	%r1284, %r2;
$L__BB0_5:
	ld.param.u32 	%r1273, [ccd_param_10];
	shl.b32 	%r321, %r1284, 3;
	add.s32 	%r322, %r6, %r321;
	mov.b64 	%rd58, 4580687790476533049;
	st.shared.u64 	[%r322], %rd58;
	add.s32 	%r323, %r7, %r321;
	st.shared.u64 	[%r323], %rd58;
	add.s32 	%r1284, %r1284, %r1;
	setp.lt.s32 	%p17, %r1284, %r1273;
	@%p17 bra 	$L__BB0_5;
$L__BB0_6:
	bar.sync 	0;
	ld.global.u32 	%r10, [%rd6];
	setp.ge.s32 	%p18, %r2, %r10;
	mov.f64 	%fd3149, 0d0000000000000000;
	@%p18 bra 	$L__BB0_26;
	ld.global.u32 	%r11, [%rd6+4];
	ld.global.u8 	%rs1, [%rd6+43];
	mov.f64 	%fd3149, 0d0000000000000000;
	mov.u32 	%r1285, %r2;
$L__BB0_8:
	shl.b32 	%r324, %r1285, 1;
	mul.wide.s32 	%rd59, %r324, 4;
	add.s64 	%rd60, %rd4, %rd59;
	ld.global.u32 	%r325, [%rd60];
	ld.global.u32 	%r326, [%rd60+4];
	max.s32 	%r327, %r325, %r326;
	setp.lt.s32 	%p1, %r327, 1;
	abs.s32 	%r328, %r325;
	mad.lo.s32 	%r329, %r328, 3, -3;
	abs.s32 	%r330, %r326;
	mad.lo.s32 	%r331, %r330, 3, -3;
	mul.wide.s32 	%rd61, %r329, 8;
	add.s64 	%rd62, %rd3, %rd61;
	ld.global.f64 	%fd875, [%rd62];
	mul.wide.s32 	%rd63, %r331, 8;
	add.s64 	%rd64, %rd3, %rd63;
	ld.global.f64 	%fd876, [%rd64];
	sub.f64 	%fd877, %fd875, %fd876;
	ld.global.f64 	%fd878, [%rd62+8];
	ld.global.f64 	%fd879, [%rd64+8];
	sub.f64 	%fd880, %fd878, %fd879;
	mul.f64 	%fd881, %fd880, %fd880;
	fma.rn.f64 	%fd882, %fd877, %fd877, %fd881;
	ld.global.f64 	%fd883, [%rd62+16];
	ld.global.f64 	%fd884, [%rd64+16];
	sub.f64 	%fd885, %fd883, %fd884;
	fma.rn.f64 	%fd2, %fd885, %fd885, %fd882;
	mul.lo.s32 	%r332, %r1285, 9;
	mul.wide.s32 	%rd65, %r332, 8;
	add.s64 	%rd7, %rd2, %rd65;
	@%p1 bra 	$L__BB0_10;
	ld.global.u8 	%rs13, [%rd6+41];
	setp.eq.s16 	%p19, %rs13, 0;
	mov.f64 	%fd3144, 0d0000000000000000;
	@%p19 bra 	$L__BB0_14;
$L__BB0_10:
	setp.ge.s32 	%p20, %r1285, %r11;
	@%p20 bra 	$L__BB0_12;
	ld.global.f64 	%fd3142, [%rd6+16];
	bra.uni 	$L__BB0_13;
$L__BB0_12:
	ld.global.f64 	%fd3142, [%rd6+8];
$L__BB0_13:
	ld.global.f64 	%fd887, [%rd7+16];
	mul.f64 	%fd888, %fd3142, %fd887;
	ld.global.u8 	%rs14, [%rd6+40];
	setp.eq.s16 	%p21, %rs14, 0;
	sqrt.rn.f64 	%fd889, %fd2;
	selp.f64 	%fd890, %fd889, %fd2, %p21;
	div.rn.f64 	%fd891, %fd888, %fd890;
	add.f64 	%fd3144, %fd891, 0d0000000000000000;
	@%p1 bra 	$L__BB0_15;
$L__BB0_14:
	ld.global.u8 	%rs15, [%rd6+42];
	setp.eq.s16 	%p22, %rs15, 0;
	@%p22 bra 	$L__BB0_16;
$L__BB0_15:
	ld.global.f64 	%fd892, [%rd7];
	ld.global.f64 	%fd893, [%rd7+8];
	mul.f64 	%fd894, %fd2, %fd2;
	mul.f64 	%fd895, %fd2, %fd894;
	mul.f64 	%fd896, %fd895, %fd895;
	div.rn.f64 	%fd897, %fd892, %fd896;
	div.rn.f64 	%fd898, %fd893, %fd895;
	sub.f64 	%fd899, %fd897, %fd898;
	add.f64 	%fd3144, %fd3144, %fd899;
$L__BB0_16:
	setp.eq.s16 	%p23, %rs1, 0;
	not.pred 	%p24, %p1;
	or.pred  	%p25, %p24, %p23;
	@%p25 bra 	$L__BB0_25;
	ld.global.f64 	%fd900, [%rd6+24];
	setp.geu.f64 	%p26, %fd2, %fd900;
	@%p26 bra 	$L__BB0_25;
	sqrt.rn.f64 	%fd11, %fd2;
	ld.global.f64 	%fd901, [%rd7+24];
	ld.global.f64 	%fd902, [%rd7+32];
	ld.global.f64 	%fd12, [%rd7+40];
	sub.f64 	%fd903, %fd11, %fd902;
	div.rn.f64 	%fd904, %fd903, %fd901;
	neg.f64 	%fd905, %fd904;
	mul.f64 	%fd13, %fd904, %fd905;
	fma.rn.f64 	%fd906, %fd13, 0d3FF71547652B82FE, 0d4338000000000000;
	{
	.reg .b32 %temp; 
	mov.b64 	{%r13, %temp}, %fd906;
	}
	mov.f64 	%fd907, 0dC338000000000000;
	add.rn.f64 	%fd908, %fd906, %fd907;
	fma.rn.f64 	%fd909, %fd908, 0dBFE62E42FEFA39EF, %fd13;
	fma.rn.f64 	%fd910, %fd908, 0dBC7ABC9E3B39803F, %fd909;
	fma.rn.f64 	%fd911, %fd910, 0d3E5ADE1569CE2BDF, 0d3E928AF3FCA213EA;
	fma.rn.f64 	%fd912, %fd911, %fd910, 0d3EC71DEE62401315;
	fma.rn.f64 	%fd913, %fd912, %fd910, 0d3EFA01997C89EB71;
	fma.rn.f64 	%fd914, %fd913, %fd910, 0d3F2A01A014761F65;
	fma.rn.f64 	%fd915, %fd914, %fd910, 0d3F56C16C1852B7AF;
	fma.rn.f64 	%fd916, %fd915, %fd910, 0d3F81111111122322;
	fma.rn.f64 	%fd917, %fd916, %fd910, 0d3FA55555555502A1;
	fma.rn.f64 	%fd918, %fd917, %fd910, 0d3FC5555555555511;
	fma.rn.f64 	%fd919, %fd918, %fd910, 0d3FE000000000000B;
	fma.rn.f64 	%fd920, %fd919, %fd910, 0d3FF0000000000000;
	fma.rn.f64 	%fd921, %fd920, %fd910, 0d3FF0000000000000;
	{
	.reg .b32 %temp; 
	mov.b64 	{%r14, %temp}, %fd921;
	}
	{
	.reg .b32 %temp; 
	mov.b64 	{%temp, %r15}, %fd921;
	}
	shl.b32 	%r333, %r13, 20;
	add.s32 	%r334, %r333, %r15;
	mov.b64 	%fd3146, {%r14, %r334};
	{
	.reg .b32 %temp; 
	mov.b64 	{%temp, %r335}, %fd13;
	}
	mov.b32 	%f25, %r335;
	abs.f32 	%f1, %f25;
	setp.lt.f32 	%p27, %f1, 0f4086232B;
	@%p27 bra 	$L__BB0_21;
	setp.lt.f64 	%p28, %fd13, 0d0000000000000000;
	add.f64 	%fd922, %fd13, 0d7FF0000000000000;
	selp.f64 	%fd3146, 0d0000000000000000, %fd922, %p28;
	setp.geu.f32 	%p29, %f1, 0f40874800;
	@%p29 bra 	$L__BB0_21;
	shr.u32 	%r336, %r13, 31;
	add.s32 	%r337, %r13, %r336;
	shr.s32 	%r338, %r337, 1;
	shl.b32 	%r339, %r338, 20;
	add.s32 	%r340, %r15, %r339;
	mov.b64 	%fd923, {%r14, %r340};
	sub.s32 	%r341, %r13, %r338;
	shl.b32 	%r342, %r341, 20;
	add.s32 	%r343, %r342, 1072693248;
	mov.b32 	%r344, 0;
	mov.b64 	%fd924, {%r344, %r343};
	mul.f64 	%fd3146, %fd924, %fd923;
$L__BB0_21:
	mul.f64 	%fd925, %fd12, %fd3146;
	div.rn.f64 	%fd926, %fd925, %fd2;
	sub.f64 	%fd18, %fd3144, %fd926;
	ld.global.f64 	%fd927, [%rd7+48];
	ld.global.f64 	%fd928, [%rd7+56];
	ld.global.f64 	%fd19, [%rd7+64];
	sub.f64 	%fd929, %fd11, %fd928;
	div.rn.f64 	%fd930, %fd929, %fd927;
	neg.f64 	%fd931, %fd930;
	mul.f64 	%fd20, %fd930, %fd931;
	fma.rn.f64 	%fd932, %fd20, 0d3FF71547652B82FE, 0d4338000000000000;
	{
	.reg .b32 %temp; 
	mov.b64 	{%r16, %temp}, %fd932;
	}
	mov.f64 	%fd933, 0dC338000000000000;
	add.rn.f64 	%fd934, %fd932, %fd933;
	fma.rn.f64 	%fd935, %fd934, 0dBFE62E42FEFA39EF, %fd20;
	fma.rn.f64 	%fd936, %fd934, 0dBC7ABC9E3B39803F, %fd935;
	fma.rn.f64 	%fd937, %fd936, 0d3E5ADE1569CE2BDF, 0d3E928AF3FCA213EA;
	fma.rn.f64 	%fd938, %fd937, %fd936, 0d3EC71DEE62401315;
	fma.rn.f64 	%fd939, %fd938, %fd936, 0d3EFA01997C89EB71;
	fma.rn.f64 	%fd940, %fd939, %fd936, 0d3F2A01A014761F65;
	fma.rn.f64 	%fd941, %fd940, %fd936, 0d3F56C16C1852B7AF;
	fma.rn.f64 	%fd942, %fd941, %fd936, 0d3F81111111122322;
	fma.rn.f64 	%fd943, %fd942, %fd936, 0d3FA55555555502A1;
	fma.rn.f64 	%fd944, %fd943, %fd936, 0d3FC5555555555511;
	fma.rn.f64 	%fd945, %fd944, %fd936, 0d3FE000000000000B;
	fma.rn.f64 	%fd946, %fd945, %fd936, 0d3FF0000000000000;
	fma.rn.f64 	%fd947, %fd946, %fd936, 0d3FF0000000000000;
	{
	.reg .b32 %temp; 
	mov.b64 	{%r17, %temp}, %fd947;
	}
	{
	.reg .b32 %temp; 
	mov.b64 	{%temp, %r18}, %fd947;
	}
	shl.b32 	%r345, %r16, 20;
	add.s32 	%r346, %r345, %r18;
	mov.b64 	%fd3147, {%r17, %r346};
	{
	.reg .b32 %temp; 
	mov.b64 	{%temp, %r347}, %fd20;
	}
	mov.b32 	%f26, %r347;
	abs.f32 	%f2, %f26;
	setp.lt.f32 	%p30, %f2, 0f4086232B;
	@%p30 bra 	$L__BB0_24;
	setp.lt.f64 	%p31, %fd20, 0d0000000000000000;
	add.f64 	%fd948, %fd20, 0d7FF0000000000000;
	selp.f64 	%fd3147, 0d0000000000000000, %fd948, %p31;
	setp.geu.f32 	%p32, %f2, 0f40874800;
	@%p32 bra 	$L__BB0_24;
	shr.u32 	%r348, %r16, 31;
	add.s32 	%r349, %r16, %r348;
	shr.s32 	%r350, %r349, 1;
	shl.b32 	%r351, %r350, 20;
	add.s32 	%r352, %r18, %r351;
	mov.b64 	%fd949, {%r17, %r352};
	sub.s32 	%r353, %r16, %r350;
	shl.b32 	%r354, %r353, 20;
	add.s32 	%r355, %r354, 1072693248;
	mov.b32 	%r356, 0;
	mov.b64 	%fd950, {%r356, %r355};
	mul.f64 	%fd3147, %fd950, %fd949;
$L__BB0_24:
	mul.f64 	%fd951, %fd19, %fd3147;
	div.rn.f64 	%fd952, %fd951, %fd2;
	sub.f64 	%fd3144, %fd18, %fd952;
$L__BB0_25:
	add.f64 	%fd3149, %fd3149, %fd3144;
	add.s32 	%r1285, %r1285, %r1;
	setp.lt.s32 	%p33, %r1285, %r10;
	@%p33 bra 	$L__BB0_8;
$L__BB0_26:
	shl.b32 	%r357, %r2, 3;
	add.s32 	%r20, %r317, %r357;
	st.shared.f64 	[%r20], %fd3149;
	bar.sync 	0;
	setp.lt.u32 	%p34, %r1, 2;
	@%p34 bra 	$L__BB0_32;
	mov.b32 	%r1286, 1;
$L__BB0_28:
	mov.u32 	%r21, %r1286;
	shl.b32 	%r1286, %r21, 1;
	add.s32 	%r360, %r1286, -1;
	and.b32  	%r361, %r360, %r2;
	setp.ne.s32 	%p35, %r361, 0;
	@%p35 bra 	$L__BB0_31;
	add.s32 	%r362, %r21, %r2;
	setp.ge.u32 	%p36, %r362, %r1;
	@%p36 bra 	$L__BB0_31;
	shl.b32 	%r363, %r21, 3;
	add.s32 	%r364, %r20, %r363;
	ld.shared.f64 	%fd953, [%r364];
	ld.shared.f64 	%fd954, [%r20];
	add.f64 	%fd955, %fd953, %fd954;
	st.shared.f64 	[%r20], %fd955;
$L__BB0_31:
	bar.sync 	0;
	setp.lt.u32 	%p37, %r1286, %r1;
	@%p37 bra 	$L__BB0_28;
$L__BB0_32:
	ld.shared.f64 	%fd3362, [shared];
	ld.global.u8 	%rs17, [%rd6+43];
	setp.eq.s16 	%p38, %rs17, 0;
	@%p38 bra 	$L__BB0_34;
	ld.global.f64 	%fd956, [%rd6+32];
	add.f64 	%fd3362, %fd3362, %fd956;
$L__BB0_34:
	mov.f64 	%fd957, 0d4008000000000000;
	{
	.reg .b32 %temp; 
	mov.b64 	{%temp, %r366}, %fd957;
	}
	and.b32  	%r23, %r366, 2146435072;
	mov.b32 	%r1287, 0;
	cvt.u64.u32 	%rd81, %r2;
$L__BB0_35:
	ld.param.u32 	%r1274, [ccd_param_10];
	setp.ge.s32 	%p39, %r2, %r1274;
	@%p39 bra 	$L__BB0_38;
	mov.u32 	%r1288, %r2;
$L__BB0_37:
	ld.param.u64 	%rd393, [ccd_param_11];
	ld.param.u32 	%r1275, [ccd_param_10];
	ld.param.u32 	%r1267, [ccd_param_8];
	cvta.to.global.u64 	%rd66, %rd393;
	mul.wide.s32 	%rd67, %r1288, 8;
	add.s64 	%rd68, %rd66, %rd67;
	ld.global.f64 	%fd958, [%rd68+8];
	shl.b32 	%r367, %r1267, 3;
	add.s32 	%r368, %r5, %r367;
	shl.b32 	%r369, %r1288, 3;
	add.s32 	%r370, %r368, %r369;
	st.shared.f64 	[%r370], %fd958;
	add.s32 	%r1288, %r1288, %r1;
	setp.lt.s32 	%p40, %r1288, %r1275;
	@%p40 bra 	$L__BB0_37;
$L__BB0_38:
	ld.param.u32 	%r1276, [ccd_param_10];
	setp.lt.s32 	%p41, %r1276, 1;
	bar.sync 	0;
	@%p41 bra 	$L__BB0_45;
	setp.eq.s32 	%p42, %r23, 1073741824;
	add.s32 	%r373, %r1287, 1;
	cvt.rn.f64.u32 	%fd959, %r373;
	{
	.reg .b32 %temp; 
	mov.b64 	{%temp, %r374}, %fd959;
	}
	setp.lt.s32 	%p43, %r374, 0;
	and.pred  	%p2, %p43, %p42;
	mov.b32 	%r1289, 0;
$L__BB0_40:
	ld.param.u64 	%rd391, [ccd_param_7];
	cvta.to.global.u64 	%rd69, %rd391;
	mul.wide.u32 	%rd70, %r1289, 40;
	add.s64 	%rd8, %rd69, %rd70;
	ld.global.u32 	%r30, [%rd8];
	ld.global.u32 	%r31, [%rd8+12];
	ld.global.u32 	%r375, [%rd8+24];
	ld.global.u32 	%r32, [%rd8+20];
	sub.s32 	%r33, %r375, %r32;
	setp.gt.s32 	%p44, %r2, %r33;
	@%p44 bra 	$L__BB0_43;
	shl.b32 	%r376, %r2, 3;
	shl.b32 	%r34, %r1, 3;
	add.s32 	%r377, %r34, %r376;
	mov.u32 	%r378, shared;
	add.s32 	%r1291, %r378, %r377;
	add.s32 	%r1290, %r2, %r32;
	mov.u32 	%r1292, %r2;
$L__BB0_42:
	mul.wide.s32 	%rd71, %r1290, 8;
	add.s64 	%rd72, %rd3, %rd71;
	ld.global.f64 	%fd960, [%rd72];
	st.shared.f64 	[%r1291], %fd960;
	add.s32 	%r1292, %r1292, %r1;
	add.s32 	%r1291, %r1291, %r34;
	add.s32 	%r1290, %r1290, %r1;
	setp.le.s32 	%p45, %r1292, %r33;
	@%p45 bra 	$L__BB0_42;
$L__BB0_43:
	ld.param.u32 	%r1277, [ccd_param_10];
	ld.param.u64 	%rd392, [ccd_param_9];
	ld.param.u32 	%r1268, [ccd_param_8];
	bar.sync 	0;
	shl.b32 	%r379, %r1268, 3;
	add.s32 	%r380, %r5, %r379;
	shl.b32 	%r381, %r1289, 3;
	add.s32 	%r382, %r380, %r381;
	ld.shared.f64 	%fd33, [%r382];
	cvta.to.global.u64 	%rd73, %rd392;
	mul.wide.u32 	%rd74, %r1289, 24;
	add.s64 	%rd75, %rd73, %rd74;
	ld.global.f64 	%fd34, [%rd75+8];
	ld.global.f64 	%fd35, [%rd75+16];
	shl.b32 	%r383, %r1277, 3;
	add.s32 	%r384, %r382, %r383;
	ld.shared.f64 	%fd36, [%r384];
	add.s32 	%r385, %r384, %r383;
	ld.shared.f64 	%fd37, [%r385];
	abs.f64 	%fd961, %fd37;
	setp.leu.f64 	%p46, %fd961, 0d3EB0C6F7A0B5ED8D;
	abs.f64 	%fd962, %fd36;
	setp.leu.f64 	%p47, %fd962, 0d3EB0C6F7A0B5ED8D;
	or.pred  	%p48, %p46, %p47;
	@%p48 bra 	$L__BB0_51;
	div.rn.f64 	%fd971, %fd37, %fd36;
	abs.f64 	%fd972, %fd971;
	mul.f64 	%fd3154, %fd972, 0d3F71DF46A2529D39;
	bra.uni 	$L__BB0_52;
$L__BB0_45:
	ld.global.u32 	%r27, [%rd6];
	setp.ge.s32 	%p640, %r2, %r27;
	mov.f64 	%fd3360, 0d0000000000000000;
	@%p640 bra 	$L__BB0_626;
	ld.global.u32 	%r28, [%rd6+4];
	ld.global.u8 	%rs2, [%rd6+43];
	mov.f64 	%fd3360, 0d0000000000000000;
	mov.u32 	%r1325, %r2;
$L__BB0_47:
	shl.b32 	%r1221, %r1325, 1;
	mul.wide.s32 	%rd361, %r1221, 4;
	add.s64 	%rd362, %rd4, %rd361;
	ld.global.u32 	%r1222, [%rd362];
	ld.global.u32 	%r1223, [%rd362+4];
	max.s32 	%r1224, %r1222, %r1223;
	setp.lt.s32 	%p13, %r1224, 1;
	abs.s32 	%r1225, %r1222;
	mad.lo.s32 	%r1226, %r1225, 3, -3;
	abs.s32 	%r1227, %r1223;
	mad.lo.s32 	%r1228, %r1227, 3, -3;
	mul.wide.s32 	%rd363, %r1226, 8;
	add.s64 	%rd364, %rd3, %rd363;
	ld.global.f64 	%fd3058, [%rd364];
	mul.wide.s32 	%rd365, %r1228, 8;
	add.s64 	%rd366, %rd3, %rd365;
	ld.global.f64 	%fd3059, [%rd366];
	sub.f64 	%fd3060, %fd3058, %fd3059;
	ld.global.f64 	%fd3061, [%rd364+8];
	ld.global.f64 	%fd3062, [%rd366+8];
	sub.f64 	%fd3063, %fd3061, %fd3062;
	mul.f64 	%fd3064, %fd3063, %fd3063;
	fma.rn.f64 	%fd3065, %fd3060, %fd3060, %fd3064;
	ld.global.f64 	%fd3066, [%rd364+16];
	ld.global.f64 	%fd3067, [%rd366+16];
	sub.f64 	%fd3068, %fd3066, %fd3067;
	fma.rn.f64 	%fd840, %fd3068, %fd3068, %fd3065;
	mul.lo.s32 	%r1229, %r1325, 9;
	mul.wide.s32 	%rd367, %r1229, 8;
	add.s64 	%rd42, %rd2, %rd367;
	@%p13 bra 	$L__BB0_49;
	ld.global.u8 	%rs58, [%rd6+41];
	setp.eq.s16 	%p641, %rs58, 0;
	mov.f64 	%fd3355, 0d0000000000000000;
	@%p641 bra 	$L__BB0_614;
$L__BB0_49:
	setp.ge.s32 	%p642, %r1325, %r28;
	@%p642 bra 	$L__BB0_612;
	ld.global.f64 	%fd3353, [%rd6+16];
	bra.uni 	$L__BB0_613;
$L__BB0_51:
	setp.eq.s32 	%p49, %r1287, 0;
	add.s32 	%r386, %r1287, 1;
	cvt.rn.f64.u32 	%fd964, %r386;
	{ // callseq 0, 0
	.param .b64 param0;
	st.param.f64 	[param0], %fd964;
	.param .b64 retval0;
	call.uni (retval0), 
	__internal_accurate_pow, 
	(
	param0
	);
	ld.param.f64 	%fd965, [retval0];
	} // callseq 0
	neg.f64 	%fd967, %fd965;
	selp.f64 	%fd968, %fd967, %fd965, %p2;
	mov.f64 	%fd969, 0d3F71DF46A2529D39;
	div.rn.f64 	%fd970, %fd969, %fd968;
	selp.f64 	%fd3154, 0d3F71DF46A2529D39, %fd970, %p49;
$L__BB0_52:
	setp.leu.f64 	%p50, %fd35, %fd34;
	sub.f64 	%fd3155, %fd33, %fd3154;
	setp.geu.f64 	%p51, %fd3155, %fd34;
	add.f64 	%fd3156, %fd33, %fd3154;
	setp.leu.f64 	%p52, %fd3156, %fd35;
	or.pred  	%p53, %p50, %p52;
	or.pred  	%p54, %p53, %p51;
	@%p54 bra 	$L__BB0_54;
$L__BB0_53:
	mul.f64 	%fd3154, %fd3154, 0d3FE0000000000000;
	sub.f64 	%fd3155, %fd33, %fd3154;
	setp.lt.f64 	%p55, %fd3155, %fd34;
	add.f64 	%fd3156, %fd33, %fd3154;
	setp.gt.f64 	%p56, %fd3156, %fd35;
	and.pred  	%p57, %p55, %p56;
	@%p57 bra 	$L__BB0_53;
$L__BB0_54:
	ld.param.u64 	%rd371, [ccd_param_5];
	shl.b32 	%r387, %r1289, 2;
	cvta.to.global.u64 	%rd76, %rd371;
	mul.wide.u32 	%rd77, %r387, 4;
	add.s64 	%rd78, %rd76, %rd77;
	ld.global.u32 	%r388, [%rd78];
	mad.lo.s32 	%r389, %r388, 24, %r5;
	ld.shared.f64 	%fd976, [%r389];
	ld.shared.f64 	%fd977, [%r389+8];
	ld.shared.f64 	%fd978, [%r389+16];
	ld.global.u32 	%r390, [%rd78+4];
	mad.lo.s32 	%r391, %r390, 24, %r5;
	ld.shared.f64 	%fd50, [%r391];
	ld.shared.f64 	%fd51, [%r391+8];
	ld.shared.f64 	%fd52, [%r391+16];
	ld.global.u32 	%r392, [%rd78+8];
	mad.lo.s32 	%r393, %r392, 24, %r5;
	ld.shared.f64 	%fd979, [%r393];
	ld.shared.f64 	%fd980, [%r393+8];
	ld.shared.f64 	%fd981, [%r393+16];
	ld.global.u32 	%r394, [%rd78+12];
	mad.lo.s32 	%r395, %r394, 24, %r5;
	ld.shared.f64 	%fd982, [%r395];
	ld.shared.f64 	%fd983, [%r395+8];
	ld.shared.f64 	%fd984, [%r395+16];
	sub.f64 	%fd985, %fd976, %fd50;
	sub.f64 	%fd986, %fd977, %fd51;
	sub.f64 	%fd987, %fd978, %fd52;
	sub.f64 	%fd988, %fd979, %fd50;
	sub.f64 	%fd989, %fd980, %fd51;
	sub.f64 	%fd990, %fd981, %fd52;
	sub.f64 	%fd991, %fd982, %fd50;
	sub.f64 	%fd992, %fd983, %fd51;
	sub.f64 	%fd993, %fd984, %fd52;
	mul.f64 	%fd994, %fd989, %fd989;
	fma.rn.f64 	%fd995, %fd988, %fd988, %fd994;
	fma.rn.f64 	%fd996, %fd990, %fd990, %fd995;
	sqrt.rn.f64 	%fd997, %fd996;
	div.rn.f64 	%fd53, %fd988, %fd997;
	div.rn.f64 	%fd54, %fd989, %fd997;
	div.rn.f64 	%fd55, %fd990, %fd997;
	mul.f64 	%fd998, %fd986, %fd989;
	fma.rn.f64 	%fd999, %fd985, %fd988, %fd998;
	fma.rn.f64 	%fd1000, %fd987, %fd990, %fd999;
	div.rn.f64 	%fd1001, %fd1000, %fd996;
	mul.f64 	%fd1002, %fd988, %fd1001;
	sub.f64 	%fd1003, %fd985, %fd1002;
	mul.f64 	%fd1004, %fd989, %fd1001;
	sub.f64 	%fd1005, %fd986, %fd1004;
	mul.f64 	%fd1006, %fd990, %fd1001;
	sub.f64 	%fd1007, %fd987, %fd1006;
	mul.f64 	%fd1008, %fd1005, %fd1005;
	fma.rn.f64 	%fd1009, %fd1003, %fd1003, %fd1008;
	fma.rn.f64 	%fd1010, %fd1007, %fd1007, %fd1009;
	sqrt.rn.f64 	%fd1011, %fd1010;
	div.rn.f64 	%fd56, %fd1003, %fd1011;
	div.rn.f64 	%fd57, %fd1005, %fd1011;
	div.rn.f64 	%fd58, %fd1007, %fd1011;
	mul.f64 	%fd1012, %fd54, %fd58;
	mul.f64 	%fd1013, %fd55, %fd57;
	sub.f64 	%fd1014, %fd1012, %fd1013;
	mul.f64 	%fd1015, %fd55, %fd56;
	mul.f64 	%fd1016, %fd53, %fd58;
	sub.f64 	%fd1017, %fd1015, %fd1016;
	mul.f64 	%fd1018, %fd53, %fd57;
	mul.f64 	%fd1019, %fd54, %fd56;
	sub.f64 	%fd1020, %fd1018, %fd1019;
	mul.f64 	%fd1021, %fd992, %fd57;
	fma.rn.f64 	%fd1022, %fd991, %fd56, %fd1021;
	fma.rn.f64 	%fd1023, %fd993, %fd58, %fd1022;
	mul.f64 	%fd1024, %fd992, %fd1017;
	fma.rn.f64 	%fd1025, %fd991, %fd1014, %fd1024;
	fma.rn.f64 	%fd1026, %fd993, %fd1020, %fd1025;
	mul.f64 	%fd1027, %fd1026, %fd1026;
	fma.rn.f64 	%fd1028, %fd1023, %fd1023, %fd1027;
	sqrt.rn.f64 	%fd1029, %fd1028;
	div.rn.f64 	%fd59, %fd1023, %fd1029;
	div.rn.f64 	%fd60, %fd1026, %fd1029;
	abs.f64 	%fd61, %fd33;
	setp.neu.f64 	%p58, %fd61, 0d7FF0000000000000;
	@%p58 bra 	$L__BB0_56;
	mov.f64 	%fd1035, 0d0000000000000000;
	mul.rn.f64 	%fd3157, %fd33, %fd1035;
	mov.b32 	%r1293, 0;
	bra.uni 	$L__BB0_58;
$L__BB0_56:
	mul.f64 	%fd1030, %fd33, 0d3FE45F306DC9C883;
	cvt.rni.s32.f64 	%r1293, %fd1030;
	cvt.rn.f64.s32 	%fd1031, %r1293;
	fma.rn.f64 	%fd1032, %fd1031, 0dBFF921FB54442D18, %fd33;
	fma.rn.f64 	%fd1033, %fd1031, 0dBC91A62633145C00, %fd1032;
	fma.rn.f64 	%fd3157, %fd1031, 0dB97B839A252049C0, %fd1033;
	setp.ltu.f64 	%p59, %fd61, 0d41E0000000000000;
	@%p59 bra 	$L__BB0_58;
	{ // callseq 1, 0
	.param .b64 param0;
	st.param.f64 	[param0], %fd33;
	.param .align 16 .b8 retval0[16];
	call.uni (retval0), 
	__internal_trig_reduction_slowpathd, 
	(
	param0
	);
	ld.param.f64 	%fd3157, [retval0];
	ld.param.b32 	%r1293, [retval0+8];
	} // callseq 1
$L__BB0_58:
	mul.rn.f64 	%fd1036, %fd3157, %fd3157;
	fma.rn.f64 	%fd1037, %fd1036, 0dBDA8FF8320FD8164, 0d3E21EEA7C1EF8528;
	fma.rn.f64 	%fd1038, %fd1037, %fd1036, 0dBE927E4F8E06E6D9;
	fma.rn.f64 	%fd1039, %fd1038, %fd1036, 0d3EFA01A019DDBCE9;
	fma.rn.f64 	%fd1040, %fd1039, %fd1036, 0dBF56C16C16C15D47;
	fma.rn.f64 	%fd1041, %fd1040, %fd1036, 0d3FA5555555555551;
	fma.rn.f64 	%fd1042, %fd1041, %fd1036, 0dBFE0000000000000;
	fma.rn.f64 	%fd1043, %fd1042, %fd1036, 0d3FF0000000000000;
	fma.rn.f64 	%fd1044, %fd1036, 0d3DE5DB65F9785EBA, 0dBE5AE5F12CB0D246;
	fma.rn.f64 	%fd1045, %fd1044, %fd1036, 0d3EC71DE369ACE392;
	fma.rn.f64 	%fd1046, %fd1045, %fd1036, 0dBF2A01A019DB62A1;
	fma.rn.f64 	%fd1047, %fd1046, %fd1036, 0d3F81111111110818;
	fma.rn.f64 	%fd1048, %fd1047, %fd1036, 0dBFC5555555555554;
	fma.rn.f64 	%fd1049, %fd1048, %fd1036, 0d0000000000000000;
	fma.rn.f64 	%fd1050, %fd1049, %fd3157, %fd3157;
	and.b32  	%r398, %r1293, 1;
	setp.eq.b32 	%p60, %r398, 1;
	{
	.reg .b32 %temp; 
	mov.b64 	{%temp, %r399}, %fd1050;
	}
	{
	.reg .b32 %temp; 
	mov.b64 	{%r400, %temp}, %fd1050;
	}
	xor.b32  	%r401, %r399, -2147483648;
	mov.b64 	%fd1051, {%r400, %r401};
	selp.f64 	%fd3158, %fd1043, %fd1050, %p60;
	selp.f64 	%fd3159, %fd1051, %fd1043, %p60;
	and.b32  	%r402, %r1293, 2;
	setp.eq.s32 	%p61, %r402, 0;
	@%p61 bra 	$L__BB0_60;
	{
	.reg .b32 %temp; 
	mov.b64 	{%temp, %r403}, %fd3158;
	}
	{
	.reg .b32 %temp; 
	mov.b64 	{%r404, %temp}, %fd3158;
	}
	xor.b32  	%r405, %r403, -2147483648;
	mov.b64 	%fd3158, {%r404, %r405};
	{
	.reg .b32 %temp; 
	mov.b64 	{%temp, %r406}, %fd3159;
	}
	{
	.reg .b32 %temp; 
	mov.b64 	{%r407, %temp}, %fd3159;
	}
	xor.b32  	%r408, %r406, -2147483648;
	mov.b64 	%fd3159, {%r407, %r408};
$L__BB0_60:
	mul.f64 	%fd1052, %fd59, %fd3158;
	mul.f64 	%fd1053, %fd60, %fd3159;
	sub.f64 	%fd72, %fd1052, %fd1053;
	mul.f64 	%fd1054, %fd59, %fd3159;
	fma.rn.f64 	%fd73, %fd60, %fd3158, %fd1054;
	ld.global.u32 	%r409, [%rd8+16];
	setp.ge.u32 	%p62, %r2, %r409;
	@%p62 bra 	$L__BB0_62;
	ld.param.u64 	%rd380, [ccd_param_6];
	cvta.to.global.u64 	%rd79, %rd380;
	cvt.s64.s32 	%rd80, %r31;
	add.s64 	%rd82, %rd80, %rd81;
	shl.b64 	%rd83, %rd82, 2;
	add.s64 	%rd84, %rd79, %rd83;
	ld.global.u32 	%r410, [%rd84];
	mad.lo.s32 	%r411, %r410, 24, %r5;
	ld.shared.f64 	%fd1055, [%r411];
	ld.shared.f64 	%fd1056, [%r411+8];
	ld.shared.f64 	%fd1057, [%r411+16];
	sub.f64 	%fd1058, %fd1055, %fd50;
	sub.f64 	%fd1059, %fd1056, %fd51;
	sub.f64 	%fd1060, %fd1057, %fd52;
	mul.f64 	%fd1061, %fd57, %fd1059;
	fma.rn.f64 	%fd1062, %fd56, %fd1058, %fd1061;
	fma.rn.f64 	%fd1063, %fd58, %fd1060, %fd1062;
	mul.f64 	%fd1064, %fd54, %fd58;
	mul.f64 	%fd1065, %fd55, %fd57;
	sub.f64 	%fd1066, %fd1064, %fd1065;
	mul.f64 	%fd1067, %fd55, %fd56;
	mul.f64 	%fd1068, %fd53, %fd58;
	sub.f64 	%fd1069, %fd1067, %fd1068;
	mul.f64 	%fd1070, %fd1069, %fd1059;
	fma.rn.f64 	%fd1071, %fd1066, %fd1058, %fd1070;
	mul.f64 	%fd1072, %fd53, %fd57;
	mul.f64 	%fd1073, %fd54, %fd56;
	sub.f64 	%fd1074, %fd1072, %fd1073;
	fma.rn.f64 	%fd1075, %fd1074, %fd1060, %fd1071;
	mul.f64 	%fd1076, %fd54, %fd1059;
	fma.rn.f64 	%fd1077, %fd53, %fd1058, %fd1076;
	fma.rn.f64 	%fd1078, %fd55, %fd1060, %fd1077;
	mul.f64 	%fd1079, %fd73, %fd1063;
	mul.f64 	%fd1080, %fd72, %fd1075;
	sub.f64 	%fd1081, %fd1079, %fd1080;
	mul.f64 	%fd1082, %fd73, %fd1075;
	fma.rn.f64 	%fd1083, %fd72, %fd1063, %fd1082;
	mul.f64 	%fd1084, %fd1066, %fd1083;
	fma.rn.f64 	%fd1085, %fd56, %fd1081, %fd1084;
	fma.rn.f64 	%fd1086, %fd53, %fd1078, %fd1085;
	mul.f64 	%fd1087, %fd1069, %fd1083;
	fma.rn.f64 	%fd1088, %fd57, %fd1081, %fd1087;
	fma.rn.f64 	%fd1089, %fd54, %fd1078, %fd1088;
	mul.f64 	%fd1090, %fd1074, %fd1083;
	fma.rn.f64 	%fd1091, %fd58, %fd1081, %fd1090;
	fma.rn.f64 	%fd1092, %fd55, %fd1078, %fd1091;
	add.f64 	%fd1093, %fd50, %fd1086;
	add.f64 	%fd1094, %fd51, %fd1089;
	add.f64 	%fd1095, %fd52, %fd1092;
	st.shared.f64 	[%r411], %fd1093;
	st.shared.f64 	[%r411+8], %fd1094;
	st.shared.f64 	[%r411+16], %fd1095;
$L__BB0_62:
	ld.param.u64 	%rd370, [ccd_param_4];
	cvta.to.global.u64 	%rd85, %rd370;
	mul.wide.s32 	%rd86, %r30, 4;
	add.s64 	%rd9, %rd85, %rd86;
	bar.sync 	0;
	ld.global.u32 	%r46, [%rd8+4];
	setp.ge.s32 	%p63, %r2, %r46;
	mov.f64 	%fd3174, 0d0000000000000000;
	@%p63 bra 	$L__BB0_100;
	ld.global.u32 	%r47, [%rd8+8];
	ld.global.u32 	%r48, [%rd8+20];
	ld.global.u32 	%r49, [%rd8+24];
	ld.global.u8 	%rs3, [%rd6+43];
	mov.f64 	%fd3174, 0d0000000000000000;
	mov.u32 	%r1294, %r2;
$L__BB0_64:
	mov.u32 	%r412, shared;
	cvt.u64.u32 	%rd87, %r412;
	cvta.shared.u64 	%rd88, %rd87;
	setp.eq.s64 	%p64, %rd88, 0;
	mul.wide.s32 	%rd89, %r1294, 4;
	add.s64 	%rd90, %rd9, %rd89;
	ld.global.u32 	%r51, [%rd90];
	shl.b32 	%r413, %r51, 1;
	mul.wide.s32 	%rd91, %r413, 4;
	add.s64 	%rd92, %rd4, %rd91;
	ld.global.u32 	%r414, [%rd92];
	ld.global.u32 	%r415, [%rd92+4];
	max.s32 	%r417, %r414, %r415;
	setp.lt.s32 	%p3, %r417, 1;
	abs.s32 	%r418, %r414;
	mul.lo.s32 	%r52, %r418, 3;
	add.s32 	%r53, %r52, -3;
	abs.s32 	%r420, %r415;
	mul.lo.s32 	%r54, %r420, 3;
	add.s32 	%r55, %r54, -3;
	setp.lt.s32 	%p65, %r53, %r48;
	or.pred  	%p66, %p64, %p65;
	setp.gt.s32 	%p67, %r53, %r49;
	sub.s32 	%r421, %r52, %r48;
	shl.b32 	%r422, %r421, 3;
	add.s32 	%r56, %r5, %r422;
	mul.wide.s32 	%rd93, %r53, 8;
	add.s64 	%rd10, %rd3, %rd93;
	or.pred  	%p68, %p66, %p67;
	@%p68 bra 	$L__BB0_66;
	ld.shared.f64 	%fd3161, [%r56+-24];
	bra.uni 	$L__BB0_67;
$L__BB0_66:
	ld.global.f64 	%fd3161, [%rd10];
$L__BB0_67:
	cvta.shared.u64 	%rd95, %rd87;
	setp.eq.s64 	%p69, %rd95, 0;
	setp.lt.s32 	%p70, %r55, %r48;
	or.pred  	%p71, %p69, %p70;
	setp.gt.s32 	%p72, %r55, %r49;
	sub.s32 	%r424, %r54, %r48;
	shl.b32 	%r425, %r424, 3;
	add.s32 	%r57, %r5, %r425;
	mul.wide.s32 	%rd96, %r55, 8;
	add.s64 	%rd11, %rd3, %rd96;
	or.pred  	%p73, %p71, %p72;
	@%p73 bra 	$L__BB0_69;
	ld.shared.f64 	%fd3162, [%r57+-24];
	bra.uni 	$L__BB0_70;
$L__BB0_69:
	ld.global.f64 	%fd3162, [%rd11];
$L__BB0_70:
	cvt.u64.u32 	%rd97, %r412;
	cvta.shared.u64 	%rd98, %rd97;
	setp.eq.s64 	%p74, %rd98, 0;
	sub.f64 	%fd81, %fd3161, %fd3162;
	add.s32 	%r427, %r52, -2;
	setp.lt.s32 	%p75, %r427, %r48;
	or.pred  	%p76, %p74, %p75;
	setp.ge.s32 	%p77, %r53, %r49;
	or.pred  	%p78, %p76, %p77;
	@%p78 bra 	$L__BB0_72;
	ld.shared.f64 	%fd3163, [%r56+-16];
	bra.uni 	$L__BB0_73;
$L__BB0_72:
	ld.global.f64 	%fd3163, [%rd10+8];
$L__BB0_73:
	cvta.shared.u64 	%rd100, %rd97;
	setp.eq.s64 	%p79, %rd100, 0;
	add.s32 	%r429, %r54, -2;
	setp.lt.s32 	%p80, %r429, %r48;
	or.pred  	%p81, %p79, %p80;
	setp.ge.s32 	%p82, %r55, %r49;
	or.pred  	%p83, %p81, %p82;
	@%p83 bra 	$L__BB0_75;
	ld.shared.f64 	%fd3164, [%r57+-16];
	bra.uni 	$L__BB0_76;
$L__BB0_75:
	ld.global.f64 	%fd3164, [%rd11+8];
$L__BB0_76:
	cvt.u64.u32 	%rd101, %r412;
	cvta.shared.u64 	%rd102, %rd101;
	setp.eq.s64 	%p84, %rd102, 0;
	sub.f64 	%fd1098, %fd3163, %fd3164;
	mul.f64 	%fd1099, %fd1098, %fd1098;
	fma.rn.f64 	%fd88, %fd81, %fd81, %fd1099;
	add.s32 	%r431, %r52, -1;
	setp.lt.s32 	%p85, %r431, %r48;
	or.pred  	%p86, %p84, %p85;
	setp.gt.s32 	%p87, %r431, %r49;
	or.pred  	%p88, %p86, %p87;
	@%p88 bra 	$L__BB0_78;
	ld.shared.f64 	%fd3165, [%r56+-8];
	bra.uni 	$L__BB0_79;
$L__BB0_78:
	ld.global.f64 	%fd3165, [%rd10+16];
$L__BB0_79:
	cvta.shared.u64 	%rd104, %rd101;
	setp.eq.s64 	%p89, %rd104, 0;
	add.s32 	%r433, %r54, -1;
	setp.lt.s32 	%p90, %r433, %r48;
	or.pred  	%p91, %p89, %p90;
	setp.gt.s32 	%p92, %r433, %r49;
	or.pred  	%p93, %p91, %p92;
	@%p93 bra 	$L__BB0_81;
	ld.shared.f64 	%fd3166, [%r57+-8];
	bra.uni 	$L__BB0_82;
$L__BB0_81:
	ld.global.f64 	%fd3166, [%rd11+16];
$L__BB0_82:
	sub.f64 	%fd1100, %fd3165, %fd3166;
	fma.rn.f64 	%fd95, %fd1100, %fd1100, %fd88;
	mul.lo.s32 	%r434, %r51, 9;
	mul.wide.s32 	%rd105, %r434, 8;
	add.s64 	%rd12, %rd2, %rd105;
	@%p3 bra 	$L__BB0_84;
	ld.global.u8 	%rs18, [%rd6+41];
	setp.eq.s16 	%p94, %rs18, 0;
	mov.f64 	%fd3169, 0d0000000000000000;
	@%p94 bra 	$L__BB0_88;
$L__BB0_84:
	setp.ge.s32 	%p95, %r1294, %r47;
	@%p95 bra 	$L__BB0_86;
	ld.global.f64 	%fd3167, [%rd6+16];
	bra.uni 	$L__BB0_87;
$L__BB0_86:
	ld.global.f64 	%fd3167, [%rd6+8];
$L__BB0_87:
	ld.global.f64 	%fd1102, [%rd12+16];
	mul.f64 	%fd1103, %fd3167, %fd1102;
	ld.global.u8 	%rs19, [%rd6+40];
	setp.eq.s16 	%p96, %rs19, 0;
	sqrt.rn.f64 	%fd1104, %fd95;
	selp.f64 	%fd1105, %fd1104, %fd95, %p96;
	div.rn.f64 	%fd1106, %fd1103, %fd1105;
	add.f64 	%fd3169, %fd1106, 0d0000000000000000;
	@%p3 bra 	$L__BB0_89;
$L__BB0_88:
	ld.global.u8 	%rs20, [%rd6+42];
	setp.eq.s16 	%p97, %rs20, 0;
	@%p97 bra 	$L__BB0_90;
$L__BB0_89:
	ld.global.f64 	%fd1107, [%rd12];
	ld.global.f64 	%fd1108, [%rd12+8];
	mul.f64 	%fd1109, %fd95, %fd95;
	mul.f64 	%fd1110, %fd95, %fd1109;
	mul.f64 	%fd1111, %fd1110, %fd1110;
	div.rn.f64 	%fd1112, %fd1107, %fd1111;
	div.rn.f64 	%fd1113, %fd1108, %fd1110;
	sub.f64 	%fd1114, %fd1112, %fd1113;
	add.f64 	%fd3169, %fd3169, %fd1114;
$L__BB0_90:
	setp.eq.s16 	%p98, %rs3, 0;
	not.pred 	%p99, %p3;
	or.pred  	%p100, %p99, %p98;
	@%p100 bra 	$L__BB0_99;
	ld.global.f64 	%fd1115, [%rd6+24];
	setp.geu.f64 	%p101, %fd95, %fd1115;
	@%p101 bra 	$L__BB0_99;
	sqrt.rn.f64 	%fd104, %fd95;
	ld.global.f64 	%fd1116, [%rd12+24];
	ld.global.f64 	%fd1117, [%rd12+32];
	ld.global.f64 	%fd105, [%rd12+40];
	sub.f64 	%fd1118, %fd104, %fd1117;
	div.rn.f64 	%fd1119, %fd1118, %fd1116;
	neg.f64 	%fd1120, %fd1119;
	mul.f64 	%fd106, %fd1119, %fd1120;
	fma.rn.f64 	%fd1121, %fd106, 0d3FF71547652B82FE, 0d4338000000000000;
	{
	.reg .b32 %temp; 
	mov.b64 	{%r58, %temp}, %fd1121;
	}
	mov.f64 	%fd1122, 0dC338000000000000;
	add.rn.f64 	%fd1123, %fd1121, %fd1122;
	fma.rn.f64 	%fd1124, %fd1123, 0dBFE62E42FEFA39EF, %fd106;
	fma.rn.f64 	%fd1125, %fd1123, 0dBC7ABC9E3B39803F, %fd1124;
	fma.rn.f64 	%fd1126, %fd1125, 0d3E5ADE1569CE2BDF, 0d3E928AF3FCA213EA;
	fma.rn.f64 	%fd1127, %fd1126, %fd1125, 0d3EC71DEE62401315;
	fma.rn.f64 	%fd1128, %fd1127, %fd1125, 0d3EFA01997C89EB71;
	fma.rn.f64 	%fd1129, %fd1128, %fd1125, 0d3F2A01A014761F65;
	fma.rn.f64 	%fd1130, %fd1129, %fd1125, 0d3F56C16C1852B7AF;
	fma.rn.f64 	%fd1131, %fd1130, %fd1125, 0d3F81111111122322;
	fma.rn.f64 	%fd1132, %fd1131, %fd1125, 0d3FA55555555502A1;
	fma.rn.f64 	%fd1133, %fd1132, %fd1125, 0d3FC5555555555511;
	fma.rn.f64 	%fd1134, %fd1133, %fd1125, 0d3FE000000000000B;
	fma.rn.f64 	%fd1135, %fd1134, %fd1125, 0d3FF0000000000000;
	fma.rn.f64 	%fd1136, %fd1135, %fd1125, 0d3FF0000000000000;
	{
	.reg .b32 %temp; 
	mov.b64 	{%r59, %temp}, %fd1136;
	}
	{
	.reg .b32 %temp; 
	mov.b64 	{%temp, %r60}, %fd1136;
	}
	shl.b32 	%r435, %r58, 20;
	add.s32 	%r436, %r435, %r60;
	mov.b64 	%fd3171, {%r59, %r436};
	{
	.reg .b32 %temp; 
	mov.b64 	{%temp, %r437}, %fd106;
	}
	mov.b32 	%f27, %r437;
	abs.f32 	%f3, %f27;
	setp.lt.f32 	%p102, %f3, 0f4086232B;
	@%p102 bra 	$L__BB0_95;
	setp.lt.f64 	%p103, %fd106, 0d0000000000000000;
	add.f64 	%fd1137, %fd106, 0d7FF0000000000000;
	selp.f64 	%fd3171, 0d0000000000000000, %fd1137, %p103;
	setp.geu.f32 	%p104, %f3, 0f40874800;
	@%p104 bra 	$L__BB0_95;
	shr.u32 	%r438, %r58, 31;
	add.s32 	%r439, %r58, %r438;
	shr.s32 	%r440, %r439, 1;
	shl.b32 	%r441, %r440, 20;
	add.s32 	%r442, %r60, %r441;
	mov.b64 	%fd1138, {%r59, %r442};
	sub.s32 	%r443, %r58, %r440;
	shl.b32 	%r444, %r443, 20;
	add.s32 	%r445, %r444, 1072693248;
	mov.b32 	%r446, 0;
	mov.b64 	%fd1139, {%r446, %r445};
	mul.f64 	%fd3171, %fd1139, %fd1138;
$L__BB0_95:
	mul.f64 	%fd1140, %fd105, %fd3171;
	div.rn.f64 	%fd1141, %fd1140, %fd95;
	sub.f64 	%fd111, %fd3169, %fd1141;
	ld.global.f64 	%fd1142, [%rd12+48];
	ld.global.f64 	%fd1143, [%rd12+56];
	ld.global.f64 	%fd112, [%rd12+64];
	sub.f64 	%fd1144, %fd104, %fd1143;
	div.rn.f64 	%fd1145, %fd1144, %fd1142;
	neg.f64 	%fd1146, %fd1145;
	mul.f64 	%fd113, %fd1145, %fd1146;
	fma.rn.f64 	%fd1147, %fd113, 0d3FF71547652B82FE, 0d4338000000000000;
	{
	.reg .b32 %temp; 
	mov.b64 	{%r61, %temp}, %fd1147;
	}
	mov.f64 	%fd1148, 0dC338000000000000;
	add.rn.f64 	%fd1149, %fd1147, %fd1148;
	fma.rn.f64 	%fd1150, %fd1149, 0dBFE62E42FEFA39EF, %fd113;
	fma.rn.f64 	%fd1151, %fd1149, 0dBC7ABC9E3B39803F, %fd1150;
	fma.rn.f64 	%fd1152, %fd1151, 0d3E5ADE1569CE2BDF, 0d3E928AF3FCA213EA;
	fma.rn.f64 	%fd1153, %fd1152, %fd1151, 0d3EC71DEE62401315;
	fma.rn.f64 	%fd1154, %fd1153, %fd1151, 0d3EFA01997C89EB71;
	fma.rn.f64 	%fd1155, %fd1154, %fd1151, 0d3F2A01A014761F65;
	fma.rn.f64 	%fd1156, %fd1155, %fd1151, 0d3F56C16C1852B7AF;
	fma.rn.f64 	%fd1157, %fd1156, %fd1151, 0d3F81111111122322;
	fma.rn.f64 	%fd1158, %fd1157, %fd1151, 0d3FA55555555502A1;
	fma.rn.f64 	%fd1159, %fd1158, %fd1151, 0d3FC5555555555511;
	fma.rn.f64 	%fd1160, %fd1159, %fd1151, 0d3FE000000000000B;
	fma.rn.f64 	%fd1161, %fd1160, %fd1151, 0d3FF0000000000000;
	fma.rn.f64 	%fd1162, %fd1161, %fd1151, 0d3FF0000000000000;
	{
	.reg .b32 %temp; 
	mov.b64 	{%r62, %temp}, %fd1162;
	}
	{
	.reg .b32 %temp; 
	mov.b64 	{%temp, %r63}, %fd1162;
	}
	shl.b32 	%r447, %r61, 20;
	add.s32 	%r448, %r447, %r63;
	mov.b64 	%fd3172, {%r62, %r448};
	{
	.reg .b32 %temp; 
	mov.b64 	{%temp, %r449}, %fd113;
	}
	mov.b32 	%f28, %r449;
	abs.f32 	%f4, %f28;
	setp.lt.f32 	%p105, %f4, 0f4086232B;
	@%p105 bra 	$L__BB0_98;
	setp.lt.f64 	%p106, %fd113, 0d0000000000000000;
	add.f64 	%fd1163, %fd113, 0d7FF0000000000000;
	selp.f64 	%fd3172, 0d0000000000000000, %fd1163, %p106;
	setp.geu.f32 	%p107, %f4, 0f40874800;
	@%p107 bra 	$L__BB0_98;
	shr.u32 	%r450, %r61, 31;
	add.s32 	%r451, %r61, %r450;
	shr.s32 	%r452, %r451, 1;
	shl.b32 	%r453, %r452, 20;
	add.s32 	%r454, %r63, %r453;
	mov.b64 	%fd1164, {%r62, %r454};
	sub.s32 	%r455, %r61, %r452;
	shl.b32 	%r456, %r455, 20;
	add.s32 	%r457, %r456, 1072693248;
	mov.b32 	%r458, 0;
	mov.b64 	%fd1165, {%r458, %r457};
	mul.f64 	%fd3172, %fd1165, %fd1164;
$L__BB0_98:
	mul.f64 	%fd1166, %fd112, %fd3172;
	div.rn.f64 	%fd1167, %fd1166, %fd95;
	sub.f64 	%fd3169, %fd111, %fd1167;
$L__BB0_99:
	add.f64 	%fd3174, %fd3174, %fd3169;
	add.s32 	%r1294, %r1294, %r1;
	setp.lt.s32 	%p108, %r1294, %r46;
	@%p108 bra 	$L__BB0_64;
$L__BB0_100:
	setp.lt.u32 	%p109, %r1, 2;
	shl.b32 	%r459, %r2, 3;
	mov.u32 	%r460, shared;
	add.s32 	%r65, %r460, %r459;
	st.shared.f64 	[%r65], %fd3174;
	bar.sync 	0;
	@%p109 bra 	$L__BB0_106;
	mov.b32 	%r1295, 1;
$L__BB0_102:
	mov.u32 	%r66, %r1295;
	shl.b32 	%r1295, %r66, 1;
	add.s32 	%r462, %r1295, -1;
	and.b32  	%r463, %r462, %r2;
	setp.ne.s32 	%p110, %r463, 0;
	@%p110 bra 	$L__BB0_105;
	add.s32 	%r464, %r66, %r2;
	setp.ge.u32 	%p111, %r464, %r1;
	@%p111 bra 	$L__BB0_105;
	shl.b32 	%r465, %r66, 3;
	add.s32 	%r466, %r65, %r465;
	ld.shared.f64 	%fd1168, [%r466];
	ld.shared.f64 	%fd1169, [%r65];
	add.f64 	%fd1170, %fd1168, %fd1169;
	st.shared.f64 	[%r65], %fd1170;
$L__BB0_105:
	bar.sync 	0;
	setp.lt.u32 	%p112, %r1295, %r1;
	@%p112 bra 	$L__BB0_102;
$L__BB0_106:
	ld.shared.f64 	%fd1172, [shared];
	ld.global.f64 	%fd1173, [%rd8+32];
	add.f64 	%fd122, %fd1172, %fd1173;
	setp.gtu.f64 	%p113, %fd3156, %fd35;
	mov.f64 	%fd3193, 0d7FF0000000000000;
	@%p113 bra 	$L__BB0_160;
	ld.param.u64 	%rd372, [ccd_param_5];
	cvta.to.global.u64 	%rd106, %rd372;
	shl.b32 	%r467, %r1289, 2;
	mul.wide.u32 	%rd107, %r467, 4;
	add.s64 	%rd108, %rd106, %rd107;
	ld.global.u32 	%r468, [%rd108];
	mad.lo.s32 	%r469, %r468, 24, %r5;
	ld.shared.f64 	%fd1174, [%r469];
	ld.shared.f64 	%fd1175, [%r469+8];
	ld.shared.f64 	%fd1176, [%r469+16];
	ld.global.u32 	%r470, [%rd108+4];
	mad.lo.s32 	%r471, %r470, 24, %r5;
	ld.shared.f64 	%fd123, [%r471];
	ld.shared.f64 	%fd124, [%r471+8];
	ld.shared.f64 	%fd125, [%r471+16];
	ld.global.u32 	%r472, [%rd108+8];
	mad.lo.s32 	%r473, %r472, 24, %r5;
	ld.shared.f64 	%fd1177, [%r473];
	ld.shared.f64 	%fd1178, [%r473+8];
	ld.shared.f64 	%fd1179, [%r473+16];
	ld.global.u32 	%r474, [%rd108+12];
	mad.lo.s32 	%r475, %r474, 24, %r5;
	ld.shared.f64 	%fd1180, [%r475];
	ld.shared.f64 	%fd1181, [%r475+8];
	ld.shared.f64 	%fd1182, [%r475+16];
	sub.f64 	%fd1183, %fd1174, %fd123;
	sub.f64 	%fd1184, %fd1175, %fd124;
	sub.f64 	%fd1185, %fd1176, %fd125;
	sub.f64 	%fd1186, %fd1177, %fd123;
	sub.f64 	%fd1187, %fd1178, %fd124;
	sub.f64 	%fd1188, %fd1179, %fd125;
	sub.f64 	%fd1189, %fd1180, %fd123;
	sub.f64 	%fd1190, %fd1181, %fd124;
	sub.f64 	%fd1191, %fd1182, %fd125;
	mul.f64 	%fd1192, %fd1187, %fd1187;
	fma.rn.f64 	%fd1193, %fd1186, %fd1186, %fd1192;
	fma.rn.f64 	%fd1194, %fd1188, %fd1188, %fd1193;
	sqrt.rn.f64 	%fd1195, %fd1194;
	div.rn.f64 	%fd126, %fd1186, %fd1195;
	div.rn.f64 	%fd127, %fd1187, %fd1195;
	div.rn.f64 	%fd128, %fd1188, %fd1195;
	mul.f64 	%fd1196, %fd1184, %fd1187;
	fma.rn.f64 	%fd1197, %fd1183, %fd1186, %fd1196;
	fma.rn.f64 	%fd1198, %fd1185, %fd1188, %fd1197;
	div.rn.f64 	%fd1199, %fd1198, %fd1194;
	mul.f64 	%fd1200, %fd1186, %fd1199;
	sub.f64 	%fd1201, %fd1183, %fd1200;
	mul.f64 	%fd1202, %fd1187, %fd1199;
	sub.f64 	%fd1203, %fd1184, %fd1202;
	mul.f64 	%fd1204, %fd1188, %fd1199;
	sub.f64 	%fd1205, %fd1185, %fd1204;
	mul.f64 	%fd1206, %fd1203, %fd1203;
	fma.rn.f64 	%fd1207, %fd1201, %fd1201, %fd1206;
	fma.rn.f64 	%fd1208, %fd1205, %fd1205, %fd1207;
	sqrt.rn.f64 	%fd1209, %fd1208;
	div.rn.f64 	%fd129, %fd1201, %fd1209;
	div.rn.f64 	%fd130, %fd1203, %fd1209;
	div.rn.f64 	%fd131, %fd1205, %fd1209;
	mul.f64 	%fd1210, %fd127, %fd131;
	mul.f64 	%fd1211, %fd128, %fd130;
	sub.f64 	%fd1212, %fd1210, %fd1211;
	mul.f64 	%fd1213, %fd128, %fd129;
	mul.f64 	%fd1214, %fd126, %fd131;
	sub.f64 	%fd1215, %fd1213, %fd1214;
	mul.f64 	%fd1216, %fd126, %fd130;
	mul.f64 	%fd1217, %fd127, %fd129;
	sub.f64 	%fd1218, %fd1216, %fd1217;
	mul.f64 	%fd1219, %fd1190, %fd130;
	fma.rn.f64 	%fd1220, %fd1189, %fd129, %fd1219;
	fma.rn.f64 	%fd1221, %fd1191, %fd131, %fd1220;
	mul.f64 	%fd1222, %fd1190, %fd1215;
	fma.rn.f64 	%fd1223, %fd1189, %fd1212, %fd1222;
	fma.rn.f64 	%fd1224, %fd1191, %fd1218, %fd1223;
	mul.f64 	%fd1225, %fd1224, %fd1224;
	fma.rn.f64 	%fd1226, %fd1221, %fd1221, %fd1225;
	sqrt.rn.f64 	%fd1227, %fd1226;
	div.rn.f64 	%fd132, %fd1221, %fd1227;
	div.rn.f64 	%fd133, %fd1224, %fd1227;
	abs.f64 	%fd134, %fd3156;
	setp.neu.f64 	%p114, %fd134, 0d7FF0000000000000;
	@%p114 bra 	$L__BB0_109;
	mov.f64 	%fd1233, 0d0000000000000000;
	mul.rn.f64 	%fd3175, %fd3156, %fd1233;
	mov.b32 	%r1296, 0;
	bra.uni 	$L__BB0_111;
$L__BB0_109:
	mul.f64 	%fd1228, %fd3156, 0d3FE45F306DC9C883;
	cvt.rni.s32.f64 	%r1296, %fd1228;
	cvt.rn.f64.s32 	%fd1229, %r1296;
	fma.rn.f64 	%fd1230, %fd1229, 0dBFF921FB54442D18, %fd3156;
	fma.rn.f64 	%fd1231, %fd1229, 0dBC91A62633145C00, %fd1230;
	fma.rn.f64 	%fd3175, %fd1229, 0dB97B839A252049C0, %fd1231;
	setp.ltu.f64 	%p115, %fd134, 0d41E0000000000000;
	@%p115 bra 	$L__BB0_111;
	{ // callseq 2, 0
	.param .b64 param0;
	st.param.f64 	[param0], %fd3156;
	.param .align 16 .b8 retval0[16];
	call.uni (retval0), 
	__internal_trig_reduction_slowpathd, 
	(
	param0
	);
	ld.param.f64 	%fd3175, [retval0];
	ld.param.b32 	%r1296, [retval0+8];
	} // callseq 2
$L__BB0_111:
	mul.rn.f64 	%fd1234, %fd3175, %fd3175;
	fma.rn.f64 	%fd1235, %fd1234, 0dBDA8FF8320FD8164, 0d3E21EEA7C1EF8528;
	fma.rn.f64 	%fd1236, %fd1235, %fd1234, 0dBE927E4F8E06E6D9;
	fma.rn.f64 	%fd1237, %fd1236, %fd1234, 0d3EFA01A019DDBCE9;
	fma.rn.f64 	%fd1238, %fd1237, %fd1234, 0dBF56C16C16C15D47;
	fma.rn.f64 	%fd1239, %fd1238, %fd1234, 0d3FA5555555555551;
	fma.rn.f64 	%fd1240, %fd1239, %fd1234, 0dBFE0000000000000;
	fma.rn.f64 	%fd1241, %fd1240, %fd1234, 0d3FF0000000000000;
	fma.rn.f64 	%fd1242, %fd1234, 0d3DE5DB65F9785EBA, 0dBE5AE5F12CB0D246;
	fma.rn.f64 	%fd1243, %fd1242, %fd1234, 0d3EC71DE369ACE392;
	fma.rn.f64 	%fd1244, %fd1243, %fd1234, 0dBF2A01A019DB62A1;
	fma.rn.f64 	%fd1245, %fd1244, %fd1234, 0d3F81111111110818;
	fma.rn.f64 	%fd1246, %fd1245, %fd1234, 0dBFC5555555555554;
	fma.rn.f64 	%fd1247, %fd1246, %fd1234, 0d0000000000000000;
	fma.rn.f64 	%fd1248, %fd1247, %fd3175, %fd3175;
	and.b32  	%r478, %r1296, 1;
	setp.eq.b32 	%p116, %r478, 1;
	{
	.reg .b32 %temp; 
	mov.b64 	{%temp, %r479}, %fd1248;
	}
	{
	.reg .b32 %temp; 
	mov.b64 	{%r480, %temp}, %fd1248;
	}
	xor.b32  	%r481, %r479, -2147483648;
	mov.b64 	%fd1249, {%r480, %r481};
	selp.f64 	%fd3176, %fd1241, %fd1248, %p116;
	selp.f64 	%fd3177, %fd1249, %fd1241, %p116;
	and.b32  	%r482, %r1296, 2;
	setp.eq.s32 	%p117, %r482, 0;
	@%p117 bra 	$L__BB0_113;
	{
	.reg .b32 %temp; 
	mov.b64 	{%temp, %r483}, %fd3176;
	}
	{
	.reg .b32 %temp; 
	mov.b64 	{%r484, %temp}, %fd3176;
	}
	xor.b32  	%r485, %r483, -2147483648;
	mov.b64 	%fd3176, {%r484, %r485};
	{
	.reg .b32 %temp; 
	mov.b64 	{%temp, %r486}, %fd3177;
	}
	{
	.reg .b32 %temp; 
	mov.b64 	{%r487, %temp}, %fd3177;
	}
	xor.b32  	%r488, %r486, -2147483648;
	mov.b64 	%fd3177, {%r487, %r488};
$L__BB0_113:
	mul.f64 	%fd1250, %fd132, %fd3176;
	mul.f64 	%fd1251, %fd133, %fd3177;
	sub.f64 	%fd145, %fd1250, %fd1251;
	mul.f64 	%fd1252, %fd132, %fd3177;
	fma.rn.f64 	%fd146, %fd133, %fd3176, %fd1252;
	ld.global.u32 	%r489, [%rd8+16];
	setp.ge.u32 	%p118, %r2, %r489;
	@%p118 bra 	$L__BB0_115;
	ld.param.u64 	%rd381, [ccd_param_6];
	cvta.to.global.u64 	%rd109, %rd381;
	cvt.s64.s32 	%rd110, %r31;
	cvt.u64.u32 	%rd111, %r2;
	add.s64 	%rd112, %rd110, %rd111;
	shl.b64 	%rd113, %rd112, 2;
	add.s64 	%rd114, %rd109, %rd113;
	ld.global.u32 	%r490, [%rd114];
	mad.lo.s32 	%r491, %r490, 24, %r5;
	ld.shared.f64 	%fd1253, [%r491];
	ld.shared.f64 	%fd1254, [%r491+8];
	ld.shared.f64 	%fd1255, [%r491+16];
	sub.f64 	%fd1256, %fd1253, %fd123;
	sub.f64 	%fd1257, %fd1254, %fd124;
	sub.f64 	%fd1258, %fd1255, %fd125;
	mul.f64 	%fd1259, %fd130, %fd1257;
	fma.rn.f64 	%fd1260, %fd129, %fd1256, %fd1259;
	fma.rn.f64 	%fd1261, %fd131, %fd1258, %fd1260;
	mul.f64 	%fd1262, %fd127, %fd131;
	mul.f64 	%fd1263, %fd128, %fd130;
	sub.f64 	%fd1264, %fd1262, %fd1263;
	mul.f64 	%fd1265, %fd128, %fd129;
	mul.f64 	%fd1266, %fd126, %fd131;
	sub.f64 	%fd1267, %fd1265, %fd1266;
	mul.f64 	%fd1268, %fd1267, %fd1257;
	fma.rn.f64 	%fd1269, %fd1264, %fd1256, %fd1268;
	mul.f64 	%fd1270, %fd126, %fd130;
	mul.f64 	%fd1271, %fd127, %fd129;
	sub.f64 	%fd1272, %fd1270, %fd1271;
	fma.rn.f64 	%fd1273, %fd1272, %fd1258, %fd1269;
	mul.f64 	%fd1274, %fd127, %fd1257;
	fma.rn.f64 	%fd1275, %fd126, %fd1256, %fd1274;
	fma.rn.f64 	%fd1276, %fd128, %fd1258, %fd1275;
	mul.f64 	%fd1277, %fd146, %fd1261;
	mul.f64 	%fd1278, %fd145, %fd1273;
	sub.f64 	%fd1279, %fd1277, %fd1278;
	mul.f64 	%fd1280, %fd146, %fd1273;
	fma.rn.f64 	%fd1281, %fd145, %fd1261, %fd1280;
	mul.f64 	%fd1282, %fd1264, %fd1281;
	fma.rn.f64 	%fd1283, %fd129, %fd1279, %fd1282;
	fma.rn.f64 	%fd1284, %fd126, %fd1276, %fd1283;
	mul.f64 	%fd1285, %fd1267, %fd1281;
	fma.rn.f64 	%fd1286, %fd130, %fd1279, %fd1285;
	fma.rn.f64 	%fd1287, %fd127, %fd1276, %fd1286;
	mul.f64 	%fd1288, %fd1272, %fd1281;
	fma.rn.f64 	%fd1289, %fd131, %fd1279, %fd1288;
	fma.rn.f64 	%fd1290, %fd128, %fd1276, %fd1289;
	add.f64 	%fd1291, %fd123, %fd1284;
	add.f64 	%fd1292, %fd124, %fd1287;
	add.f64 	%fd1293, %fd125, %fd1290;
	st.shared.f64 	[%r491], %fd1291;
	st.shared.f64 	[%r491+8], %fd1292;
	st.shared.f64 	[%r491+16], %fd1293;
$L__BB0_115:
	bar.sync 	0;
	ld.global.u32 	%r71, [%rd8+4];
	setp.ge.s32 	%p119, %r2, %r71;
	mov.f64 	%fd3192, 0d0000000000000000;
	@%p119 bra 	$L__BB0_153;
	ld.global.u32 	%r72, [%rd8+8];
	ld.global.u32 	%r73, [%rd8+20];
	ld.global.u32 	%r74, [%rd8+24];
	ld.global.u8 	%rs4, [%rd6+43];
	mov.f64 	%fd3192, 0d0000000000000000;
	mov.u32 	%r1297, %r2;
$L__BB0_117:
	mov.u32 	%r492, shared;
	cvt.u64.u32 	%rd115, %r492;
	cvta.shared.u64 	%rd116, %rd115;
	setp.eq.s64 	%p120, %rd116, 0;
	mul.wide.s32 	%rd117, %r1297, 4;
	add.s64 	%rd118, %rd9, %rd117;
	ld.global.u32 	%r76, [%rd118];
	shl.b32 	%r493, %r76, 1;
	mul.wide.s32 	%rd119, %r493, 4;
	add.s64 	%rd120, %rd4, %rd119;
	ld.global.u32 	%r494, [%rd120];
	ld.global.u32 	%r495, [%rd120+4];
	max.s32 	%r497, %r494, %r495;
	setp.lt.s32 	%p4, %r497, 1;
	abs.s32 	%r498, %r494;
	mul.lo.s32 	%r77, %r498, 3;
	add.s32 	%r78, %r77, -3;
	abs.s32 	%r500, %r495;
	mul.lo.s32 	%r79, %r500, 3;
	add.s32 	%r80, %r79, -3;
	setp.lt.s32 	%p121, %r78, %r73;
	or.pred  	%p122, %p120, %p121;
	setp.gt.s32 	%p123, %r78, %r74;
	sub.s32 	%r501, %r77, %r73;
	shl.b32 	%r502, %r501, 3;
	add.s32 	%r81, %r5, %r502;
	mul.wide.s32 	%rd121, %r78, 8;
	add.s64 	%rd13, %rd3, %rd121;
	or.pred  	%p124, %p122, %p123;
	@%p124 bra 	$L__BB0_119;
	ld.shared.f64 	%fd3179, [%r81+-24];
	bra.uni 	$L__BB0_120;
$L__BB0_119:
	ld.global.f64 	%fd3179, [%rd13];
$L__BB0_120:
	cvta.shared.u64 	%rd123, %rd115;
	setp.eq.s64 	%p125, %rd123, 0;
	setp.lt.s32 	%p126, %r80, %r73;
	or.pred  	%p127, %p125, %p126;
	setp.gt.s32 	%p128, %r80, %r74;
	sub.s32 	%r504, %r79, %r73;
	shl.b32 	%r505, %r504, 3;
	add.s32 	%r82, %r5, %r505;
	mul.wide.s32 	%rd124, %r80, 8;
	add.s64 	%rd14, %rd3, %rd124;
	or.pred  	%p129, %p127, %p128;
	@%p129 bra 	$L__BB0_122;
	ld.shared.f64 	%fd3180, [%r82+-24];
	bra.uni 	$L__BB0_123;
$L__BB0_122:
	ld.global.f64 	%fd3180, [%rd14];
$L__BB0_123:
	cvt.u64.u32 	%rd125, %r492;
	cvta.shared.u64 	%rd126, %rd125;
	setp.eq.s64 	%p130, %rd126, 0;
	sub.f64 	%fd154, %fd3179, %fd3180;
	add.s32 	%r507, %r77, -2;
	setp.lt.s32 	%p131, %r507, %r73;
	or.pred  	%p132, %p130, %p131;
	setp.ge.s32 	%p133, %r78, %r74;
	or.pred  	%p134, %p132, %p133;
	@%p134 bra 	$L__BB0_125;
	ld.shared.f64 	%fd3181, [%r81+-16];
	bra.uni 	$L__BB0_126;
$L__BB0_125:
	ld.global.f64 	%fd3181, [%rd13+8];
$L__BB0_126:
	cvta.shared.u64 	%rd128, %rd125;
	setp.eq.s64 	%p135, %rd128, 0;
	add.s32 	%r509, %r79, -2;
	setp.lt.s32 	%p136, %r509, %r73;
	or.pred  	%p137, %p135, %p136;
	setp.ge.s32 	%p138, %r80, %r74;
	or.pred  	%p139, %p137, %p138;
	@%p139 bra 	$L__BB0_128;
	ld.shared.f64 	%fd3182, [%r82+-16];
	bra.uni 	$L__BB0_129;
$L__BB0_128:
	ld.global.f64 	%fd3182, [%rd14+8];
$L__BB0_129:
	cvt.u64.u32 	%rd129, %r492;
	cvta.shared.u64 	%rd130, %rd129;
	setp.eq.s64 	%p140, %rd130, 0;
	sub.f64 	%fd1296, %fd3181, %fd3182;
	mul.f64 	%fd1297, %fd1296, %fd1296;
	fma.rn.f64 	%fd161, %fd154, %fd154, %fd1297;
	add.s32 	%r511, %r77, -1;
	setp.lt.s32 	%p141, %r511, %r73;
	or.pred  	%p142, %p140, %p141;
	setp.gt.s32 	%p143, %r511, %r74;
	or.pred  	%p144, %p142, %p143;
	@%p144 bra 	$L__BB0_131;
	ld.shared.f64 	%fd3183, [%r81+-8];
	bra.uni 	$L__BB0_132;
$L__BB0_131:
	ld.global.f64 	%fd3183, [%rd13+16];
$L__BB0_132:
	cvta.shared.u64 	%rd132, %rd129;
	setp.eq.s64 	%p145, %rd132, 0;
	add.s32 	%r513, %r79, -1;
	setp.lt.s32 	%p146, %r513, %r73;
	or.pred  	%p147, %p145, %p146;
	setp.gt.s32 	%p148, %r513, %r74;
	or.pred  	%p149, %p147, %p148;
	@%p149 bra 	$L__BB0_134;
	ld.shared.f64 	%fd3184, [%r82+-8];
	bra.uni 	$L__BB0_135;
$L__BB0_134:
	ld.global.f64 	%fd3184, [%rd14+16];
$L__BB0_135:
	sub.f64 	%fd1298, %fd3183, %fd3184;
	fma.rn.f64 	%fd168, %fd1298, %fd1298, %fd161;
	mul.lo.s32 	%r514, %r76, 9;
	mul.wide.s32 	%rd133, %r514, 8;
	add.s64 	%rd15, %rd2, %rd133;
	@%p4 bra 	$L__BB0_137;
	ld.global.u8 	%rs22, [%rd6+41];
	setp.eq.s16 	%p150, %rs22, 0;
	mov.f64 	%fd3187, 0d0000000000000000;
	@%p150 bra 	$L__BB0_141;
$L__BB0_137:
	setp.ge.s32 	%p151, %r1297, %r72;
	@%p151 bra 	$L__BB0_139;
	ld.global.f64 	%fd3185, [%rd6+16];
	bra.uni 	$L__BB0_140;
$L__BB0_139:
	ld.global.f64 	%fd3185, [%rd6+8];
$L__BB0_140:
	ld.global.f64 	%fd1300, [%rd15+16];
	mul.f64 	%fd1301, %fd3185, %fd1300;
	ld.global.u8 	%rs23, [%rd6+40];
	setp.eq.s16 	%p152, %rs23, 0;
	sqrt.rn.f64 	%fd1302, %fd168;
	selp.f64 	%fd1303, %fd1302, %fd168, %p152;
	div.rn.f64 	%fd1304, %fd1301, %fd1303;
	add.f64 	%fd3187, %fd1304, 0d0000000000000000;
	@%p4 bra 	$L__BB0_142;
$L__BB0_141:
	ld.global.u8 	%rs24, [%rd6+42];
	setp.eq.s16 	%p153, %rs24, 0;
	@%p153 bra 	$L__BB0_143;
$L__BB0_142:
	ld.global.f64 	%fd1305, [%rd15];
	ld.global.f64 	%fd1306, [%rd15+8];
	mul.f64 	%fd1307, %fd168, %fd168;
	mul.f64 	%fd1308, %fd168, %fd1307;
	mul.f64 	%fd1309, %fd1308, %fd1308;
	div.rn.f64 	%fd1310, %fd1305, %fd1309;
	div.rn.f64 	%fd1311, %fd1306, %fd1308;
	sub.f64 	%fd1312, %fd1310, %fd1311;
	add.f64 	%fd3187, %fd3187, %fd1312;
$L__BB0_143:
	setp.eq.s16 	%p154, %rs4, 0;
	not.pred 	%p155, %p4;
	or.pred  	%p156, %p155, %p154;
	@%p156 bra 	$L__BB0_152;
	ld.global.f64 	%fd1313, [%rd6+24];
	setp.geu.f64 	%p157, %fd168, %fd1313;
	@%p157 bra 	$L__BB0_152;
	sqrt.rn.f64 	%fd177, %fd168;
	ld.global.f64 	%fd1314, [%rd15+24];
	ld.global.f64 	%fd1315, [%rd15+32];
	ld.global.f64 	%fd178, [%rd15+40];
	sub.f64 	%fd1316, %fd177, %fd1315;
	div.rn.f64 	%fd1317, %fd1316, %fd1314;
	neg.f64 	%fd1318, %fd1317;
	mul.f64 	%fd179, %fd1317, %fd1318;
	fma.rn.f64 	%fd1319, %fd179, 0d3FF71547652B82FE, 0d4338000000000000;
	{
	.reg .b32 %temp; 
	mov.b64 	{%r83, %temp}, %fd1319;
	}
	mov.f64 	%fd1320, 0dC338000000000000;
	add.rn.f64 	%fd1321, %fd1319, %fd1320;
	fma.rn.f64 	%fd1322, %fd1321, 0dBFE62E42FEFA39EF, %fd179;
	fma.rn.f64 	%fd1323, %fd1321, 0dBC7ABC9E3B39803F, %fd1322;
	fma.rn.f64 	%fd1324, %fd1323, 0d3E5ADE1569CE2BDF, 0d3E928AF3FCA213EA;
	fma.rn.f64 	%fd1325, %fd1324, %fd1323, 0d3EC71DEE62401315;
	fma.rn.f64 	%fd1326, %fd1325, %fd1323, 0d3EFA01997C89EB71;
	fma.rn.f64 	%fd1327, %fd1326, %fd1323, 0d3F2A01A014761F65;
	fma.rn.f64 	%fd1328, %fd1327, %fd1323, 0d3F56C16C1852B7AF;
	fma.rn.f64 	%fd1329, %fd1328, %fd1323, 0d3F81111111122322;
	fma.rn.f64 	%fd1330, %fd1329, %fd1323, 0d3FA55555555502A1;
	fma.rn.f64 	%fd1331, %fd1330, %fd1323, 0d3FC5555555555511;
	fma.rn.f64 	%fd1332, %fd1331, %fd1323, 0d3FE000000000000B;
	fma.rn.f64 	%fd1333, %fd1332, %fd1323, 0d3FF0000000000000;
	fma.rn.f64 	%fd1334, %fd1333, %fd1323, 0d3FF0000000000000;
	{
	.reg .b32 %temp; 
	mov.b64 	{%r84, %temp}, %fd1334;
	}
	{
	.reg .b32 %temp; 
	mov.b64 	{%temp, %r85}, %fd1334;
	}
	shl.b32 	%r515, %r83, 20;
	add.s32 	%r516, %r515, %r85;
	mov.b64 	%fd3189, {%r84, %r516};
	{
	.reg .b32 %temp; 
	mov.b64 	{%temp, %r517}, %fd179;
	}
	mov.b32 	%f29, %r517;
	abs.f32 	%f5, %f29;
	setp.lt.f32 	%p158, %f5, 0f4086232B;
	@%p158 bra 	$L__BB0_148;
	setp.lt.f64 	%p159, %fd179, 0d0000000000000000;
	add.f64 	%fd1335, %fd179, 0d7FF0000000000000;
	selp.f64 	%fd3189, 0d0000000000000000, %fd1335, %p159;
	setp.geu.f32 	%p160, %f5, 0f40874800;
	@%p160 bra 	$L__BB0_148;
	shr.u32 	%r518, %r83, 31;
	add.s32 	%r519, %r83, %r518;
	shr.s32 	%r520, %r519, 1;
	shl.b32 	%r521, %r520, 20;
	add.s32 	%r522, %r85, %r521;
	mov.b64 	%fd1336, {%r84, %r522};
	sub.s32 	%r523, %r83, %r520;
	shl.b32 	%r524, %r523, 20;
	add.s32 	%r525, %r524, 1072693248;
	mov.b32 	%r526, 0;
	mov.b64 	%fd1337, {%r526, %r525};
	mul.f64 	%fd3189, %fd1337, %fd1336;
$L__BB0_148:
	mul.f64 	%fd1338, %fd178, %fd3189;
	div.rn.f64 	%fd1339, %fd1338, %fd168;
	sub.f64 	%fd184, %fd3187, %fd1339;
	ld.global.f64 	%fd1340, [%rd15+48];
	ld.global.f64 	%fd1341, [%rd15+56];
	ld.global.f64 	%fd185, [%rd15+64];
	sub.f64 	%fd1342, %fd177, %fd1341;
	div.rn.f64 	%fd1343, %fd1342, %fd1340;
	neg.f64 	%fd1344, %fd1343;
	mul.f64 	%fd186, %fd1343, %fd1344;
	fma.rn.f64 	%fd1345, %fd186, 0d3FF71547652B82FE, 0d4338000000000000;
	{
	.reg .b32 %temp; 
	mov.b64 	{%r86, %temp}, %fd1345;
	}
	mov.f64 	%fd1346, 0dC338000000000000;
	add.rn.f64 	%fd1347, %fd1345, %fd1346;
	fma.rn.f64 	%fd1348, %fd1347, 0dBFE62E42FEFA39EF, %fd186;
	fma.rn.f64 	%fd1349, %fd1347, 0dBC7ABC9E3B39803F, %fd1348;
	fma.rn.f64 	%fd1350, %fd1349, 0d3E5ADE1569CE2BDF, 0d3E928AF3FCA213EA;
	fma.rn.f64 	%fd1351, %fd1350, %fd1349, 0d3EC71DEE62401315;
	fma.rn.f64 	%fd1352, %fd1351, %fd1349, 0d3EFA01997C89EB71;
	fma.rn.f64 	%fd1353, %fd1352, %fd1349, 0d3F2A01A014761F65;
	fma.rn.f64 	%fd1354, %fd1353, %fd1349, 0d3F56C16C1852B7AF;
	fma.rn.f64 	%fd1355, %fd1354, %fd1349, 0d3F81111111122322;
	fma.rn.f64 	%fd1356, %fd1355, %fd1349, 0d3FA55555555502A1;
	fma.rn.f64 	%fd1357, %fd1356, %fd1349, 0d3FC5555555555511;
	fma.rn.f64 	%fd1358, %fd1357, %fd1349, 0d3FE000000000000B;
	fma.rn.f64 	%fd1359, %fd1358, %fd1349, 0d3FF0000000000000;
	fma.rn.f64 	%fd1360, %fd1359, %fd1349, 0d3FF0000000000000;
	{
	.reg .b32 %temp; 
	mov.b64 	{%r87, %temp}, %fd1360;
	}
	{
	.reg .b32 %temp; 
	mov.b64 	{%temp, %r88}, %fd1360;
	}
	shl.b32 	%r527, %r86, 20;
	add.s32 	%r528, %r527, %r88;
	mov.b64 	%fd3190, {%r87, %r528};
	{
	.reg .b32 %temp; 
	mov.b64 	{%temp, %r529}, %fd186;
	}
	mov.b32 	%f30, %r529;
	abs.f32 	%f6, %f30;
	setp.lt.f32 	%p161, %f6, 0f4086232B;
	@%p161 bra 	$L__BB0_151;
	setp.lt.f64 	%p162, %fd186, 0d0000000000000000;
	add.f64 	%fd1361, %fd186, 0d7FF0000000000000;
	selp.f64 	%fd3190, 0d0000000000000000, %fd1361, %p162;
	setp.geu.f32 	%p163, %f6, 0f40874800;
	@%p163 bra 	$L__BB0_151;
	shr.u32 	%r530, %r86, 31;
	add.s32 	%r531, %r86, %r530;
	shr.s32 	%r532, %r531, 1;
	shl.b32 	%r533, %r532, 20;
	add.s32 	%r534, %r88, %r533;
	mov.b64 	%fd1362, {%r87, %r534};
	sub.s32 	%r535, %r86, %r532;
	shl.b32 	%r536, %r535, 20;
	add.s32 	%r537, %r536, 1072693248;
	mov.b32 	%r538, 0;
	mov.b64 	%fd1363, {%r538, %r537};
	mul.f64 	%fd3190, %fd1363, %fd1362;
$L__BB0_151:
	mul.f64 	%fd1364, %fd185, %fd3190;
	div.rn.f64 	%fd1365, %fd1364, %fd168;
	sub.f64 	%fd3187, %fd184, %fd1365;
$L__BB0_152:
	add.f64 	%fd3192, %fd3192, %fd3187;
	add.s32 	%r1297, %r1297, %r1;
	setp.lt.s32 	%p164, %r1297, %r71;
	@%p164 bra 	$L__BB0_117;
$L__BB0_153:
	setp.lt.u32 	%p165, %r1, 2;
	shl.b32 	%r539, %r2, 3;
	mov.u32 	%r540, shared;
	add.s32 	%r90, %r540, %r539;
	st.shared.f64 	[%r90], %fd3192;
	bar.sync 	0;
	@%p165 bra 	$L__BB0_159;
	mov.b32 	%r1298, 1;
$L__BB0_155:
	mov.u32 	%r91, %r1298;
	shl.b32 	%r1298, %r91, 1;
	add.s32 	%r542, %r1298, -1;
	and.b32  	%r543, %r542, %r2;
	setp.ne.s32 	%p166, %r543, 0;
	@%p166 bra 	$L__BB0_158;
	add.s32 	%r544, %r91, %r2;
	setp.ge.u32 	%p167, %r544, %r1;
	@%p167 bra 	$L__BB0_158;
	shl.b32 	%r545, %r91, 3;
	add.s32 	%r546, %r90, %r545;
	ld.shared.f64 	%fd1366, [%r546];
	ld.shared.f64 	%fd1367, [%r90];
	add.f64 	%fd1368, %fd1366, %fd1367;
	st.shared.f64 	[%r90], %fd1368;
$L__BB0_158:
	bar.sync 	0;
	setp.lt.u32 	%p168, %r1298, %r1;
	@%p168 bra 	$L__BB0_155;
$L__BB0_159:
	ld.shared.f64 	%fd1369, [shared];
	ld.global.f64 	%fd1370, [%rd8+32];
	add.f64 	%fd3193, %fd1369, %fd1370;
$L__BB0_160:
	setp.ltu.f64 	%p169, %fd3155, %fd34;
	mov.f64 	%fd3212, 0d7FF0000000000000;
	@%p169 bra 	$L__BB0_214;
	ld.param.u64 	%rd373, [ccd_param_5];
	cvta.to.global.u64 	%rd134, %rd373;
	shl.b32 	%r547, %r1289, 2;
	mul.wide.u32 	%rd135, %r547, 4;
	add.s64 	%rd136, %rd134, %rd135;
	ld.global.u32 	%r548, [%rd136];
	mad.lo.s32 	%r549, %r548, 24, %r5;
	ld.shared.f64 	%fd1372, [%r549];
	ld.shared.f64 	%fd1373, [%r549+8];
	ld.shared.f64 	%fd1374, [%r549+16];
	ld.global.u32 	%r550, [%rd136+4];
	mad.lo.s32 	%r551, %r550, 24, %r5;
	ld.shared.f64 	%fd197, [%r551];
	ld.shared.f64 	%fd198, [%r551+8];
	ld.shared.f64 	%fd199, [%r551+16];
	ld.global.u32 	%r552, [%rd136+8];
	mad.lo.s32 	%r553, %r552, 24, %r5;
	ld.shared.f64 	%fd1375, [%r553];
	ld.shared.f64 	%fd1376, [%r553+8];
	ld.shared.f64 	%fd1377, [%r553+16];
	ld.global.u32 	%r554, [%rd136+12];
	mad.lo.s32 	%r555, %r554, 24, %r5;
	ld.shared.f64 	%fd1378, [%r555];
	ld.shared.f64 	%fd1379, [%r555+8];
	ld.shared.f64 	%fd1380, [%r555+16];
	sub.f64 	%fd1381, %fd1372, %fd197;
	sub.f64 	%fd1382, %fd1373, %fd198;
	sub.f64 	%fd1383, %fd1374, %fd199;
	sub.f64 	%fd1384, %fd1375, %fd197;
	sub.f64 	%fd1385, %fd1376, %fd198;
	sub.f64 	%fd1386, %fd1377, %fd199;
	sub.f64 	%fd1387, %fd1378, %fd197;
	sub.f64 	%fd1388, %fd1379, %fd198;
	sub.f64 	%fd1389, %fd1380, %fd199;
	mul.f64 	%fd1390, %fd1385, %fd1385;
	fma.rn.f64 	%fd1391, %fd1384, %fd1384, %fd1390;
	fma.rn.f64 	%fd1392, %fd1386, %fd1386, %fd1391;
	sqrt.rn.f64 	%fd1393, %fd1392;
	div.rn.f64 	%fd200, %fd1384, %fd1393;
	div.rn.f64 	%fd201, %fd1385, %fd1393;
	div.rn.f64 	%fd202, %fd1386, %fd1393;
	mul.f64 	%fd1394, %fd1382, %fd1385;
	fma.rn.f64 	%fd1395, %fd1381, %fd1384, %fd1394;
	fma.rn.f64 	%fd1396, %fd1383, %fd1386, %fd1395;
	div.rn.f64 	%fd1397, %fd1396, %fd1392;
	mul.f64 	%fd1398, %fd1384, %fd1397;
	sub.f64 	%fd1399, %fd1381, %fd1398;
	mul.f64 	%fd1400, %fd1385, %fd1397;
	sub.f64 	%fd1401, %fd1382, %fd1400;
	mul.f64 	%fd1402, %fd1386, %fd1397;
	sub.f64 	%fd1403, %fd1383, %fd1402;
	mul.f64 	%fd1404, %fd1401, %fd1401;
	fma.rn.f64 	%fd1405, %fd1399, %fd1399, %fd1404;
	fma.rn.f64 	%fd1406, %fd1403, %fd1403, %fd1405;
	sqrt.rn.f64 	%fd1407, %fd1406;
	div.rn.f64 	%fd203, %fd1399, %fd1407;
	div.rn.f64 	%fd204, %fd1401, %fd1407;
	div.rn.f64 	%fd205, %fd1403, %fd1407;
	mul.f64 	%fd1408, %fd201, %fd205;
	mul.f64 	%fd1409, %fd202, %fd204;
	sub.f64 	%fd1410, %fd1408, %fd1409;
	mul.f64 	%fd1411, %fd202, %fd203;
	mul.f64 	%fd1412, %fd200, %fd205;
	sub.f64 	%fd1413, %fd1411, %fd1412;
	mul.f64 	%fd1414, %fd200, %fd204;
	mul.f64 	%fd1415, %fd201, %fd203;
	sub.f64 	%fd1416, %fd1414, %fd1415;
	mul.f64 	%fd1417, %fd1388, %fd204;
	fma.rn.f64 	%fd1418, %fd1387, %fd203, %fd1417;
	fma.rn.f64 	%fd1419, %fd1389, %fd205, %fd1418;
	mul.f64 	%fd1420, %fd1388, %fd1413;
	fma.rn.f64 	%fd1421, %fd1387, %fd1410, %fd1420;
	fma.rn.f64 	%fd1422, %fd1389, %fd1416, %fd1421;
	mul.f64 	%fd1423, %fd1422, %fd1422;
	fma.rn.f64 	%fd1424, %fd1419, %fd1419, %fd1423;
	sqrt.rn.f64 	%fd1425, %fd1424;
	div.rn.f64 	%fd206, %fd1419, %fd1425;
	div.rn.f64 	%fd207, %fd1422, %fd1425;
	abs.f64 	%fd208, %fd3155;
	setp.neu.f64 	%p170, %fd208, 0d7FF0000000000000;
	@%p170 bra 	$L__BB0_163;
	mov.f64 	%fd1431, 0d0000000000000000;
	mul.rn.f64 	%fd3194, %fd3155, %fd1431;
	mov.b32 	%r1299, 0;
	bra.uni 	$L__BB0_165;
$L__BB0_163:
	mul.f64 	%fd1426, %fd3155, 0d3FE45F306DC9C883;
	cvt.rni.s32.f64 	%r1299, %fd1426;
	cvt.rn.f64.s32 	%fd1427, %r1299;
	fma.rn.f64 	%fd1428, %fd1427, 0dBFF921FB54442D18, %fd3155;
	fma.rn.f64 	%fd1429, %fd1427, 0dBC91A62633145C00, %fd1428;
	fma.rn.f64 	%fd3194, %fd1427, 0dB97B839A252049C0, %fd1429;
	setp.ltu.f64 	%p171, %fd208, 0d41E0000000000000;
	@%p171 bra 	$L__BB0_165;
	{ // callseq 3, 0
	.param .b64 param0;
	st.param.f64 	[param0], %fd3155;
	.param .align 16 .b8 retval0[16];
	call.uni (retval0), 
	__internal_trig_reduction_slowpathd, 
	(
	param0
	);
	ld.param.f64 	%fd3194, [retval0];
	ld.param.b32 	%r1299, [retval0+8];
	} // callseq 3
$L__BB0_165:
	mul.rn.f64 	%fd1432, %fd3194, %fd3194;
	fma.rn.f64 	%fd1433, %fd1432, 0dBDA8FF8320FD8164, 0d3E21EEA7C1EF8528;
	fma.rn.f64 	%fd1434, %fd1433, %fd1432, 0dBE927E4F8E06E6D9;
	fma.rn.f64 	%fd1435, %fd1434, %fd1432, 0d3EFA01A019DDBCE9;
	fma.rn.f64 	%fd1436, %fd1435, %fd1432, 0dBF56C16C16C15D47;
	fma.rn.f64 	%fd1437, %fd1436, %fd1432, 0d3FA5555555555551;
	fma.rn.f64 	%fd1438, %fd1437, %fd1432, 0dBFE0000000000000;
	fma.rn.f64 	%fd1439, %fd1438, %fd1432, 0d3FF0000000000000;
	fma.rn.f64 	%fd1440, %fd1432, 0d3DE5DB65F9785EBA, 0dBE5AE5F12CB0D246;
	fma.rn.f64 	%fd1441, %fd1440, %fd1432, 0d3EC71DE369ACE392;
	fma.rn.f64 	%fd1442, %fd1441, %fd1432, 0dBF2A01A019DB62A1;
	fma.rn.f64 	%fd1443, %fd1442, %fd1432, 0d3F81111111110818;
	fma.rn.f64 	%fd1444, %fd1443, %fd1432, 0dBFC5555555555554;
	fma.rn.f64 	%fd1445, %fd1444, %fd1432, 0d0000000000000000;
	fma.rn.f64 	%fd1446, %fd1445, %fd3194, %fd3194;
	and.b32  	%r558, %r1299, 1;
	setp.eq.b32 	%p172, %r558, 1;
	{
	.reg .b32 %temp; 
	mov.b64 	{%temp, %r559}, %fd1446;
	}
	{
	.reg .b32 %temp; 
	mov.b64 	{%r560, %temp}, %fd1446;
	}
	xor.b32  	%r561, %r559, -2147483648;
	mov.b64 	%fd1447, {%r560, %r561};
	selp.f64 	%fd3195, %fd1439, %fd1446, %p172;
	selp.f64 	%fd3196, %fd1447, %fd1439, %p172;
	and.b32  	%r562, %r1299, 2;
	setp.eq.s32 	%p173, %r562, 0;
	@%p173 bra 	$L__BB0_167;
	{
	.reg .b32 %temp; 
	mov.b64 	{%temp, %r563}, %fd3195;
	}
	{
	.reg .b32 %temp; 
	mov.b64 	{%r564, %temp}, %fd3195;
	}
	xor.b32  	%r565, %r563, -2147483648;
	mov.b64 	%fd3195, {%r564, %r565};
	{
	.reg .b32 %temp; 
	mov.b64 	{%temp, %r566}, %fd3196;
	}
	{
	.reg .b32 %temp; 
	mov.b64 	{%r567, %temp}, %fd3196;
	}
	xor.b32  	%r568, %r566, -2147483648;
	mov.b64 	%fd3196, {%r567, %r568};
$L__BB0_167:
	mul.f64 	%fd1448, %fd206, %fd3195;
	mul.f64 	%fd1449, %fd207, %fd3196;
	sub.f64 	%fd219, %fd1448, %fd1449;
	mul.f64 	%fd1450, %fd206, %fd3196;
	fma.rn.f64 	%fd220, %fd207, %fd3195, %fd1450;
	ld.global.u32 	%r569, [%rd8+16];
	setp.ge.u32 	%p174, %r2, %r569;
	@%p174 bra 	$L__BB0_169;
	ld.param.u64 	%rd382, [ccd_param_6];
	cvta.to.global.u64 	%rd137, %rd382;
	cvt.s64.s32 	%rd138, %r31;
	cvt.u64.u32 	%rd139, %r2;
	add.s64 	%rd140, %rd138, %rd139;
	shl.b64 	%rd141, %rd140, 2;
	add.s64 	%rd142, %rd137, %rd141;
	ld.global.u32 	%r570, [%rd142];
	mad.lo.s32 	%r571, %r570, 24, %r5;
	ld.shared.f64 	%fd1451, [%r571];
	ld.shared.f64 	%fd1452, [%r571+8];
	ld.shared.f64 	%fd1453, [%r571+16];
	sub.f64 	%fd1454, %fd1451, %fd197;
	sub.f64 	%fd1455, %fd1452, %fd198;
	sub.f64 	%fd1456, %fd1453, %fd199;
	mul.f64 	%fd1457, %fd204, %fd1455;
	fma.rn.f64 	%fd1458, %fd203, %fd1454, %fd1457;
	fma.rn.f64 	%fd1459, %fd205, %fd1456, %fd1458;
	mul.f64 	%fd1460, %fd201, %fd205;
	mul.f64 	%fd1461, %fd202, %fd204;
	sub.f64 	%fd1462, %fd1460, %fd1461;
	mul.f64 	%fd1463, %fd202, %fd203;
	mul.f64 	%fd1464, %fd200, %fd205;
	sub.f64 	%fd1465, %fd1463, %fd1464;
	mul.f64 	%fd1466, %fd1465, %fd1455;
	fma.rn.f64 	%fd1467, %fd1462, %fd1454, %fd1466;
	mul.f64 	%fd1468, %fd200, %fd204;
	mul.f64 	%fd1469, %fd201, %fd203;
	sub.f64 	%fd1470, %fd1468, %fd1469;
	fma.rn.f64 	%fd1471, %fd1470, %fd1456, %fd1467;
	mul.f64 	%fd1472, %fd201, %fd1455;
	fma.rn.f64 	%fd1473, %fd200, %fd1454, %fd1472;
	fma.rn.f64 	%fd1474, %fd202, %fd1456, %fd1473;
	mul.f64 	%fd1475, %fd220, %fd1459;
	mul.f64 	%fd1476, %fd219, %fd1471;
	sub.f64 	%fd1477, %fd1475, %fd1476;
	mul.f64 	%fd1478, %fd220, %fd1471;
	fma.rn.f64 	%fd1479, %fd219, %fd1459, %fd1478;
	mul.f64 	%fd1480, %fd1462, %fd1479;
	fma.rn.f64 	%fd1481, %fd203, %fd1477, %fd1480;
	fma.rn.f64 	%fd1482, %fd200, %fd1474, %fd1481;
	mul.f64 	%fd1483, %fd1465, %fd1479;
	fma.rn.f64 	%fd1484, %fd204, %fd1477, %fd1483;
	fma.rn.f64 	%fd1485, %fd201, %fd1474, %fd1484;
	mul.f64 	%fd1486, %fd1470, %fd1479;
	fma.rn.f64 	%fd1487, %fd205, %fd1477, %fd1486;
	fma.rn.f64 	%fd1488, %fd202, %fd1474, %fd1487;
	add.f64 	%fd1489, %fd197, %fd1482;
	add.f64 	%fd1490, %fd198, %fd1485;
	add.f64 	%fd1491, %fd199, %fd1488;
	st.shared.f64 	[%r571], %fd1489;
	st.shared.f64 	[%r571+8], %fd1490;
	st.shared.f64 	[%r571+16], %fd1491;
$L__BB0_169:
	bar.sync 	0;
	ld.global.u32 	%r96, [%rd8+4];
	setp.ge.s32 	%p175, %r2, %r96;
	mov.f64 	%fd3211, 0d0000000000000000;
	@%p175 bra 	$L__BB0_207;
	ld.global.u32 	%r97, [%rd8+8];
	ld.global.u32 	%r98, [%rd8+20];
	ld.global.u32 	%r99, [%rd8+24];
	ld.global.u8 	%rs5, [%rd6+43];
	mov.f64 	%fd3211, 0d0000000000000000;
	mov.u32 	%r1300, %r2;
$L__BB0_171:
	mov.u32 	%r572, shared;
	cvt.u64.u32 	%rd143, %r572;
	cvta.shared.u64 	%rd144, %rd143;
	setp.eq.s64 	%p176, %rd144, 0;
	mul.wide.s32 	%rd145, %r1300, 4;
	add.s64 	%rd146, %rd9, %rd145;
	ld.global.u32 	%r101, [%rd146];
	shl.b32 	%r573, %r101, 1;
	mul.wide.s32 	%rd147, %r573, 4;
	add.s64 	%rd148, %rd4, %rd147;
	ld.global.u32 	%r574, [%rd148];
	ld.global.u32 	%r575, [%rd148+4];
	max.s32 	%r577, %r574, %r575;
	setp.lt.s32 	%p5, %r577, 1;
	abs.s32 	%r578, %r574;
	mul.lo.s32 	%r102, %r578, 3;
	add.s32 	%r103, %r102, -3;
	abs.s32 	%r580, %r575;
	mul.lo.s32 	%r104, %r580, 3;
	add.s32 	%r105, %r104, -3;
	setp.lt.s32 	%p177, %r103, %r98;
	or.pred  	%p178, %p176, %p177;
	setp.gt.s32 	%p179, %r103, %r99;
	sub.s32 	%r581, %r102, %r98;
	shl.b32 	%r582, %r581, 3;
	add.s32 	%r106, %r5, %r582;
	mul.wide.s32 	%rd149, %r103, 8;
	add.s64 	%rd16, %rd3, %rd149;
	or.pred  	%p180, %p178, %p179;
	@%p180 bra 	$L__BB0_173;
	ld.shared.f64 	%fd3198, [%r106+-24];
	bra.uni 	$L__BB0_174;
$L__BB0_173:
	ld.global.f64 	%fd3198, [%rd16];
$L__BB0_174:
	cvta.shared.u64 	%rd151, %rd143;
	setp.eq.s64 	%p181, %rd151, 0;
	setp.lt.s32 	%p182, %r105, %r98;
	or.pred  	%p183, %p181, %p182;
	setp.gt.s32 	%p184, %r105, %r99;
	sub.s32 	%r584, %r104, %r98;
	shl.b32 	%r585, %r584, 3;
	add.s32 	%r107, %r5, %r585;
	mul.wide.s32 	%rd152, %r105, 8;
	add.s64 	%rd17, %rd3, %rd152;
	or.pred  	%p185, %p183, %p184;
	@%p185 bra 	$L__BB0_176;
	ld.shared.f64 	%fd3199, [%r107+-24];
	bra.uni 	$L__BB0_177;
$L__BB0_176:
	ld.global.f64 	%fd3199, [%rd17];
$L__BB0_177:
	cvt.u64.u32 	%rd153, %r572;
	cvta.shared.u64 	%rd154, %rd153;
	setp.eq.s64 	%p186, %rd154, 0;
	sub.f64 	%fd228, %fd3198, %fd3199;
	add.s32 	%r587, %r102, -2;
	setp.lt.s32 	%p187, %r587, %r98;
	or.pred  	%p188, %p186, %p187;
	setp.ge.s32 	%p189, %r103, %r99;
	or.pred  	%p190, %p188, %p189;
	@%p190 bra 	$L__BB0_179;
	ld.shared.f64 	%fd3200, [%r106+-16];
	bra.uni 	$L__BB0_180;
$L__BB0_179:
	ld.global.f64 	%fd3200, [%rd16+8];
$L__BB0_180:
	cvta.shared.u64 	%rd156, %rd153;
	setp.eq.s64 	%p191, %rd156, 0;
	add.s32 	%r589, %r104, -2;
	setp.lt.s32 	%p192, %r589, %r98;
	or.pred  	%p193, %p191, %p192;
	setp.ge.s32 	%p194, %r105, %r99;
	or.pred  	%p195, %p193, %p194;
	@%p195 bra 	$L__BB0_182;
	ld.shared.f64 	%fd3201, [%r107+-16];
	bra.uni 	$L__BB0_183;
$L__BB0_182:
	ld.global.f64 	%fd3201, [%rd17+8];
$L__BB0_183:
	cvt.u64.u32 	%rd157, %r572;
	cvta.shared.u64 	%rd158, %rd157;
	setp.eq.s64 	%p196, %rd158, 0;
	sub.f64 	%fd1494, %fd3200, %fd3201;
	mul.f64 	%fd1495, %fd1494, %fd1494;
	fma.rn.f64 	%fd235, %fd228, %fd228, %fd1495;
	add.s32 	%r591, %r102, -1;
	setp.lt.s32 	%p197, %r591, %r98;
	or.pred  	%p198, %p196, %p197;
	setp.gt.s32 	%p199, %r591, %r99;
	or.pred  	%p200, %p198, %p199;
	@%p200 bra 	$L__BB0_185;
	ld.shared.f64 	%fd3202, [%r106+-8];
	bra.uni 	$L__BB0_186;
$L__BB0_185:
	ld.global.f64 	%fd3202, [%rd16+16];
$L__BB0_186:
	cvta.shared.u64 	%rd160, %rd157;
	setp.eq.s64 	%p201, %rd160, 0;
	add.s32 	%r593, %r104, -1;
	setp.lt.s32 	%p202, %r593, %r98;
	or.pred  	%p203, %p201, %p202;
	setp.gt.s32 	%p204, %r593, %r99;
	or.pred  	%p205, %p203, %p204;
	@%p205 bra 	$L__BB0_188;
	ld.shared.f64 	%fd3203, [%r107+-8];
	bra.uni 	$L__BB0_189;
$L__BB0_188:
	ld.global.f64 	%fd3203, [%rd17+16];
$L__BB0_189:
	sub.f64 	%fd1496, %fd3202, %fd3203;
	fma.rn.f64 	%fd242, %fd1496, %fd1496, %fd235;
	mul.lo.s32 	%r594, %r101, 9;
	mul.wide.s32 	%rd161, %r594, 8;
	add.s64 	%rd18, %rd2, %rd161;
	@%p5 bra 	$L__BB0_191;
	ld.global.u8 	%rs26, [%rd6+41];
	setp.eq.s16 	%p206, %rs26, 0;
	mov.f64 	%fd3206, 0d0000000000000000;
	@%p206 bra 	$L__BB0_195;
$L__BB0_191:
	setp.ge.s32 	%p207, %r1300, %r97;
	@%p207 bra 	$L__BB0_193;
	ld.global.f64 	%fd3204, [%rd6+16];
	bra.uni 	$L__BB0_194;
$L__BB0_193:
	ld.global.f64 	%fd3204, [%rd6+8];
$L__BB0_194:
	ld.global.f64 	%fd1498, [%rd18+16];
	mul.f64 	%fd1499, %fd3204, %fd1498;
	ld.global.u8 	%rs27, [%rd6+40];
	setp.eq.s16 	%p208, %rs27, 0;
	sqrt.rn.f64 	%fd1500, %fd242;
	selp.f64 	%fd1501, %fd1500, %fd242, %p208;
	div.rn.f64 	%fd1502, %fd1499, %fd1501;
	add.f64 	%fd3206, %fd1502, 0d0000000000000000;
	@%p5 bra 	$L__BB0_196;
$L__BB0_195:
	ld.global.u8 	%rs28, [%rd6+42];
	setp.eq.s16 	%p209, %rs28, 0;
	@%p209 bra 	$L__BB0_197;
$L__BB0_196:
	ld.global.f64 	%fd1503, [%rd18];
	ld.global.f64 	%fd1504, [%rd18+8];
	mul.f64 	%fd1505, %fd242, %fd242;
	mul.f64 	%fd1506, %fd242, %fd1505;
	mul.f64 	%fd1507, %fd1506, %fd1506;
	div.rn.f64 	%fd1508, %fd1503, %fd1507;
	div.rn.f64 	%fd1509, %fd1504, %fd1506;
	sub.f64 	%fd1510, %fd1508, %fd1509;
	add.f64 	%fd3206, %fd3206, %fd1510;
$L__BB0_197:
	setp.eq.s16 	%p210, %rs5, 0;
	not.pred 	%p211, %p5;
	or.pred  	%p212, %p211, %p210;
	@%p212 bra 	$L__BB0_206;
	ld.global.f64 	%fd1511, [%rd6+24];
	setp.geu.f64 	%p213, %fd242, %fd1511;
	@%p213 bra 	$L__BB0_206;
	sqrt.rn.f64 	%fd251, %fd242;
	ld.global.f64 	%fd1512, [%rd18+24];
	ld.global.f64 	%fd1513, [%rd18+32];
	ld.global.f64 	%fd252, [%rd18+40];
	sub.f64 	%fd1514, %fd251, %fd1513;
	div.rn.f64 	%fd1515, %fd1514, %fd1512;
	neg.f64 	%fd1516, %fd1515;
	mul.f64 	%fd253, %fd1515, %fd1516;
	fma.rn.f64 	%fd1517, %fd253, 0d3FF71547652B82FE, 0d4338000000000000;
	{
	.reg .b32 %temp; 
	mov.b64 	{%r108, %temp}, %fd1517;
	}
	mov.f64 	%fd1518, 0dC338000000000000;
	add.rn.f64 	%fd1519, %fd1517, %fd1518;
	fma.rn.f64 	%fd1520, %fd1519, 0dBFE62E42FEFA39EF, %fd253;
	fma.rn.f64 	%fd1521, %fd1519, 0dBC7ABC9E3B39803F, %fd1520;
	fma.rn.f64 	%fd1522, %fd1521, 0d3E5ADE1569CE2BDF, 0d3E928AF3FCA213EA;
	fma.rn.f64 	%fd1523, %fd1522, %fd1521, 0d3EC71DEE62401315;
	fma.rn.f64 	%fd1524, %fd1523, %fd1521, 0d3EFA01997C89EB71;
	fma.rn.f64 	%fd1525, %fd1524, %fd1521, 0d3F2A01A014761F65;
	fma.rn.f64 	%fd1526, %fd1525, %fd1521, 0d3F56C16C1852B7AF;
	fma.rn.f64 	%fd1527, %fd1526, %fd1521, 0d3F81111111122322;
	fma.rn.f64 	%fd1528, %fd1527, %fd1521, 0d3FA55555555502A1;
	fma.rn.f64 	%fd1529, %fd1528, %fd1521, 0d3FC5555555555511;
	fma.rn.f64 	%fd1530, %fd1529, %fd1521, 0d3FE000000000000B;
	fma.rn.f64 	%fd1531, %fd1530, %fd1521, 0d3FF0000000000000;
	fma.rn.f64 	%fd1532, %fd1531, %fd1521, 0d3FF0000000000000;
	{
	.reg .b32 %temp; 
	mov.b64 	{%r109, %temp}, %fd1532;
	}
	{
	.reg .b32 %temp; 
	mov.b64 	{%temp, %r110}, %fd1532;
	}
	shl.b32 	%r595, %r108, 20;
	add.s32 	%r596, %r595, %r110;
	mov.b64 	%fd3208, {%r109, %r596};
	{
	.reg .b32 %temp; 
	mov.b64 	{%temp, %r597}, %fd253;
	}
	mov.b32 	%f31, %r597;
	abs.f32 	%f7, %f31;
	setp.lt.f32 	%p214, %f7, 0f4086232B;
	@%p214 bra 	$L__BB0_202;
	setp.lt.f64 	%p215, %fd253, 0d0000000000000000;
	add.f64 	%fd1533, %fd253, 0d7FF0000000000000;
	selp.f64 	%fd3208, 0d0000000000000000, %fd1533, %p215;
	setp.geu.f32 	%p216, %f7, 0f40874800;
	@%p216 bra 	$L__BB0_202;
	shr.u32 	%r598, %r108, 31;
	add.s32 	%r599, %r108, %r598;
	shr.s32 	%r600, %r599, 1;
	shl.b32 	%r601, %r600, 20;
	add.s32 	%r602, %r110, %r601;
	mov.b64 	%fd1534, {%r109, %r602};
	sub.s32 	%r603, %r108, %r600;
	shl.b32 	%r604, %r603, 20;
	add.s32 	%r605, %r604, 1072693248;
	mov.b32 	%r606, 0;
	mov.b64 	%fd1535, {%r606, %r605};
	mul.f64 	%fd3208, %fd1535, %fd1534;
$L__BB0_202:
	mul.f64 	%fd1536, %fd252, %fd3208;
	div.rn.f64 	%fd1537, %fd1536, %fd242;
	sub.f64 	%fd258, %fd3206, %fd1537;
	ld.global.f64 	%fd1538, [%rd18+48];
	ld.global.f64 	%fd1539, [%rd18+56];
	ld.global.f64 	%fd259, [%rd18+64];
	sub.f64 	%fd1540, %fd251, %fd1539;
	div.rn.f64 	%fd1541, %fd1540, %fd1538;
	neg.f64 	%fd1542, %fd1541;
	mul.f64 	%fd260, %fd1541, %fd1542;
	fma.rn.f64 	%fd1543, %fd260, 0d3FF71547652B82FE, 0d4338000000000000;
	{
	.reg .b32 %temp; 
	mov.b64 	{%r111, %temp}, %fd1543;
	}
	mov.f64 	%fd1544, 0dC338000000000000;
	add.rn.f64 	%fd1545, %fd1543, %fd1544;
	fma.rn.f64 	%fd1546, %fd1545, 0dBFE62E42FEFA39EF, %fd260;
	fma.rn.f64 	%fd1547, %fd1545, 0dBC7ABC9E3B39803F, %fd1546;
	fma.rn.f64 	%fd1548, %fd1547, 0d3E5ADE1569CE2BDF, 0d3E928AF3FCA213EA;
	fma.rn.f64 	%fd1549, %fd1548, %fd1547, 0d3EC71DEE62401315;
	fma.rn.f64 	%fd1550, %fd1549, %fd1547, 0d3EFA01997C89EB71;
	fma.rn.f64 	%fd1551, %fd1550, %fd1547, 0d3F2A01A014761F65;
	fma.rn.f64 	%fd1552, %fd1551, %fd1547, 0d3F56C16C1852B7AF;
	fma.rn.f64 	%fd1553, %fd1552, %fd1547, 0d3F81111111122322;
	fma.rn.f64 	%fd1554, %fd1553, %fd1547, 0d3FA55555555502A1;
	fma.rn.f64 	%fd1555, %fd1554, %fd1547, 0d3FC5555555555511;
	fma.rn.f64 	%fd1556, %fd1555, %fd1547, 0d3FE000000000000B;
	fma.rn.f64 	%fd1557, %fd1556, %fd1547, 0d3FF0000000000000;
	fma.rn.f64 	%fd1558, %fd1557, %fd1547, 0d3FF0000000000000;
	{
	.reg .b32 %temp; 
	mov.b64 	{%r112, %temp}, %fd1558;
	}
	{
	.reg .b32 %temp; 
	mov.b64 	{%temp, %r113}, %fd1558;
	}
	shl.b32 	%r607, %r111, 20;
	add.s32 	%r608, %r607, %r113;
	mov.b64 	%fd3209, {%r112, %r608};
	{
	.reg .b32 %temp; 
	mov.b64 	{%temp, %r609}, %fd260;
	}
	mov.b32 	%f32, %r609;
	abs.f32 	%f8, %f32;
	setp.lt.f32 	%p217, %f8, 0f4086232B;
	@%p217 bra 	$L__BB0_205;
	setp.lt.f64 	%p218, %fd260, 0d0000000000000000;
	add.f64 	%fd1559, %fd260, 0d7FF0000000000000;
	selp.f64 	%fd3209, 0d0000000000000000, %fd1559, %p218;
	setp.geu.f32 	%p219, %f8, 0f40874800;
	@%p219 bra 	$L__BB0_205;
	shr.u32 	%r610, %r111, 31;
	add.s32 	%r611, %r111, %r610;
	shr.s32 	%r612, %r611, 1;
	shl.b32 	%r613, %r612, 20;
	add.s32 	%r614, %r113, %r613;
	mov.b64 	%fd1560, {%r112, %r614};
	sub.s32 	%r615, %r111, %r612;
	shl.b32 	%r616, %r615, 20;
	add.s32 	%r617, %r616, 1072693248;
	mov.b32 	%r618, 0;
	mov.b64 	%fd1561, {%r618, %r617};
	mul.f64 	%fd3209, %fd1561, %fd1560;
$L__BB0_205:
	mul.f64 	%fd1562, %fd259, %fd3209;
	div.rn.f64 	%fd1563, %fd1562, %fd242;
	sub.f64 	%fd3206, %fd258, %fd1563;
$L__BB0_206:
	add.f64 	%fd3211, %fd3211, %fd3206;
	add.s32 	%r1300, %r1300, %r1;
	setp.lt.s32 	%p220, %r1300, %r96;
	@%p220 bra 	$L__BB0_171;
$L__BB0_207:
	setp.lt.u32 	%p221, %r1, 2;
	shl.b32 	%r619, %r2, 3;
	mov.u32 	%r620, shared;
	add.s32 	%r115, %r620, %r619;
	st.shared.f64 	[%r115], %fd3211;
	bar.sync 	0;
	@%p221 bra 	$L__BB0_213;
	mov.b32 	%r1301, 1;
$L__BB0_209:
	mov.u32 	%r116, %r1301;
	shl.b32 	%r1301, %r116, 1;
	add.s32 	%r622, %r1301, -1;
	and.b32  	%r623, %r622, %r2;
	setp.ne.s32 	%p222, %r623, 0;
	@%p222 bra 	$L__BB0_212;
	add.s32 	%r624, %r116, %r2;
	setp.ge.u32 	%p223, %r624, %r1;
	@%p223 bra 	$L__BB0_212;
	shl.b32 	%r625, %r116, 3;
	add.s32 	%r626, %r115, %r625;
	ld.shared.f64 	%fd1564, [%r626];
	ld.shared.f64 	%fd1565, [%r115];
	add.f64 	%fd1566, %fd1564, %fd1565;
	st.shared.f64 	[%r115], %fd1566;
$L__BB0_212:
	bar.sync 	0;
	setp.lt.u32 	%p224, %r1301, %r1;
	@%p224 bra 	$L__BB0_209;
$L__BB0_213:
	ld.shared.f64 	%fd1567, [shared];
	ld.global.f64 	%fd1568, [%rd8+32];
	add.f64 	%fd3212, %fd1567, %fd1568;
$L__BB0_214:
	add.f64 	%fd1569, %fd3193, %fd3212;
	add.f64 	%fd1570, %fd122, %fd122;
	sub.f64 	%fd271, %fd1569, %fd1570;
	setp.geu.f64 	%p225, %fd271, 0dBD719799812DEA11;
	setp.neu.f64 	%p226, %fd271, 0d7FF0000000000000;
	and.pred  	%p227, %p225, %p226;
	@%p227 bra 	$L__BB0_216;
	setp.lt.f64 	%p229, %fd3212, %fd3193;
	neg.f64 	%fd1575, %fd3154;
	selp.f64 	%fd1576, %fd1575, %fd3154, %p229;
	add.f64 	%fd3213, %fd33, %fd1576;
	bra.uni 	$L__BB0_218;
$L__BB0_216:
	setp.le.f64 	%p228, %fd271, 0d3D719799812DEA11;
	mov.f64 	%fd3213, %fd33;
	@%p228 bra 	$L__BB0_218;
	sub.f64 	%fd1571, %fd3212, %fd3193;
	mul.f64 	%fd1572, %fd3154, %fd1571;
	mul.f64 	%fd1573, %fd1572, 0d3FE0000000000000;
	div.rn.f64 	%fd1574, %fd1573, %fd271;
	add.f64 	%fd3213, %fd33, %fd1574;
$L__BB0_218:
	ld.param.u64 	%rd374, [ccd_param_5];
	setp.lt.f64 	%p230, %fd3213, %fd34;
	selp.f64 	%fd1577, %fd34, %fd3213, %p230;
	setp.gt.f64 	%p231, %fd1577, %fd35;
	selp.f64 	%fd3308, %fd35, %fd1577, %p231;
	cvta.to.global.u64 	%rd162, %rd374;
	shl.b32 	%r627, %r1289, 2;
	mul.wide.u32 	%rd163, %r627, 4;
	add.s64 	%rd164, %rd162, %rd163;
	ld.global.u32 	%r628, [%rd164];
	mad.lo.s32 	%r629, %r628, 24, %r5;
	ld.shared.f64 	%fd1578, [%r629];
	ld.shared.f64 	%fd1579, [%r629+8];
	ld.shared.f64 	%fd1580, [%r629+16];
	ld.global.u32 	%r630, [%rd164+4];
	mad.lo.s32 	%r631, %r630, 24, %r5;
	ld.shared.f64 	%fd276, [%r631];
	ld.shared.f64 	%fd277, [%r631+8];
	ld.shared.f64 	%fd278, [%r631+16];
	ld.global.u32 	%r632, [%rd164+8];
	mad.lo.s32 	%r633, %r632, 24, %r5;
	ld.shared.f64 	%fd1581, [%r633];
	ld.shared.f64 	%fd1582, [%r633+8];
	ld.shared.f64 	%fd1583, [%r633+16];
	ld.global.u32 	%r634, [%rd164+12];
	mad.lo.s32 	%r635, %r634, 24, %r5;
	ld.shared.f64 	%fd1584, [%r635];
	ld.shared.f64 	%fd1585, [%r635+8];
	ld.shared.f64 	%fd1586, [%r635+16];
	sub.f64 	%fd1587, %fd1578, %fd276;
	sub.f64 	%fd1588, %fd1579, %fd277;
	sub.f64 	%fd1589, %fd1580, %fd278;
	sub.f64 	%fd1590, %fd1581, %fd276;
	sub.f64 	%fd1591, %fd1582, %fd277;
	sub.f64 	%fd1592, %fd1583, %fd278;
	sub.f64 	%fd1593, %fd1584, %fd276;
	sub.f64 	%fd1594, %fd1585, %fd277;
	sub.f64 	%fd1595, %fd1586, %fd278;
	mul.f64 	%fd1596, %fd1591, %fd1591;
	fma.rn.f64 	%fd1597, %fd1590, %fd1590, %fd1596;
	fma.rn.f64 	%fd1598, %fd1592, %fd1592, %fd1597;
	sqrt.rn.f64 	%fd1599, %fd1598;
	div.rn.f64 	%fd279, %fd1590, %fd1599;
	div.rn.f64 	%fd280, %fd1591, %fd1599;
	div.rn.f64 	%fd281, %fd1592, %fd1599;
	mul.f64 	%fd1600, %fd1588, %fd1591;
	fma.rn.f64 	%fd1601, %fd1587, %fd1590, %fd1600;
	fma.rn.f64 	%fd1602, %fd1589, %fd1592, %fd1601;
	div.rn.f64 	%fd1603, %fd1602, %fd1598;
	mul.f64 	%fd1604, %fd1590, %fd1603;
	sub.f64 	%fd1605, %fd1587, %fd1604;
	mul.f64 	%fd1606, %fd1591, %fd1603;
	sub.f64 	%fd1607, %fd1588, %fd1606;
	mul.f64 	%fd1608, %fd1592, %fd1603;
	sub.f64 	%fd1609, %fd1589, %fd1608;
	mul.f64 	%fd1610, %fd1607, %fd1607;
	fma.rn.f64 	%fd1611, %fd1605, %fd1605, %fd1610;
	fma.rn.f64 	%fd1612, %fd1609, %fd1609, %fd1611;
	sqrt.rn.f64 	%fd1613, %fd1612;
	div.rn.f64 	%fd282, %fd1605, %fd1613;
	div.rn.f64 	%fd283, %fd1607, %fd1613;
	div.rn.f64 	%fd284, %fd1609, %fd1613;
	mul.f64 	%fd1614, %fd280, %fd284;
	mul.f64 	%fd1615, %fd281, %fd283;
	sub.f64 	%fd1616, %fd1614, %fd1615;
	mul.f64 	%fd1617, %fd281, %fd282;
	mul.f64 	%fd1618, %fd279, %fd284;
	sub.f64 	%fd1619, %fd1617, %fd1618;
	mul.f64 	%fd1620, %fd279, %fd283;
	mul.f64 	%fd1621, %fd280, %fd282;
	sub.f64 	%fd1622, %fd1620, %fd1621;
	mul.f64 	%fd1623, %fd1594, %fd283;
	fma.rn.f64 	%fd1624, %fd1593, %fd282, %fd1623;
	fma.rn.f64 	%fd1625, %fd1595, %fd284, %fd1624;
	mul.f64 	%fd1626, %fd1594, %fd1619;
	fma.rn.f64 	%fd1627, %fd1593, %fd1616, %fd1626;
	fma.rn.f64 	%fd1628, %fd1595, %fd1622, %fd1627;
	mul.f64 	%fd1629, %fd1628, %fd1628;
	fma.rn.f64 	%fd1630, %fd1625, %fd1625, %fd1629;
	sqrt.rn.f64 	%fd1631, %fd1630;
	div.rn.f64 	%fd285, %fd1625, %fd1631;
	div.rn.f64 	%fd286, %fd1628, %fd1631;
	abs.f64 	%fd287, %fd3308;
	setp.neu.f64 	%p232, %fd287, 0d7FF0000000000000;
	@%p232 bra 	$L__BB0_220;
	mov.f64 	%fd1637, 0d0000000000000000;
	mul.rn.f64 	%fd3214, %fd3308, %fd1637;
	mov.b32 	%r1302, 0;
	bra.uni 	$L__BB0_222;
$L__BB0_220:
	mul.f64 	%fd1632, %fd3308, 0d3FE45F306DC9C883;
	cvt.rni.s32.f64 	%r1302, %fd1632;
	cvt.rn.f64.s32 	%fd1633, %r1302;
	fma.rn.f64 	%fd1634, %fd1633, 0dBFF921FB54442D18, %fd3308;
	fma.rn.f64 	%fd1635, %fd1633, 0dBC91A62633145C00, %fd1634;
	fma.rn.f64 	%fd3214, %fd1633, 0dB97B839A252049C0, %fd1635;
	setp.ltu.f64 	%p233, %fd287, 0d41E0000000000000;
	@%p233 bra 	$L__BB0_222;
	{ // callseq 4, 0
	.param .b64 param0;
	st.param.f64 	[param0], %fd3308;
	.param .align 16 .b8 retval0[16];
	call.uni (retval0), 
	__internal_trig_reduction_slowpathd, 
	(
	param0
	);
	ld.param.f64 	%fd3214, [retval0];
	ld.param.b32 	%r1302, [retval0+8];
	} // callseq 4
$L__BB0_222:
	mul.rn.f64 	%fd1638, %fd3214, %fd3214;
	fma.rn.f64 	%fd1639, %fd1638, 0dBDA8FF8320FD8164, 0d3E21EEA7C1EF8528;
	fma.rn.f64 	%fd1640, %fd1639, %fd1638, 0dBE927E4F8E06E6D9;
	fma.rn.f64 	%fd1641, %fd1640, %fd1638, 0d3EFA01A019DDBCE9;
	fma.rn.f64 	%fd1642, %fd1641, %fd1638, 0dBF56C16C16C15D47;
	fma.rn.f64 	%fd1643, %fd1642, %fd1638, 0d3FA5555555555551;
	fma.rn.f64 	%fd1644, %fd1643, %fd1638, 0dBFE0000000000000;
	fma.rn.f64 	%fd1645, %fd1644, %fd1638, 0d3FF0000000000000;
	fma.rn.f64 	%fd1646, %fd1638, 0d3DE5DB65F9785EBA, 0dBE5AE5F12CB0D246;
	fma.rn.f64 	%fd1647, %fd1646, %fd1638, 0d3EC71DE369ACE392;
	fma.rn.f64 	%fd1648, %fd1647, %fd1638, 0dBF2A01A019DB62A1;
	fma.rn.f64 	%fd1649, %fd1648, %fd1638, 0d3F81111111110818;
	fma.rn.f64 	%fd1650, %fd1649, %fd1638, 0dBFC5555555555554;
	fma.rn.f64 	%fd1651, %fd1650, %fd1638, 0d0000000000000000;
	fma.rn.f64 	%fd1652, %fd1651, %fd3214, %fd3214;
	and.b32  	%r638, %r1302, 1;
	setp.eq.b32 	%p234, %r638, 1;
	{
	.reg .b32 %temp; 
	mov.b64 	{%temp, %r639}, %fd1652;
	}
	{
	.reg .b32 %temp; 
	mov.b64 	{%r640, %temp}, %fd1652;
	}
	xor.b32  	%r641, %r639, -2147483648;
	mov.b64 	%fd1653, {%r640, %r641};
	selp.f64 	%fd3215, %fd1645, %fd1652, %p234;
	selp.f64 	%fd3216, %fd1653, %fd1645, %p234;
	and.b32  	%r642, %r1302, 2;
	setp.eq.s32 	%p235, %r642, 0;
	@%p235 bra 	$L__BB0_224;
	{
	.reg .b32 %temp; 
	mov.b64 	{%temp, %r643}, %fd3215;
	}
	{
	.reg .b32 %temp; 
	mov.b64 	{%r644, %temp}, %fd3215;
	}
	xor.b32  	%r645, %r643, -2147483648;
	mov.b64 	%fd3215, {%r644, %r645};
	{
	.reg .b32 %temp; 
	mov.b64 	{%temp, %r646}, %fd3216;
	}
	{
	.reg .b32 %temp; 
	mov.b64 	{%r647, %temp}, %fd3216;
	}
	xor.b32  	%r648, %r646, -2147483648;
	mov.b64 	%fd3216, {%r647, %r648};
$L__BB0_224:
	mul.f64 	%fd1654, %fd285, %fd3215;
	mul.f64 	%fd1655, %fd286, %fd3216;
	sub.f64 	%fd298, %fd1654, %fd1655;
	mul.f64 	%fd1656, %fd285, %fd3216;
	fma.rn.f64 	%fd299, %fd286, %fd3215, %fd1656;
	ld.global.u32 	%r649, [%rd8+16];
	setp.ge.u32 	%p236, %r2, %r649;
	@%p236 bra 	$L__BB0_226;
	ld.param.u64 	%rd383, [ccd_param_6];
	cvta.to.global.u64 	%rd165, %rd383;
	cvt.s64.s32 	%rd166, %r31;
	cvt.u64.u32 	%rd167, %r2;
	add.s64 	%rd168, %rd166, %rd167;
	shl.b64 	%rd169, %rd168, 2;
	add.s64 	%rd170, %rd165, %rd169;
	ld.global.u32 	%r650, [%rd170];
	mad.lo.s32 	%r651, %r650, 24, %r5;
	ld.shared.f64 	%fd1657, [%r651];
	ld.shared.f64 	%fd1658, [%r651+8];
	ld.shared.f64 	%fd1659, [%r651+16];
	sub.f64 	%fd1660, %fd1657, %fd276;
	sub.f64 	%fd1661, %fd1658, %fd277;
	sub.f64 	%fd1662, %fd1659, %fd278;
	mul.f64 	%fd1663, %fd283, %fd1661;
	fma.rn.f64 	%fd1664, %fd282, %fd1660, %fd1663;
	fma.rn.f64 	%fd1665, %fd284, %fd1662, %fd1664;
	mul.f64 	%fd1666, %fd280, %fd284;
	mul.f64 	%fd1667, %fd281, %fd283;
	sub.f64 	%fd1668, %fd1666, %fd1667;
	mul.f64 	%fd1669, %fd281, %fd282;
	mul.f64 	%fd1670, %fd279, %fd284;
	sub.f64 	%fd1671, %fd1669, %fd1670;
	mul.f64 	%fd1672, %fd1671, %fd1661;
	fma.rn.f64 	%fd1673, %fd1668, %fd1660, %fd1672;
	mul.f64 	%fd1674, %fd279, %fd283;
	mul.f64 	%fd1675, %fd280, %fd282;
	sub.f64 	%fd1676, %fd1674, %fd1675;
	fma.rn.f64 	%fd1677, %fd1676, %fd1662, %fd1673;
	mul.f64 	%fd1678, %fd280, %fd1661;
	fma.rn.f64 	%fd1679, %fd279, %fd1660, %fd1678;
	fma.rn.f64 	%fd1680, %fd281, %fd1662, %fd1679;
	mul.f64 	%fd1681, %fd299, %fd1665;
	mul.f64 	%fd1682, %fd298, %fd1677;
	sub.f64 	%fd1683, %fd1681, %fd1682;
	mul.f64 	%fd1684, %fd299, %fd1677;
	fma.rn.f64 	%fd1685, %fd298, %fd1665, %fd1684;
	mul.f64 	%fd1686, %fd1668, %fd1685;
	fma.rn.f64 	%fd1687, %fd282, %fd1683, %fd1686;
	fma.rn.f64 	%fd1688, %fd279, %fd1680, %fd1687;
	mul.f64 	%fd1689, %fd1671, %fd1685;
	fma.rn.f64 	%fd1690, %fd283, %fd1683, %fd1689;
	fma.rn.f64 	%fd1691, %fd280, %fd1680, %fd1690;
	mul.f64 	%fd1692, %fd1676, %fd1685;
	fma.rn.f64 	%fd1693, %fd284, %fd1683, %fd1692;
	fma.rn.f64 	%fd1694, %fd281, %fd1680, %fd1693;
	add.f64 	%fd1695, %fd276, %fd1688;
	add.f64 	%fd1696, %fd277, %fd1691;
	add.f64 	%fd1697, %fd278, %fd1694;
	st.shared.f64 	[%r651], %fd1695;
	st.shared.f64 	[%r651+8], %fd1696;
	st.shared.f64 	[%r651+16], %fd1697;
$L__BB0_226:
	bar.sync 	0;
	ld.global.u32 	%r121, [%rd8+4];
	setp.ge.s32 	%p237, %r2, %r121;
	mov.f64 	%fd3231, 0d0000000000000000;
	@%p237 bra 	$L__BB0_264;
	ld.global.u32 	%r122, [%rd8+8];
	ld.global.u32 	%r123, [%rd8+20];
	ld.global.u32 	%r124, [%rd8+24];
	ld.global.u8 	%rs6, [%rd6+43];
	mov.f64 	%fd3231, 0d0000000000000000;
	mov.u32 	%r1303, %r2;
$L__BB0_228:
	mov.u32 	%r652, shared;
	cvt.u64.u32 	%rd171, %r652;
	cvta.shared.u64 	%rd172, %rd171;
	setp.eq.s64 	%p238, %rd172, 0;
	mul.wide.s32 	%rd173, %r1303, 4;
	add.s64 	%rd174, %rd9, %rd173;
	ld.global.u32 	%r126, [%rd174];
	shl.b32 	%r653, %r126, 1;
	mul.wide.s32 	%rd175, %r653, 4;
	add.s64 	%rd176, %rd4, %rd175;
	ld.global.u32 	%r654, [%rd176];
	ld.global.u32 	%r655, [%rd176+4];
	max.s32 	%r657, %r654, %r655;
	setp.lt.s32 	%p6, %r657, 1;
	abs.s32 	%r658, %r654;
	mul.lo.s32 	%r127, %r658, 3;
	add.s32 	%r128, %r127, -3;
	abs.s32 	%r660, %r655;
	mul.lo.s32 	%r129, %r660, 3;
	add.s32 	%r130, %r129, -3;
	setp.lt.s32 	%p239, %r128, %r123;
	or.pred  	%p240, %p238, %p239;
	setp.gt.s32 	%p241, %r128, %r124;
	sub.s32 	%r661, %r127, %r123;
	shl.b32 	%r662, %r661, 3;
	add.s32 	%r131, %r5, %r662;
	mul.wide.s32 	%rd177, %r128, 8;
	add.s64 	%rd19, %rd3, %rd177;
	or.pred  	%p242, %p240, %p241;
	@%p242 bra 	$L__BB0_230;
	ld.shared.f64 	%fd3218, [%r131+-24];
	bra.uni 	$L__BB0_231;
$L__BB0_230:
	ld.global.f64 	%fd3218, [%rd19];
$L__BB0_231:
	cvta.shared.u64 	%rd179, %rd171;
	setp.eq.s64 	%p243, %rd179, 0;
	setp.lt.s32 	%p244, %r130, %r123;
	or.pred  	%p245, %p243, %p244;
	setp.gt.s32 	%p246, %r130, %r124;
	sub.s32 	%r664, %r129, %r123;
	shl.b32 	%r665, %r664, 3;
	add.s32 	%r132, %r5, %r665;
	mul.wide.s32 	%rd180, %r130, 8;
	add.s64 	%rd20, %rd3, %rd180;
	or.pred  	%p247, %p245, %p246;
	@%p247 bra 	$L__BB0_233;
	ld.shared.f64 	%fd3219, [%r132+-24];
	bra.uni 	$L__BB0_234;
$L__BB0_233:
	ld.global.f64 	%fd3219, [%rd20];
$L__BB0_234:
	cvta.shared.u64 	%rd182, %rd171;
	setp.eq.s64 	%p248, %rd182, 0;
	sub.f64 	%fd307, %fd3218, %fd3219;
	add.s32 	%r667, %r127, -2;
	setp.lt.s32 	%p249, %r667, %r123;
	or.pred  	%p250, %p248, %p249;
	setp.ge.s32 	%p251, %r128, %r124;
	or.pred  	%p252, %p250, %p251;
	@%p252 bra 	$L__BB0_236;
	ld.shared.f64 	%fd3220, [%r131+-16];
	bra.uni 	$L__BB0_237;
$L__BB0_236:
	ld.global.f64 	%fd3220, [%rd19+8];
$L__BB0_237:
	cvta.shared.u64 	%rd184, %rd171;
	setp.eq.s64 	%p253, %rd184, 0;
	add.s32 	%r669, %r129, -2;
	setp.lt.s32 	%p254, %r669, %r123;
	or.pred  	%p255, %p253, %p254;
	setp.ge.s32 	%p256, %r130, %r124;
	or.pred  	%p257, %p255, %p256;
	@%p257 bra 	$L__BB0_239;
	ld.shared.f64 	%fd3221, [%r132+-16];
	bra.uni 	$L__BB0_240;
$L__BB0_239:
	ld.global.f64 	%fd3221, [%rd20+8];
$L__BB0_240:
	cvta.shared.u64 	%rd186, %rd171;
	setp.eq.s64 	%p258, %rd186, 0;
	sub.f64 	%fd1700, %fd3220, %fd3221;
	mul.f64 	%fd1701, %fd1700, %fd1700;
	fma.rn.f64 	%fd314, %fd307, %fd307, %fd1701;
	add.s32 	%r671, %r127, -1;
	setp.lt.s32 	%p259, %r671, %r123;
	or.pred  	%p260, %p258, %p259;
	setp.gt.s32 	%p261, %r671, %r124;
	or.pred  	%p262, %p260, %p261;
	@%p262 bra 	$L__BB0_242;
	ld.shared.f64 	%fd3222, [%r131+-8];
	bra.uni 	$L__BB0_243;
$L__BB0_242:
	ld.global.f64 	%fd3222, [%rd19+16];
$L__BB0_243:
	cvta.shared.u64 	%rd188, %rd171;
	setp.eq.s64 	%p263, %rd188, 0;
	add.s32 	%r673, %r129, -1;
	setp.lt.s32 	%p264, %r673, %r123;
	or.pred  	%p265, %p263, %p264;
	setp.gt.s32 	%p266, %r673, %r124;
	or.pred  	%p267, %p265, %p266;
	@%p267 bra 	$L__BB0_245;
	ld.shared.f64 	%fd3223, [%r132+-8];
	bra.uni 	$L__BB0_246;
$L__BB0_245:
	ld.global.f64 	%fd3223, [%rd20+16];
$L__BB0_246:
	sub.f64 	%fd1702, %fd3222, %fd3223;
	fma.rn.f64 	%fd321, %fd1702, %fd1702, %fd314;
	mul.lo.s32 	%r674, %r126, 9;
	mul.wide.s32 	%rd189, %r674, 8;
	add.s64 	%rd21, %rd2, %rd189;
	@%p6 bra 	$L__BB0_248;
	ld.global.u8 	%rs30, [%rd6+41];
	setp.eq.s16 	%p268, %rs30, 0;
	mov.f64 	%fd3226, 0d0000000000000000;
	@%p268 bra 	$L__BB0_252;
$L__BB0_248:
	setp.ge.s32 	%p269, %r1303, %r122;
	@%p269 bra 	$L__BB0_250;
	ld.global.f64 	%fd3224, [%rd6+16];
	bra.uni 	$L__BB0_251;
$L__BB0_250:
	ld.global.f64 	%fd3224, [%rd6+8];
$L__BB0_251:
	ld.global.f64 	%fd1704, [%rd21+16];
	mul.f64 	%fd1705, %fd3224, %fd1704;
	ld.global.u8 	%rs31, [%rd6+40];
	setp.eq.s16 	%p270, %rs31, 0;
	sqrt.rn.f64 	%fd1706, %fd321;
	selp.f64 	%fd1707, %fd1706, %fd321, %p270;
	div.rn.f64 	%fd1708, %fd1705, %fd1707;
	add.f64 	%fd3226, %fd1708, 0d0000000000000000;
	@%p6 bra 	$L__BB0_253;
$L__BB0_252:
	ld.global.u8 	%rs32, [%rd6+42];
	setp.eq.s16 	%p271, %rs32, 0;
	@%p271 bra 	$L__BB0_254;
$L__BB0_253:
	ld.global.f64 	%fd1709, [%rd21];
	ld.global.f64 	%fd1710, [%rd21+8];
	mul.f64 	%fd1711, %fd321, %fd321;
	mul.f64 	%fd1712, %fd321, %fd1711;
	mul.f64 	%fd1713, %fd1712, %fd1712;
	div.rn.f64 	%fd1714, %fd1709, %fd1713;
	div.rn.f64 	%fd1715, %fd1710, %fd1712;
	sub.f64 	%fd1716, %fd1714, %fd1715;
	add.f64 	%fd3226, %fd3226, %fd1716;
$L__BB0_254:
	setp.eq.s16 	%p272, %rs6, 0;
	not.pred 	%p273, %p6;
	or.pred  	%p274, %p273, %p272;
	@%p274 bra 	$L__BB0_263;
	ld.global.f64 	%fd1717, [%rd6+24];
	setp.geu.f64 	%p275, %fd321, %fd1717;
	@%p275 bra 	$L__BB0_263;
	sqrt.rn.f64 	%fd330, %fd321;
	ld.global.f64 	%fd1718, [%rd21+24];
	ld.global.f64 	%fd1719, [%rd21+32];
	ld.global.f64 	%fd331, [%rd21+40];
	sub.f64 	%fd1720, %fd330, %fd1719;
	div.rn.f64 	%fd1721, %fd1720, %fd1718;
	neg.f64 	%fd1722, %fd1721;
	mul.f64 	%fd332, %fd1721, %fd1722;
	fma.rn.f64 	%fd1723, %fd332, 0d3FF71547652B82FE, 0d4338000000000000;
	{
	.reg .b32 %temp; 
	mov.b64 	{%r133, %temp}, %fd1723;
	}
	mov.f64 	%fd1724, 0dC338000000000000;
	add.rn.f64 	%fd1725, %fd1723, %fd1724;
	fma.rn.f64 	%fd1726, %fd1725, 0dBFE62E42FEFA39EF, %fd332;
	fma.rn.f64 	%fd1727, %fd1725, 0dBC7ABC9E3B39803F, %fd1726;
	fma.rn.f64 	%fd1728, %fd1727, 0d3E5ADE1569CE2BDF, 0d3E928AF3FCA213EA;
	fma.rn.f64 	%fd1729, %fd1728, %fd1727, 0d3EC71DEE62401315;
	fma.rn.f64 	%fd1730, %fd1729, %fd1727, 0d3EFA01997C89EB71;
	fma.rn.f64 	%fd1731, %fd1730, %fd1727, 0d3F2A01A014761F65;
	fma.rn.f64 	%fd1732, %fd1731, %fd1727, 0d3F56C16C1852B7AF;
	fma.rn.f64 	%fd1733, %fd1732, %fd1727, 0d3F81111111122322;
	fma.rn.f64 	%fd1734, %fd1733, %fd1727, 0d3FA55555555502A1;
	fma.rn.f64 	%fd1735, %fd1734, %fd1727, 0d3FC5555555555511;
	fma.rn.f64 	%fd1736, %fd1735, %fd1727, 0d3FE000000000000B;
	fma.rn.f64 	%fd1737, %fd1736, %fd1727, 0d3FF0000000000000;
	fma.rn.f64 	%fd1738, %fd1737, %fd1727, 0d3FF0000000000000;
	{
	.reg .b32 %temp; 
	mov.b64 	{%r134, %temp}, %fd1738;
	}
	{
	.reg .b32 %temp; 
	mov.b64 	{%temp, %r135}, %fd1738;
	}
	shl.b32 	%r675, %r133, 20;
	add.s32 	%r676, %r675, %r135;
	mov.b64 	%fd3228, {%r134, %r676};
	{
	.reg .b32 %temp; 
	mov.b64 	{%temp, %r677}, %fd332;
	}
	mov.b32 	%f33, %r677;
	abs.f32 	%f9, %f33;
	setp.lt.f32 	%p276, %f9, 0f4086232B;
	@%p276 bra 	$L__BB0_259;
	setp.lt.f64 	%p277, %fd332, 0d0000000000000000;
	add.f64 	%fd1739, %fd332, 0d7FF0000000000000;
	selp.f64 	%fd3228, 0d0000000000000000, %fd1739, %p277;
	setp.geu.f32 	%p278, %f9, 0f40874800;
	@%p278 bra 	$L__BB0_259;
	shr.u32 	%r678, %r133, 31;
	add.s32 	%r679, %r133, %r678;
	shr.s32 	%r680, %r679, 1;
	shl.b32 	%r681, %r680, 20;
	add.s32 	%r682, %r135, %r681;
	mov.b64 	%fd1740, {%r134, %r682};
	sub.s32 	%r683, %r133, %r680;
	shl.b32 	%r684, %r683, 20;
	add.s32 	%r685, %r684, 1072693248;
	mov.b32 	%r686, 0;
	mov.b64 	%fd1741, {%r686, %r685};
	mul.f64 	%fd3228, %fd1741, %fd1740;
$L__BB0_259:
	mul.f64 	%fd1742, %fd331, %fd3228;
	div.rn.f64 	%fd1743, %fd1742, %fd321;
	sub.f64 	%fd337, %fd3226, %fd1743;
	ld.global.f64 	%fd1744, [%rd21+48];
	ld.global.f64 	%fd1745, [%rd21+56];
	ld.global.f64 	%fd338, [%rd21+64];
	sub.f64 	%fd1746, %fd330, %fd1745;
	div.rn.f64 	%fd1747, %fd1746, %fd1744;
	neg.f64 	%fd1748, %fd1747;
	mul.f64 	%fd339, %fd1747, %fd1748;
	fma.rn.f64 	%fd1749, %fd339, 0d3FF71547652B82FE, 0d4338000000000000;
	{
	.reg .b32 %temp; 
	mov.b64 	{%r136, %temp}, %fd1749;
	}
	mov.f64 	%fd1750, 0dC338000000000000;
	add.rn.f64 	%fd1751, %fd1749, %fd1750;
	fma.rn.f64 	%fd1752, %fd1751, 0dBFE62E42FEFA39EF, %fd339;
	fma.rn.f64 	%fd1753, %fd1751, 0dBC7ABC9E3B39803F, %fd1752;
	fma.rn.f64 	%fd1754, %fd1753, 0d3E5ADE1569CE2BDF, 0d3E928AF3FCA213EA;
	fma.rn.f64 	%fd1755, %fd1754, %fd1753, 0d3EC71DEE62401315;
	fma.rn.f64 	%fd1756, %fd1755, %fd1753, 0d3EFA01997C89EB71;
	fma.rn.f64 	%fd1757, %fd1756, %fd1753, 0d3F2A01A014761F65;
	fma.rn.f64 	%fd1758, %fd1757, %fd1753, 0d3F56C16C1852B7AF;
	fma.rn.f64 	%fd1759, %fd1758, %fd1753, 0d3F81111111122322;
	fma.rn.f64 	%fd1760, %fd1759, %fd1753, 0d3FA55555555502A1;
	fma.rn.f64 	%fd1761, %fd1760, %fd1753, 0d3FC5555555555511;
	fma.rn.f64 	%fd1762, %fd1761, %fd1753, 0d3FE000000000000B;
	fma.rn.f64 	%fd1763, %fd1762, %fd1753, 0d3FF0000000000000;
	fma.rn.f64 	%fd1764, %fd1763, %fd1753, 0d3FF0000000000000;
	{
	.reg .b32 %temp; 
	mov.b64 	{%r137, %temp}, %fd1764;
	}
	{
	.reg .b32 %temp; 
	mov.b64 	{%temp, %r138}, %fd1764;
	}
	shl.b32 	%r687, %r136, 20;
	add.s32 	%r688, %r687, %r138;
	mov.b64 	%fd3229, {%r137, %r688};
	{
	.reg .b32 %temp; 
	mov.b64 	{%temp, %r689}, %fd339;
	}
	mov.b32 	%f34, %r689;
	abs.f32 	%f10, %f34;
	setp.lt.f32 	%p279, %f10, 0f4086232B;
	@%p279 bra 	$L__BB0_262;
	setp.lt.f64 	%p280, %fd339, 0d0000000000000000;
	add.f64 	%fd1765, %fd339, 0d7FF0000000000000;
	selp.f64 	%fd3229, 0d0000000000000000, %fd1765, %p280;
	setp.geu.f32 	%p281, %f10, 0f40874800;
	@%p281 bra 	$L__BB0_262;
	shr.u32 	%r690, %r136, 31;
	add.s32 	%r691, %r136, %r690;
	shr.s32 	%r692, %r691, 1;
	shl.b32 	%r693, %r692, 20;
	add.s32 	%r694, %r138, %r693;
	mov.b64 	%fd1766, {%r137, %r694};
	sub.s32 	%r695, %r136, %r692;
	shl.b32 	%r696, %r695, 20;
	add.s32 	%r697, %r696, 1072693248;
	mov.b32 	%r698, 0;
	mov.b64 	%fd1767, {%r698, %r697};
	mul.f64 	%fd3229, %fd1767, %fd1766;
$L__BB0_262:
	mul.f64 	%fd1768, %fd338, %fd3229;
	div.rn.f64 	%fd1769, %fd1768, %fd321;
	sub.f64 	%fd3226, %fd337, %fd1769;
$L__BB0_263:
	add.f64 	%fd3231, %fd3231, %fd3226;
	add.s32 	%r1303, %r1303, %r1;
	setp.lt.s32 	%p282, %r1303, %r121;
	@%p282 bra 	$L__BB0_228;
$L__BB0_264:
	setp.lt.u32 	%p283, %r1, 2;
	shl.b32 	%r699, %r2, 3;
	mov.u32 	%r700, shared;
	add.s32 	%r140, %r700, %r699;
	st.shared.f64 	[%r140], %fd3231;
	bar.sync 	0;
	@%p283 bra 	$L__BB0_270;
	mov.b32 	%r1304, 1;
$L__BB0_266:
	mov.u32 	%r141, %r1304;
	shl.b32 	%r1304, %r141, 1;
	add.s32 	%r702, %r1304, -1;
	and.b32  	%r703, %r702, %r2;
	setp.ne.s32 	%p284, %r703, 0;
	@%p284 bra 	$L__BB0_269;
	add.s32 	%r704, %r141, %r2;
	setp.ge.u32 	%p285, %r704, %r1;
	@%p285 bra 	$L__BB0_269;
	shl.b32 	%r705, %r141, 3;
	add.s32 	%r706, %r140, %r705;
	ld.shared.f64 	%fd1770, [%r706];
	ld.shared.f64 	%fd1771, [%r140];
	add.f64 	%fd1772, %fd1770, %fd1771;
	st.shared.f64 	[%r140], %fd1772;
$L__BB0_269:
	bar.sync 	0;
	setp.lt.u32 	%p286, %r1304, %r1;
	@%p286 bra 	$L__BB0_266;
$L__BB0_270:
	ld.shared.f64 	%fd1773, [shared];
	ld.global.f64 	%fd1774, [%rd8+32];
	add.f64 	%fd3309, %fd1773, %fd1774;
	setp.geu.f64 	%p287, %fd3309, %fd122;
	@%p287 bra 	$L__BB0_433;
	mov.f64 	%fd3232, %fd3308;
	mov.f64 	%fd3233, %fd3309;
$L__BB0_272:
	mov.f64 	%fd3309, %fd3233;
	mov.f64 	%fd3308, %fd3232;
	ld.param.u64 	%rd376, [ccd_param_5];
	shl.b32 	%r787, %r2, 3;
	mov.u32 	%r788, shared;
	add.s32 	%r143, %r788, %r787;
	cvta.to.global.u64 	%rd218, %rd376;
	shl.b32 	%r789, %r1289, 2;
	mul.wide.u32 	%rd219, %r789, 4;
	add.s64 	%rd22, %rd218, %rd219;
	sub.f64 	%fd1965, %fd3308, %fd33;
	fma.rn.f64 	%fd3232, %fd1965, 0d4000000000000000, %fd33;
	setp.geu.f64 	%p346, %fd3232, %fd34;
	@%p346 bra 	$L__BB0_326;
	ld.global.u32 	%r947, [%rd22];
	mad.lo.s32 	%r948, %r947, 24, %r5;
	ld.shared.f64 	%fd2352, [%r948];
	ld.shared.f64 	%fd2353, [%r948+8];
	ld.shared.f64 	%fd2354, [%r948+16];
	ld.global.u32 	%r949, [%rd22+4];
	mad.lo.s32 	%r950, %r949, 24, %r5;
	ld.shared.f64 	%fd352, [%r950];
	ld.shared.f64 	%fd353, [%r950+8];
	ld.shared.f64 	%fd354, [%r950+16];
	ld.global.u32 	%r951, [%rd22+8];
	mad.lo.s32 	%r952, %r951, 24, %r5;
	ld.shared.f64 	%fd2355, [%r952];
	ld.shared.f64 	%fd2356, [%r952+8];
	ld.shared.f64 	%fd2357, [%r952+16];
	ld.global.u32 	%r953, [%rd22+12];
	mad.lo.s32 	%r954, %r953, 24, %r5;
	ld.shared.f64 	%fd2358, [%r954];
	ld.shared.f64 	%fd2359, [%r954+8];
	ld.shared.f64 	%fd2360, [%r954+16];
	sub.f64 	%fd2361, %fd2352, %fd352;
	sub.f64 	%fd2362, %fd2353, %fd353;
	sub.f64 	%fd2363, %fd2354, %fd354;
	sub.f64 	%fd2364, %fd2355, %fd352;
	sub.f64 	%fd2365, %fd2356, %fd353;
	sub.f64 	%fd2366, %fd2357, %fd354;
	sub.f64 	%fd2367, %fd2358, %fd352;
	sub.f64 	%fd2368, %fd2359, %fd353;
	sub.f64 	%fd2369, %fd2360, %fd354;
	mul.f64 	%fd2370, %fd2365, %fd2365;
	fma.rn.f64 	%fd2371, %fd2364, %fd2364, %fd2370;
	fma.rn.f64 	%fd2372, %fd2366, %fd2366, %fd2371;
	sqrt.rn.f64 	%fd2373, %fd2372;
	div.rn.f64 	%fd355, %fd2364, %fd2373;
	div.rn.f64 	%fd356, %fd2365, %fd2373;
	div.rn.f64 	%fd357, %fd2366, %fd2373;
	mul.f64 	%fd2374, %fd2362, %fd2365;
	fma.rn.f64 	%fd2375, %fd2361, %fd2364, %fd2374;
	fma.rn.f64 	%fd2376, %fd2363, %fd2366, %fd2375;
	div.rn.f64 	%fd2377, %fd2376, %fd2372;
	mul.f64 	%fd2378, %fd2364, %fd2377;
	sub.f64 	%fd2379, %fd2361, %fd2378;
	mul.f64 	%fd2380, %fd2365, %fd2377;
	sub.f64 	%fd2381, %fd2362, %fd2380;
	mul.f64 	%fd2382, %fd2366, %fd2377;
	sub.f64 	%fd2383, %fd2363, %fd2382;
	mul.f64 	%fd2384, %fd2381, %fd2381;
	fma.rn.f64 	%fd2385, %fd2379, %fd2379, %fd2384;
	fma.rn.f64 	%fd2386, %fd2383, %fd2383, %fd2385;
	sqrt.rn.f64 	%fd2387, %fd2386;
	div.rn.f64 	%fd358, %fd2379, %fd2387;
	div.rn.f64 	%fd359, %fd2381, %fd2387;
	div.rn.f64 	%fd360, %fd2383, %fd2387;
	mul.f64 	%fd2388, %fd356, %fd360;
	mul.f64 	%fd2389, %fd357, %fd359;
	sub.f64 	%fd2390, %fd2388, %fd2389;
	mul.f64 	%fd2391, %fd357, %fd358;
	mul.f64 	%fd2392, %fd355, %fd360;
	sub.f64 	%fd2393, %fd2391, %fd2392;
	mul.f64 	%fd2394, %fd355, %fd359;
	mul.f64 	%fd2395, %fd356, %fd358;
	sub.f64 	%fd2396, %fd2394, %fd2395;
	mul.f64 	%fd2397, %fd2368, %fd359;
	fma.rn.f64 	%fd2398, %fd2367, %fd358, %fd2397;
	fma.rn.f64 	%fd2399, %fd2369, %fd360, %fd2398;
	mul.f64 	%fd2400, %fd2368, %fd2393;
	fma.rn.f64 	%fd2401, %fd2367, %fd2390, %fd2400;
	fma.rn.f64 	%fd2402, %fd2369, %fd2396, %fd2401;
	mul.f64 	%fd2403, %fd2402, %fd2402;
	fma.rn.f64 	%fd2404, %fd2399, %fd2399, %fd2403;
	sqrt.rn.f64 	%fd2405, %fd2404;
	div.rn.f64 	%fd361, %fd2399, %fd2405;
	div.rn.f64 	%fd362, %fd2402, %fd2405;
	abs.f64 	%fd363, %fd34;
	setp.neu.f64 	%p460, %fd363, 0d7FF0000000000000;
	@%p460 bra 	$L__BB0_275;
	mov.f64 	%fd2411, 0d0000000000000000;
	mul.rn.f64 	%fd3234, %fd34, %fd2411;
	mov.b32 	%r1305, 0;
	bra.uni 	$L__BB0_277;
$L__BB0_275:
	mul.f64 	%fd2406, %fd34, 0d3FE45F306DC9C883;
	cvt.rni.s32.f64 	%r1305, %fd2406;
	cvt.rn.f64.s32 	%fd2407, %r1305;
	fma.rn.f64 	%fd2408, %fd2407, 0dBFF921FB54442D18, %fd34;
	fma.rn.f64 	%fd2409, %fd2407, 0dBC91A62633145C00, %fd2408;
	fma.rn.f64 	%fd3234, %fd2407, 0dB97B839A252049C0, %fd2409;
	setp.ltu.f64 	%p461, %fd363, 0d41E0000000000000;
	@%p461 bra 	$L__BB0_277;
	{ // callseq 8, 0
	.param .b64 param0;
	st.param.f64 	[param0], %fd34;
	.param .align 16 .b8 retval0[16];
	call.uni (retval0), 
	__internal_trig_reduction_slowpathd, 
	(
	param0
	);
	ld.param.f64 	%fd3234, [retval0];
	ld.param.b32 	%r1305, [retval0+8];
	} // callseq 8
$L__BB0_277:
	mul.rn.f64 	%fd2412, %fd3234, %fd3234;
	fma.rn.f64 	%fd2413, %fd2412, 0dBDA8FF8320FD8164, 0d3E21EEA7C1EF8528;
	fma.rn.f64 	%fd2414, %fd2413, %fd2412, 0dBE927E4F8E06E6D9;
	fma.rn.f64 	%fd2415, %fd2414, %fd2412, 0d3EFA01A019DDBCE9;
	fma.rn.f64 	%fd2416, %fd2415, %fd2412, 0dBF56C16C16C15D47;
	fma.rn.f64 	%fd2417, %fd2416, %fd2412, 0d3FA5555555555551;
	fma.rn.f64 	%fd2418, %fd2417, %fd2412, 0dBFE0000000000000;
	fma.rn.f64 	%fd2419, %fd2418, %fd2412, 0d3FF0000000000000;
	fma.rn.f64 	%fd2420, %fd2412, 0d3DE5DB65F9785EBA, 0dBE5AE5F12CB0D246;
	fma.rn.f64 	%fd2421, %fd2420, %fd2412, 0d3EC71DE369ACE392;
	fma.rn.f64 	%fd2422, %fd2421, %fd2412, 0dBF2A01A019DB62A1;
	fma.rn.f64 	%fd2423, %fd2422, %fd2412, 0d3F81111111110818;
	fma.rn.f64 	%fd2424, %fd2423, %fd2412, 0dBFC5555555555554;
	fma.rn.f64 	%fd2425, %fd2424, %fd2412, 0d0000000000000000;
	fma.rn.f64 	%fd2426, %fd2425, %fd3234, %fd3234;
	and.b32  	%r957, %r1305, 1;
	setp.eq.b32 	%p462, %r957, 1;
	{
	.reg .b32 %temp; 
	mov.b64 	{%temp, %r958}, %fd2426;
	}
	{
	.reg .b32 %temp; 
	mov.b64 	{%r959, %temp}, %fd2426;
	}
	xor.b32  	%r960, %r958, -2147483648;
	mov.b64 	%fd2427, {%r959, %r960};
	selp.f64 	%fd3235, %fd2419, %fd2426, %p462;
	selp.f64 	%fd3236, %fd2427, %fd2419, %p462;
	and.b32  	%r961, %r1305, 2;
	setp.eq.s32 	%p463, %r961, 0;
	@%p463 bra 	$L__BB0_279;
	{
	.reg .b32 %temp; 
	mov.b64 	{%temp, %r962}, %fd3235;
	}
	{
	.reg .b32 %temp; 
	mov.b64 	{%r963, %temp}, %fd3235;
	}
	xor.b32  	%r964, %r962, -2147483648;
	mov.b64 	%fd3235, {%r963, %r964};
	{
	.reg .b32 %temp; 
	mov.b64 	{%temp, %r965}, %fd3236;
	}
	{
	.reg .b32 %temp; 
	mov.b64 	{%r966, %temp}, %fd3236;
	}
	xor.b32  	%r967, %r965, -2147483648;
	mov.b64 	%fd3236, {%r966, %r967};
$L__BB0_279:
	mul.f64 	%fd2428, %fd361, %fd3235;
	mul.f64 	%fd2429, %fd362, %fd3236;
	sub.f64 	%fd374, %fd2428, %fd2429;
	mul.f64 	%fd2430, %fd361, %fd3236;
	fma.rn.f64 	%fd375, %fd362, %fd3235, %fd2430;
	ld.global.u32 	%r968, [%rd8+16];
	setp.ge.u32 	%p464, %r2, %r968;
	@%p464 bra 	$L__BB0_281;
	ld.param.u64 	%rd387, [ccd_param_6];
	cvta.to.global.u64 	%rd273, %rd387;
	cvt.s64.s32 	%rd274, %r31;
	cvt.u64.u32 	%rd275, %r2;
	add.s64 	%rd276, %rd274, %rd275;
	shl.b64 	%rd277, %rd276, 2;
	add.s64 	%rd278, %rd273, %rd277;
	ld.global.u32 	%r969, [%rd278];
	mad.lo.s32 	%r970, %r969, 24, %r5;
	ld.shared.f64 	%fd2431, [%r970];
	ld.shared.f64 	%fd2432, [%r970+8];
	ld.shared.f64 	%fd2433, [%r970+16];
	sub.f64 	%fd2434, %fd2431, %fd352;
	sub.f64 	%fd2435, %fd2432, %fd353;
	sub.f64 	%fd2436, %fd2433, %fd354;
	mul.f64 	%fd2437, %fd359, %fd2435;
	fma.rn.f64 	%fd2438, %fd358, %fd2434, %fd2437;
	fma.rn.f64 	%fd2439, %fd360, %fd2436, %fd2438;
	mul.f64 	%fd2440, %fd356, %fd360;
	mul.f64 	%fd2441, %fd357, %fd359;
	sub.f64 	%fd2442, %fd2440, %fd2441;
	mul.f64 	%fd2443, %fd357, %fd358;
	mul.f64 	%fd2444, %fd355, %fd360;
	sub.f64 	%fd2445, %fd2443, %fd2444;
	mul.f64 	%fd2446, %fd2445, %fd2435;
	fma.rn.f64 	%fd2447, %fd2442, %fd2434, %fd2446;
	mul.f64 	%fd2448, %fd355, %fd359;
	mul.f64 	%fd2449, %fd356, %fd358;
	sub.f64 	%fd2450, %fd2448, %fd2449;
	fma.rn.f64 	%fd2451, %fd2450, %fd2436, %fd2447;
	mul.f64 	%fd2452, %fd356, %fd2435;
	fma.rn.f64 	%fd2453, %fd355, %fd2434, %fd2452;
	fma.rn.f64 	%fd2454, %fd357, %fd2436, %fd2453;
	mul.f64 	%fd2455, %fd375, %fd2439;
	mul.f64 	%fd2456, %fd374, %fd2451;
	sub.f64 	%fd2457, %fd2455, %fd2456;
	mul.f64 	%fd2458, %fd375, %fd2451;
	fma.rn.f64 	%fd2459, %fd374, %fd2439, %fd2458;
	mul.f64 	%fd2460, %fd2442, %fd2459;
	fma.rn.f64 	%fd2461, %fd358, %fd2457, %fd2460;
	fma.rn.f64 	%fd2462, %fd355, %fd2454, %fd2461;
	mul.f64 	%fd2463, %fd2445, %fd2459;
	fma.rn.f64 	%fd2464, %fd359, %fd2457, %fd2463;
	fma.rn.f64 	%fd2465, %fd356, %fd2454, %fd2464;
	mul.f64 	%fd2466, %fd2450, %fd2459;
	fma.rn.f64 	%fd2467, %fd360, %fd2457, %fd2466;
	fma.rn.f64 	%fd2468, %fd357, %fd2454, %fd2467;
	add.f64 	%fd2469, %fd352, %fd2462;
	add.f64 	%fd2470, %fd353, %fd2465;
	add.f64 	%fd2471, %fd354, %fd2468;
	st.shared.f64 	[%r970], %fd2469;
	st.shared.f64 	[%r970+8], %fd2470;
	st.shared.f64 	[%r970+16], %fd2471;
$L__BB0_281:
	bar.sync 	0;
	ld.global.u32 	%r147, [%rd8+4];
	setp.ge.s32 	%p465, %r2, %r147;
	mov.f64 	%fd3251, 0d0000000000000000;
	@%p465 bra 	$L__BB0_319;
	ld.global.u32 	%r148, [%rd8+8];
	ld.global.u32 	%r149, [%rd8+20];
	ld.global.u32 	%r150, [%rd8+24];
	ld.global.u8 	%rs7, [%rd6+43];
	mov.f64 	%fd3251, 0d0000000000000000;
	mov.u32 	%r1306, %r2;
$L__BB0_283:
	mov.u32 	%r971, shared;
	cvt.u64.u32 	%rd279, %r971;
	cvta.shared.u64 	%rd280, %rd279;
	setp.eq.s64 	%p466, %rd280, 0;
	mul.wide.s32 	%rd281, %r1306, 4;
	add.s64 	%rd282, %rd9, %rd281;
	ld.global.u32 	%r152, [%rd282];
	shl.b32 	%r972, %r152, 1;
	mul.wide.s32 	%rd283, %r972, 4;
	add.s64 	%rd284, %rd4, %rd283;
	ld.global.u32 	%r973, [%rd284];
	ld.global.u32 	%r974, [%rd284+4];
	max.s32 	%r976, %r973, %r974;
	setp.lt.s32 	%p7, %r976, 1;
	abs.s32 	%r977, %r973;
	mul.lo.s32 	%r153, %r977, 3;
	add.s32 	%r154, %r153, -3;
	abs.s32 	%r979, %r974;
	mul.lo.s32 	%r155, %r979, 3;
	add.s32 	%r156, %r155, -3;
	setp.lt.s32 	%p467, %r154, %r149;
	or.pred  	%p468, %p466, %p467;
	setp.gt.s32 	%p469, %r154, %r150;
	sub.s32 	%r980, %r153, %r149;
	shl.b32 	%r981, %r980, 3;
	add.s32 	%r157, %r5, %r981;
	mul.wide.s32 	%rd285, %r154, 8;
	add.s64 	%rd23, %rd3, %rd285;
	or.pred  	%p470, %p468, %p469;
	@%p470 bra 	$L__BB0_285;
	ld.shared.f64 	%fd3238, [%r157+-24];
	bra.uni 	$L__BB0_286;
$L__BB0_285:
	ld.global.f64 	%fd3238, [%rd23];
$L__BB0_286:
	cvta.shared.u64 	%rd287, %rd279;
	setp.eq.s64 	%p471, %rd287, 0;
	setp.lt.s32 	%p472, %r156, %r149;
	or.pred  	%p473, %p471, %p472;
	setp.gt.s32 	%p474, %r156, %r150;
	sub.s32 	%r983, %r155, %r149;
	shl.b32 	%r984, %r983, 3;
	add.s32 	%r158, %r5, %r984;
	mul.wide.s32 	%rd288, %r156, 8;
	add.s64 	%rd24, %rd3, %rd288;
	or.pred  	%p475, %p473, %p474;
	@%p475 bra 	$L__BB0_288;
	ld.shared.f64 	%fd3239, [%r158+-24];
	bra.uni 	$L__BB0_289;
$L__BB0_288:
	ld.global.f64 	%fd3239, [%rd24];
$L__BB0_289:
	cvta.shared.u64 	%rd290, %rd279;
	setp.eq.s64 	%p476, %rd290, 0;
	sub.f64 	%fd383, %fd3238, %fd3239;
	add.s32 	%r986, %r153, -2;
	setp.lt.s32 	%p477, %r986, %r149;
	or.pred  	%p478, %p476, %p477;
	setp.ge.s32 	%p479, %r154, %r150;
	or.pred  	%p480, %p478, %p479;
	@%p480 bra 	$L__BB0_291;
	ld.shared.f64 	%fd3240, [%r157+-16];
	bra.uni 	$L__BB0_292;
$L__BB0_291:
	ld.global.f64 	%fd3240, [%rd23+8];
$L__BB0_292:
	cvta.shared.u64 	%rd292, %rd279;
	setp.eq.s64 	%p481, %rd292, 0;
	add.s32 	%r988, %r155, -2;
	setp.lt.s32 	%p482, %r988, %r149;
	or.pred  	%p483, %p481, %p482;
	setp.ge.s32 	%p484, %r156, %r150;
	or.pred  	%p485, %p483, %p484;
	@%p485 bra 	$L__BB0_294;
	ld.shared.f64 	%fd3241, [%r158+-16];
	bra.uni 	$L__BB0_295;
$L__BB0_294:
	ld.global.f64 	%fd3241, [%rd24+8];
$L__BB0_295:
	cvta.shared.u64 	%rd294, %rd279;
	setp.eq.s64 	%p486, %rd294, 0;
	sub.f64 	%fd2474, %fd3240, %fd3241;
	mul.f64 	%fd2475, %fd2474, %fd2474;
	fma.rn.f64 	%fd390, %fd383, %fd383, %fd2475;
	add.s32 	%r990, %r153, -1;
	setp.lt.s32 	%p487, %r990, %r149;
	or.pred  	%p488, %p486, %p487;
	setp.gt.s32 	%p489, %r990, %r150;
	or.pred  	%p490, %p488, %p489;
	@%p490 bra 	$L__BB0_297;
	ld.shared.f64 	%fd3242, [%r157+-8];
	bra.uni 	$L__BB0_298;
$L__BB0_297:
	ld.global.f64 	%fd3242, [%rd23+16];
$L__BB0_298:
	cvta.shared.u64 	%rd296, %rd279;
	setp.eq.s64 	%p491, %rd296, 0;
	add.s32 	%r992, %r155, -1;
	setp.lt.s32 	%p492, %r992, %r149;
	or.pred  	%p493, %p491, %p492;
	setp.gt.s32 	%p494, %r992, %r150;
	or.pred  	%p495, %p493, %p494;
	@%p495 bra 	$L__BB0_300;
	ld.shared.f64 	%fd3243, [%r158+-8];
	bra.uni 	$L__BB0_301;
$L__BB0_300:
	ld.global.f64 	%fd3243, [%rd24+16];
$L__BB0_301:
	sub.f64 	%fd2476, %fd3242, %fd3243;
	fma.rn.f64 	%fd397, %fd2476, %fd2476, %fd390;
	mul.lo.s32 	%r993, %r152, 9;
	mul.wide.s32 	%rd297, %r993, 8;
	add.s64 	%rd25, %rd2, %rd297;
	@%p7 bra 	$L__BB0_303;
	ld.global.u8 	%rs46, [%rd6+41];
	setp.eq.s16 	%p496, %rs46, 0;
	mov.f64 	%fd3246, 0d0000000000000000;
	@%p496 bra 	$L__BB0_307;
$L__BB0_303:
	setp.ge.s32 	%p497, %r1306, %r148;
	@%p497 bra 	$L__BB0_305;
	ld.global.f64 	%fd3244, [%rd6+16];
	bra.uni 	$L__BB0_306;
$L__BB0_305:
	ld.global.f64 	%fd3244, [%rd6+8];
$L__BB0_306:
	ld.global.f64 	%fd2478, [%rd25+16];
	mul.f64 	%fd2479, %fd3244, %fd2478;
	ld.global.u8 	%rs47, [%rd6+40];
	setp.eq.s16 	%p498, %rs47, 0;
	sqrt.rn.f64 	%fd2480, %fd397;
	selp.f64 	%fd2481, %fd2480, %fd397, %p498;
	div.rn.f64 	%fd2482, %fd2479, %fd2481;
	add.f64 	%fd3246, %fd2482, 0d0000000000000000;
	@%p7 bra 	$L__BB0_308;
$L__BB0_307:
	ld.global.u8 	%rs48, [%rd6+42];
	setp.eq.s16 	%p499, %rs48, 0;
	@%p499 bra 	$L__BB0_309;
$L__BB0_308:
	ld.global.f64 	%fd2483, [%rd25];
	ld.global.f64 	%fd2484, [%rd25+8];
	mul.f64 	%fd2485, %fd397, %fd397;
	mul.f64 	%fd2486, %fd397, %fd2485;
	mul.f64 	%fd2487, %fd2486, %fd2486;
	div.rn.f64 	%fd2488, %fd2483, %fd2487;
	div.rn.f64 	%fd2489, %fd2484, %fd2486;
	sub.f64 	%fd2490, %fd2488, %fd2489;
	add.f64 	%fd3246, %fd3246, %fd2490;
$L__BB0_309:
	setp.eq.s16 	%p500, %rs7, 0;
	not.pred 	%p501, %p7;
	or.pred  	%p502, %p501, %p500;
	@%p502 bra 	$L__BB0_318;
	ld.global.f64 	%fd2491, [%rd6+24];
	setp.geu.f64 	%p503, %fd397, %fd2491;
	@%p503 bra 	$L__BB0_318;
	sqrt.rn.f64 	%fd406, %fd397;
	ld.global.f64 	%fd2492, [%rd25+24];
	ld.global.f64 	%fd2493, [%rd25+32];
	ld.global.f64 	%fd407, [%rd25+40];
	sub.f64 	%fd2494, %fd406, %fd2493;
	div.rn.f64 	%fd2495, %fd2494, %fd2492;
	neg.f64 	%fd2496, %fd2495;
	mul.f64 	%fd408, %fd2495, %fd2496;
	fma.rn.f64 	%fd2497, %fd408, 0d3FF71547652B82FE, 0d4338000000000000;
	{
	.reg .b32 %temp; 
	mov.b64 	{%r159, %temp}, %fd2497;
	}
	mov.f64 	%fd2498, 0dC338000000000000;
	add.rn.f64 	%fd2499, %fd2497, %fd2498;
	fma.rn.f64 	%fd2500, %fd2499, 0dBFE62E42FEFA39EF, %fd408;
	fma.rn.f64 	%fd2501, %fd2499, 0dBC7ABC9E3B39803F, %fd2500;
	fma.rn.f64 	%fd2502, %fd2501, 0d3E5ADE1569CE2BDF, 0d3E928AF3FCA213EA;
	fma.rn.f64 	%fd2503, %fd2502, %fd2501, 0d3EC71DEE62401315;
	fma.rn.f64 	%fd2504, %fd2503, %fd2501, 0d3EFA01997C89EB71;
	fma.rn.f64 	%fd2505, %fd2504, %fd2501, 0d3F2A01A014761F65;
	fma.rn.f64 	%fd2506, %fd2505, %fd2501, 0d3F56C16C1852B7AF;
	fma.rn.f64 	%fd2507, %fd2506, %fd2501, 0d3F81111111122322;
	fma.rn.f64 	%fd2508, %fd2507, %fd2501, 0d3FA55555555502A1;
	fma.rn.f64 	%fd2509, %fd2508, %fd2501, 0d3FC5555555555511;
	fma.rn.f64 	%fd2510, %fd2509, %fd2501, 0d3FE000000000000B;
	fma.rn.f64 	%fd2511, %fd2510, %fd2501, 0d3FF0000000000000;
	fma.rn.f64 	%fd2512, %fd2511, %fd2501, 0d3FF0000000000000;
	{
	.reg .b32 %temp; 
	mov.b64 	{%r160, %temp}, %fd2512;
	}
	{
	.reg .b32 %temp; 
	mov.b64 	{%temp, %r161}, %fd2512;
	}
	shl.b32 	%r994, %r159, 20;
	add.s32 	%r995, %r994, %r161;
	mov.b64 	%fd3248, {%r160, %r995};
	{
	.reg .b32 %temp; 
	mov.b64 	{%temp, %r996}, %fd408;
	}
	mov.b32 	%f41, %r996;
	abs.f32 	%f11, %f41;
	setp.lt.f32 	%p504, %f11, 0f4086232B;
	@%p504 bra 	$L__BB0_314;
	setp.lt.f64 	%p505, %fd408, 0d0000000000000000;
	add.f64 	%fd2513, %fd408, 0d7FF0000000000000;
	selp.f64 	%fd3248, 0d0000000000000000, %fd2513, %p505;
	setp.geu.f32 	%p506, %f11, 0f40874800;
	@%p506 bra 	$L__BB0_314;
	shr.u32 	%r997, %r159, 31;
	add.s32 	%r998, %r159, %r997;
	shr.s32 	%r999, %r998, 1;
	shl.b32 	%r1000, %r999, 20;
	add.s32 	%r1001, %r161, %r1000;
	mov.b64 	%fd2514, {%r160, %r1001};
	sub.s32 	%r1002, %r159, %r999;
	shl.b32 	%r1003, %r1002, 20;
	add.s32 	%r1004, %r1003, 1072693248;
	mov.b32 	%r1005, 0;
	mov.b64 	%fd2515, {%r1005, %r1004};
	mul.f64 	%fd3248, %fd2515, %fd2514;
$L__BB0_314:
	mul.f64 	%fd2516, %fd407, %fd3248;
	div.rn.f64 	%fd2517, %fd2516, %fd397;
	sub.f64 	%fd413, %fd3246, %fd2517;
	ld.global.f64 	%fd2518, [%rd25+48];
	ld.global.f64 	%fd2519, [%rd25+56];
	ld.global.f64 	%fd414, [%rd25+64];
	sub.f64 	%fd2520, %fd406, %fd2519;
	div.rn.f64 	%fd2521, %fd2520, %fd2518;
	neg.f64 	%fd2522, %fd2521;
	mul.f64 	%fd415, %fd2521, %fd2522;
	fma.rn.f64 	%fd2523, %fd415, 0d3FF71547652B82FE, 0d4338000000000000;
	{
	.reg .b32 %temp; 
	mov.b64 	{%r162, %temp}, %fd2523;
	}
	mov.f64 	%fd2524, 0dC338000000000000;
	add.rn.f64 	%fd2525, %fd2523, %fd2524;
	fma.rn.f64 	%fd2526, %fd2525, 0dBFE62E42FEFA39EF, %fd415;
	fma.rn.f64 	%fd2527, %fd2525, 0dBC7ABC9E3B39803F, %fd2526;
	fma.rn.f64 	%fd2528, %fd2527, 0d3E5ADE1569CE2BDF, 0d3E928AF3FCA213EA;
	fma.rn.f64 	%fd2529, %fd2528, %fd2527, 0d3EC71DEE62401315;
	fma.rn.f64 	%fd2530, %fd2529, %fd2527, 0d3EFA01997C89EB71;
	fma.rn.f64 	%fd2531, %fd2530, %fd2527, 0d3F2A01A014761F65;
	fma.rn.f64 	%fd2532, %fd2531, %fd2527, 0d3F56C16C1852B7AF;
	fma.rn.f64 	%fd2533, %fd2532, %fd2527, 0d3F81111111122322;
	fma.rn.f64 	%fd2534, %fd2533, %fd2527, 0d3FA55555555502A1;
	fma.rn.f64 	%fd2535, %fd2534, %fd2527, 0d3FC5555555555511;
	fma.rn.f64 	%fd2536, %fd2535, %fd2527, 0d3FE000000000000B;
	fma.rn.f64 	%fd2537, %fd2536, %fd2527, 0d3FF0000000000000;
	fma.rn.f64 	%fd2538, %fd2537, %fd2527, 0d3FF0000000000000;
	{
	.reg .b32 %temp; 
	mov.b64 	{%r163, %temp}, %fd2538;
	}
	{
	.reg .b32 %temp; 
	mov.b64 	{%temp, %r164}, %fd2538;
	}
	shl.b32 	%r1006, %r162, 20;
	add.s32 	%r1007, %r1006, %r164;
	mov.b64 	%fd3249, {%r163, %r1007};
	{
	.reg .b32 %temp; 
	mov.b64 	{%temp, %r1008}, %fd415;
	}
	mov.b32 	%f42, %r1008;
	abs.f32 	%f12, %f42;
	setp.lt.f32 	%p507, %f12, 0f4086232B;
	@%p507 bra 	$L__BB0_317;
	setp.lt.f64 	%p508, %fd415, 0d0000000000000000;
	add.f64 	%fd2539, %fd415, 0d7FF0000000000000;
	selp.f64 	%fd3249, 0d0000000000000000, %fd2539, %p508;
	setp.geu.f32 	%p509, %f12, 0f40874800;
	@%p509 bra 	$L__BB0_317;
	shr.u32 	%r1009, %r162, 31;
	add.s32 	%r1010, %r162, %r1009;
	shr.s32 	%r1011, %r1010, 1;
	shl.b32 	%r1012, %r1011, 20;
	add.s32 	%r1013, %r164, %r1012;
	mov.b64 	%fd2540, {%r163, %r1013};
	sub.s32 	%r1014, %r162, %r1011;
	shl.b32 	%r1015, %r1014, 20;
	add.s32 	%r1016, %r1015, 1072693248;
	mov.b32 	%r1017, 0;
	mov.b64 	%fd2541, {%r1017, %r1016};
	mul.f64 	%fd3249, %fd2541, %fd2540;
$L__BB0_317:
	mul.f64 	%fd2542, %fd414, %fd3249;
	div.rn.f64 	%fd2543, %fd2542, %fd397;
	sub.f64 	%fd3246, %fd413, %fd2543;
$L__BB0_318:
	add.f64 	%fd3251, %fd3251, %fd3246;
	add.s32 	%r1306, %r1306, %r1;
	setp.lt.s32 	%p510, %r1306, %r147;
	@%p510 bra 	$L__BB0_283;
$L__BB0_319:
	setp.lt.u32 	%p511, %r1, 2;
	st.shared.f64 	[%r143], %fd3251;
	bar.sync 	0;
	@%p511 bra 	$L__BB0_325;
	mov.b32 	%r1307, 1;
$L__BB0_321:
	mov.u32 	%r166, %r1307;
	shl.b32 	%r1307, %r166, 1;
	add.s32 	%r1019, %r1307, -1;
	and.b32  	%r1020, %r1019, %r2;
	setp.ne.s32 	%p512, %r1020, 0;
	@%p512 bra 	$L__BB0_324;
	add.s32 	%r1021, %r166, %r2;
	setp.ge.u32 	%p513, %r1021, %r1;
	@%p513 bra 	$L__BB0_324;
	shl.b32 	%r1022, %r166, 3;
	add.s32 	%r1023, %r143, %r1022;
	ld.shared.f64 	%fd2544, [%r1023];
	ld.shared.f64 	%fd2545, [%r143];
	add.f64 	%fd2546, %fd2544, %fd2545;
	st.shared.f64 	[%r143], %fd2546;
$L__BB0_324:
	bar.sync 	0;
	setp.lt.u32 	%p514, %r1307, %r1;
	@%p514 bra 	$L__BB0_321;
$L__BB0_325:
	ld.shared.f64 	%fd2547, [shared];
	ld.global.f64 	%fd2548, [%rd8+32];
	add.f64 	%fd2549, %fd2547, %fd2548;
	setp.lt.f64 	%p515, %fd2549, %fd3309;
	selp.f64 	%fd3308, %fd34, %fd3308, %p515;
	selp.f64 	%fd3309, %fd2549, %fd3309, %p515;
	bra.uni 	$L__BB0_488;
$L__BB0_326:
	setp.leu.f64 	%p347, %fd3232, %fd35;
	@%p347 bra 	$L__BB0_380;
	ld.global.u32 	%r870, [%rd22];
	mad.lo.s32 	%r871, %r870, 24, %r5;
	ld.shared.f64 	%fd2154, [%r871];
	ld.shared.f64 	%fd2155, [%r871+8];
	ld.shared.f64 	%fd2156, [%r871+16];
	ld.global.u32 	%r872, [%rd22+4];
	mad.lo.s32 	%r873, %r872, 24, %r5;
	ld.shared.f64 	%fd426, [%r873];
	ld.shared.f64 	%fd427, [%r873+8];
	ld.shared.f64 	%fd428, [%r873+16];
	ld.global.u32 	%r874, [%rd22+8];
	mad.lo.s32 	%r875, %r874, 24, %r5;
	ld.shared.f64 	%fd2157, [%r875];
	ld.shared.f64 	%fd2158, [%r875+8];
	ld.shared.f64 	%fd2159, [%r875+16];
	ld.global.u32 	%r876, [%rd22+12];
	mad.lo.s32 	%r877, %r876, 24, %r5;
	ld.shared.f64 	%fd2160, [%r877];
	ld.shared.f64 	%fd2161, [%r877+8];
	ld.shared.f64 	%fd2162, [%r877+16];
	sub.f64 	%fd2163, %fd2154, %fd426;
	sub.f64 	%fd2164, %fd2155, %fd427;
	sub.f64 	%fd2165, %fd2156, %fd428;
	sub.f64 	%fd2166, %fd2157, %fd426;
	sub.f64 	%fd2167, %fd2158, %fd427;
	sub.f64 	%fd2168, %fd2159, %fd428;
	sub.f64 	%fd2169, %fd2160, %fd426;
	sub.f64 	%fd2170, %fd2161, %fd427;
	sub.f64 	%fd2171, %fd2162, %fd428;
	mul.f64 	%fd2172, %fd2167, %fd2167;
	fma.rn.f64 	%fd2173, %fd2166, %fd2166, %fd2172;
	fma.rn.f64 	%fd2174, %fd2168, %fd2168, %fd2173;
	sqrt.rn.f64 	%fd2175, %fd2174;
	div.rn.f64 	%fd429, %fd2166, %fd2175;
	div.rn.f64 	%fd430, %fd2167, %fd2175;
	div.rn.f64 	%fd431, %fd2168, %fd2175;
	mul.f64 	%fd2176, %fd2164, %fd2167;
	fma.rn.f64 	%fd2177, %fd2163, %fd2166, %fd2176;
	fma.rn.f64 	%fd2178, %fd2165, %fd2168, %fd2177;
	div.rn.f64 	%fd2179, %fd2178, %fd2174;
	mul.f64 	%fd2180, %fd2166, %fd2179;
	sub.f64 	%fd2181, %fd2163, %fd2180;
	mul.f64 	%fd2182, %fd2167, %fd2179;
	sub.f64 	%fd2183, %fd2164, %fd2182;
	mul.f64 	%fd2184, %fd2168, %fd2179;
	sub.f64 	%fd2185, %fd2165, %fd2184;
	mul.f64 	%fd2186, %fd2183, %fd2183;
	fma.rn.f64 	%fd2187, %fd2181, %fd2181, %fd2186;
	fma.rn.f64 	%fd2188, %fd2185, %fd2185, %fd2187;
	sqrt.rn.f64 	%fd2189, %fd2188;
	div.rn.f64 	%fd432, %fd2181, %fd2189;
	div.rn.f64 	%fd433, %fd2183, %fd2189;
	div.rn.f64 	%fd434, %fd2185, %fd2189;
	mul.f64 	%fd2190, %fd430, %fd434;
	mul.f64 	%fd2191, %fd431, %fd433;
	sub.f64 	%fd2192, %fd2190, %fd2191;
	mul.f64 	%fd2193, %fd431, %fd432;
	mul.f64 	%fd2194, %fd429, %fd434;
	sub.f64 	%fd2195, %fd2193, %fd2194;
	mul.f64 	%fd2196, %fd429, %fd433;
	mul.f64 	%fd2197, %fd430, %fd432;
	sub.f64 	%fd2198, %fd2196, %fd2197;
	mul.f64 	%fd2199, %fd2170, %fd433;
	fma.rn.f64 	%fd2200, %fd2169, %fd432, %fd2199;
	fma.rn.f64 	%fd2201, %fd2171, %fd434, %fd2200;
	mul.f64 	%fd2202, %fd2170, %fd2195;
	fma.rn.f64 	%fd2203, %fd2169, %fd2192, %fd2202;
	fma.rn.f64 	%fd2204, %fd2171, %fd2198, %fd2203;
	mul.f64 	%fd2205, %fd2204, %fd2204;
	fma.rn.f64 	%fd2206, %fd2201, %fd2201, %fd2205;
	sqrt.rn.f64 	%fd2207, %fd2206;
	div.rn.f64 	%fd435, %fd2201, %fd2207;
	div.rn.f64 	%fd436, %fd2204, %fd2207;
	abs.f64 	%fd437, %fd35;
	setp.neu.f64 	%p404, %fd437, 0d7FF0000000000000;
	@%p404 bra 	$L__BB0_329;
	mov.f64 	%fd2213, 0d0000000000000000;
	mul.rn.f64 	%fd3252, %fd35, %fd2213;
	mov.b32 	%r1308, 0;
	bra.uni 	$L__BB0_331;
$L__BB0_329:
	mul.f64 	%fd2208, %fd35, 0d3FE45F306DC9C883;
	cvt.rni.s32.f64 	%r1308, %fd2208;
	cvt.rn.f64.s32 	%fd2209, %r1308;
	fma.rn.f64 	%fd2210, %fd2209, 0dBFF921FB54442D18, %fd35;
	fma.rn.f64 	%fd2211, %fd2209, 0dBC91A62633145C00, %fd2210;
	fma.rn.f64 	%fd3252, %fd2209, 0dB97B839A252049C0, %fd2211;
	setp.ltu.f64 	%p405, %fd437, 0d41E0000000000000;
	@%p405 bra 	$L__BB0_331;
	{ // callseq 7, 0
	.param .b64 param0;
	st.param.f64 	[param0], %fd35;
	.param .align 16 .b8 retval0[16];
	call.uni (retval0), 
	__internal_trig_reduction_slowpathd, 
	(
	param0
	);
	ld.param.f64 	%fd3252, [retval0];
	ld.param.b32 	%r1308, [retval0+8];
	} // callseq 7
$L__BB0_331:
	mul.rn.f64 	%fd2214, %fd3252, %fd3252;
	fma.rn.f64 	%fd2215, %fd2214, 0dBDA8FF8320FD8164, 0d3E21EEA7C1EF8528;
	fma.rn.f64 	%fd2216, %fd2215, %fd2214, 0dBE927E4F8E06E6D9;
	fma.rn.f64 	%fd2217, %fd2216, %fd2214, 0d3EFA01A019DDBCE9;
	fma.rn.f64 	%fd2218, %fd2217, %fd2214, 0dBF56C16C16C15D47;
	fma.rn.f64 	%fd2219, %fd2218, %fd2214, 0d3FA5555555555551;
	fma.rn.f64 	%fd2220, %fd2219, %fd2214, 0dBFE0000000000000;
	fma.rn.f64 	%fd2221, %fd2220, %fd2214, 0d3FF0000000000000;
	fma.rn.f64 	%fd2222, %fd2214, 0d3DE5DB65F9785EBA, 0dBE5AE5F12CB0D246;
	fma.rn.f64 	%fd2223, %fd2222, %fd2214, 0d3EC71DE369ACE392;
	fma.rn.f64 	%fd2224, %fd2223, %fd2214, 0dBF2A01A019DB62A1;
	fma.rn.f64 	%fd2225, %fd2224, %fd2214, 0d3F81111111110818;
	fma.rn.f64 	%fd2226, %fd2225, %fd2214, 0dBFC5555555555554;
	fma.rn.f64 	%fd2227, %fd2226, %fd2214, 0d0000000000000000;
	fma.rn.f64 	%fd2228, %fd2227, %fd3252, %fd3252;
	and.b32  	%r880, %r1308, 1;
	setp.eq.b32 	%p406, %r880, 1;
	{
	.reg .b32 %temp; 
	mov.b64 	{%temp, %r881}, %fd2228;
	}
	{
	.reg .b32 %temp; 
	mov.b64 	{%r882, %temp}, %fd2228;
	}
	xor.b32  	%r883, %r881, -2147483648;
	mov.b64 	%fd2229, {%r882, %r883};
	selp.f64 	%fd3253, %fd2221, %fd2228, %p406;
	selp.f64 	%fd3254, %fd2229, %fd2221, %p406;
	and.b32  	%r884, %r1308, 2;
	setp.eq.s32 	%p407, %r884, 0;
	@%p407 bra 	$L__BB0_333;
	{
	.reg .b32 %temp; 
	mov.b64 	{%temp, %r885}, %fd3253;
	}
	{
	.reg .b32 %temp; 
	mov.b64 	{%r886, %temp}, %fd3253;
	}
	xor.b32  	%r887, %r885, -2147483648;
	mov.b64 	%fd3253, {%r886, %r887};
	{
	.reg .b32 %temp; 
	mov.b64 	{%temp, %r888}, %fd3254;
	}
	{
	.reg .b32 %temp; 
	mov.b64 	{%r889, %temp}, %fd3254;
	}
	xor.b32  	%r890, %r888, -2147483648;
	mov.b64 	%fd3254, {%r889, %r890};
$L__BB0_333:
	mul.f64 	%fd2230, %fd435, %fd3253;
	mul.f64 	%fd2231, %fd436, %fd3254;
	sub.f64 	%fd448, %fd2230, %fd2231;
	mul.f64 	%fd2232, %fd435, %fd3254;
	fma.rn.f64 	%fd449, %fd436, %fd3253, %fd2232;
	ld.global.u32 	%r891, [%rd8+16];
	setp.ge.u32 	%p408, %r2, %r891;
	@%p408 bra 	$L__BB0_335;
	ld.param.u64 	%rd386, [ccd_param_6];
	cvta.to.global.u64 	%rd248, %rd386;
	cvt.s64.s32 	%rd249, %r31;
	cvt.u64.u32 	%rd250, %r2;
	add.s64 	%rd251, %rd249, %rd250;
	shl.b64 	%rd252, %rd251, 2;
	add.s64 	%rd253, %rd248, %rd252;
	ld.global.u32 	%r892, [%rd253];
	mad.lo.s32 	%r893, %r892, 24, %r5;
	ld.shared.f64 	%fd2233, [%r893];
	ld.shared.f64 	%fd2234, [%r893+8];
	ld.shared.f64 	%fd2235, [%r893+16];
	sub.f64 	%fd2236, %fd2233, %fd426;
	sub.f64 	%fd2237, %fd2234, %fd427;
	sub.f64 	%fd2238, %fd2235, %fd428;
	mul.f64 	%fd2239, %fd433, %fd2237;
	fma.rn.f64 	%fd2240, %fd432, %fd2236, %fd2239;
	fma.rn.f64 	%fd2241, %fd434, %fd2238, %fd2240;
	mul.f64 	%fd2242, %fd430, %fd434;
	mul.f64 	%fd2243, %fd431, %fd433;
	sub.f64 	%fd2244, %fd2242, %fd2243;
	mul.f64 	%fd2245, %fd431, %fd432;
	mul.f64 	%fd2246, %fd429, %fd434;
	sub.f64 	%fd2247, %fd2245, %fd2246;
	mul.f64 	%fd2248, %fd2247, %fd2237;
	fma.rn.f64 	%fd2249, %fd2244, %fd2236, %fd2248;
	mul.f64 	%fd2250, %fd429, %fd433;
	mul.f64 	%fd2251, %fd430, %fd432;
	sub.f64 	%fd2252, %fd2250, %fd2251;
	fma.rn.f64 	%fd2253, %fd2252, %fd2238, %fd2249;
	mul.f64 	%fd2254, %fd430, %fd2237;
	fma.rn.f64 	%fd2255, %fd429, %fd2236, %fd2254;
	fma.rn.f64 	%fd2256, %fd431, %fd2238, %fd2255;
	mul.f64 	%fd2257, %fd449, %fd2241;
	mul.f64 	%fd2258, %fd448, %fd2253;
	sub.f64 	%fd2259, %fd2257, %fd2258;
	mul.f64 	%fd2260, %fd449, %fd2253;
	fma.rn.f64 	%fd2261, %fd448, %fd2241, %fd2260;
	mul.f64 	%fd2262, %fd2244, %fd2261;
	fma.rn.f64 	%fd2263, %fd432, %fd2259, %fd2262;
	fma.rn.f64 	%fd2264, %fd429, %fd2256, %fd2263;
	mul.f64 	%fd2265, %fd2247, %fd2261;
	fma.rn.f64 	%fd2266, %fd433, %fd2259, %fd2265;
	fma.rn.f64 	%fd2267, %fd430, %fd2256, %fd2266;
	mul.f64 	%fd2268, %fd2252, %fd2261;
	fma.rn.f64 	%fd2269, %fd434, %fd2259, %fd2268;
	fma.rn.f64 	%fd2270, %fd431, %fd2256, %fd2269;
	add.f64 	%fd2271, %fd426, %fd2264;
	add.f64 	%fd2272, %fd427, %fd2267;
	add.f64 	%fd2273, %fd428, %fd2270;
	st.shared.f64 	[%r893], %fd2271;
	st.shared.f64 	[%r893+8], %fd2272;
	st.shared.f64 	[%r893+16], %fd2273;
$L__BB0_335:
	bar.sync 	0;
	ld.global.u32 	%r171, [%rd8+4];
	setp.ge.s32 	%p409, %r2, %r171;
	mov.f64 	%fd3269, 0d0000000000000000;
	@%p409 bra 	$L__BB0_373;
	ld.global.u32 	%r172, [%rd8+8];
	ld.global.u32 	%r173, [%rd8+20];
	ld.global.u32 	%r174, [%rd8+24];
	ld.global.u8 	%rs8, [%rd6+43];
	mov.f64 	%fd3269, 0d0000000000000000;
	mov.u32 	%r1309, %r2;
$L__BB0_337:
	mov.u32 	%r894, shared;
	cvt.u64.u32 	%rd254, %r894;
	cvta.shared.u64 	%rd255, %rd254;
	setp.eq.s64 	%p410, %rd255, 0;
	mul.wide.s32 	%rd256, %r1309, 4;
	add.s64 	%rd257, %rd9, %rd256;
	ld.global.u32 	%r176, [%rd257];
	shl.b32 	%r895, %r176, 1;
	mul.wide.s32 	%rd258, %r895, 4;
	add.s64 	%rd259, %rd4, %rd258;
	ld.global.u32 	%r896, [%rd259];
	ld.global.u32 	%r897, [%rd259+4];
	max.s32 	%r899, %r896, %r897;
	setp.lt.s32 	%p8, %r899, 1;
	abs.s32 	%r900, %r896;
	mul.lo.s32 	%r177, %r900, 3;
	add.s32 	%r178, %r177, -3;
	abs.s32 	%r902, %r897;
	mul.lo.s32 	%r179, %r902, 3;
	add.s32 	%r180, %r179, -3;
	setp.lt.s32 	%p411, %r178, %r173;
	or.pred  	%p412, %p410, %p411;
	setp.gt.s32 	%p413, %r178, %r174;
	sub.s32 	%r903, %r177, %r173;
	shl.b32 	%r904, %r903, 3;
	add.s32 	%r181, %r5, %r904;
	mul.wide.s32 	%rd260, %r178, 8;
	add.s64 	%rd26, %rd3, %rd260;
	or.pred  	%p414, %p412, %p413;
	@%p414 bra 	$L__BB0_339;
	ld.shared.f64 	%fd3256, [%r181+-24];
	bra.uni 	$L__BB0_340;
$L__BB0_339:
	ld.global.f64 	%fd3256, [%rd26];
$L__BB0_340:
	cvta.shared.u64 	%rd262, %rd254;
	setp.eq.s64 	%p415, %rd262, 0;
	setp.lt.s32 	%p416, %r180, %r173;
	or.pred  	%p417, %p415, %p416;
	setp.gt.s32 	%p418, %r180, %r174;
	sub.s32 	%r906, %r179, %r173;
	shl.b32 	%r907, %r906, 3;
	add.s32 	%r182, %r5, %r907;
	mul.wide.s32 	%rd263, %r180, 8;
	add.s64 	%rd27, %rd3, %rd263;
	or.pred  	%p419, %p417, %p418;
	@%p419 bra 	$L__BB0_342;
	ld.shared.f64 	%fd3257, [%r182+-24];
	bra.uni 	$L__BB0_343;
$L__BB0_342:
	ld.global.f64 	%fd3257, [%rd27];
$L__BB0_343:
	cvta.shared.u64 	%rd265, %rd254;
	setp.eq.s64 	%p420, %rd265, 0;
	sub.f64 	%fd457, %fd3256, %fd3257;
	add.s32 	%r909, %r177, -2;
	setp.lt.s32 	%p421, %r909, %r173;
	or.pred  	%p422, %p420, %p421;
	setp.ge.s32 	%p423, %r178, %r174;
	or.pred  	%p424, %p422, %p423;
	@%p424 bra 	$L__BB0_345;
	ld.shared.f64 	%fd3258, [%r181+-16];
	bra.uni 	$L__BB0_346;
$L__BB0_345:
	ld.global.f64 	%fd3258, [%rd26+8];
$L__BB0_346:
	cvta.shared.u64 	%rd267, %rd254;
	setp.eq.s64 	%p425, %rd267, 0;
	add.s32 	%r911, %r179, -2;
	setp.lt.s32 	%p426, %r911, %r173;
	or.pred  	%p427, %p425, %p426;
	setp.ge.s32 	%p428, %r180, %r174;
	or.pred  	%p429, %p427, %p428;
	@%p429 bra 	$L__BB0_348;
	ld.shared.f64 	%fd3259, [%r182+-16];
	bra.uni 	$L__BB0_349;
$L__BB0_348:
	ld.global.f64 	%fd3259, [%rd27+8];
$L__BB0_349:
	cvta.shared.u64 	%rd269, %rd254;
	setp.eq.s64 	%p430, %rd269, 0;
	sub.f64 	%fd2276, %fd3258, %fd3259;
	mul.f64 	%fd2277, %fd2276, %fd2276;
	fma.rn.f64 	%fd464, %fd457, %fd457, %fd2277;
	add.s32 	%r913, %r177, -1;
	setp.lt.s32 	%p431, %r913, %r173;
	or.pred  	%p432, %p430, %p431;
	setp.gt.s32 	%p433, %r913, %r174;
	or.pred  	%p434, %p432, %p433;
	@%p434 bra 	$L__BB0_351;
	ld.shared.f64 	%fd3260, [%r181+-8];
	bra.uni 	$L__BB0_352;
$L__BB0_351:
	ld.global.f64 	%fd3260, [%rd26+16];
$L__BB0_352:
	cvta.shared.u64 	%rd271, %rd254;
	setp.eq.s64 	%p435, %rd271, 0;
	add.s32 	%r915, %r179, -1;
	setp.lt.s32 	%p436, %r915, %r173;
	or.pred  	%p437, %p435, %p436;
	setp.gt.s32 	%p438, %r915, %r174;
	or.pred  	%p439, %p437, %p438;
	@%p439 bra 	$L__BB0_354;
	ld.shared.f64 	%fd3261, [%r182+-8];
	bra.uni 	$L__BB0_355;
$L__BB0_354:
	ld.global.f64 	%fd3261, [%rd27+16];
$L__BB0_355:
	sub.f64 	%fd2278, %fd3260, %fd3261;
	fma.rn.f64 	%fd471, %fd2278, %fd2278, %fd464;
	mul.lo.s32 	%r916, %r176, 9;
	mul.wide.s32 	%rd272, %r916, 8;
	add.s64 	%rd28, %rd2, %rd272;
	@%p8 bra 	$L__BB0_357;
	ld.global.u8 	%rs42, [%rd6+41];
	setp.eq.s16 	%p440, %rs42, 0;
	mov.f64 	%fd3264, 0d0000000000000000;
	@%p440 bra 	$L__BB0_361;
$L__BB0_357:
	setp.ge.s32 	%p441, %r1309, %r172;
	@%p441 bra 	$L__BB0_359;
	ld.global.f64 	%fd3262, [%rd6+16];
	bra.uni 	$L__BB0_360;
$L__BB0_359:
	ld.global.f64 	%fd3262, [%rd6+8];
$L__BB0_360:
	ld.global.f64 	%fd2280, [%rd28+16];
	mul.f64 	%fd2281, %fd3262, %fd2280;
	ld.global.u8 	%rs43, [%rd6+40];
	setp.eq.s16 	%p442, %rs43, 0;
	sqrt.rn.f64 	%fd2282, %fd471;
	selp.f64 	%fd2283, %fd2282, %fd471, %p442;
	div.rn.f64 	%fd2284, %fd2281, %fd2283;
	add.f64 	%fd3264, %fd2284, 0d0000000000000000;
	@%p8 bra 	$L__BB0_362;
$L__BB0_361:
	ld.global.u8 	%rs44, [%rd6+42];
	setp.eq.s16 	%p443, %rs44, 0;
	@%p443 bra 	$L__BB0_363;
$L__BB0_362:
	ld.global.f64 	%fd2285, [%rd28];
	ld.global.f64 	%fd2286, [%rd28+8];
	mul.f64 	%fd2287, %fd471, %fd471;
	mul.f64 	%fd2288, %fd471, %fd2287;
	mul.f64 	%fd2289, %fd2288, %fd2288;
	div.rn.f64 	%fd2290, %fd2285, %fd2289;
	div.rn.f64 	%fd2291, %fd2286, %fd2288;
	sub.f64 	%fd2292, %fd2290, %fd2291;
	add.f64 	%fd3264, %fd3264, %fd2292;
$L__BB0_363:
	setp.eq.s16 	%p444, %rs8, 0;
	not.pred 	%p445, %p8;
	or.pred  	%p446, %p445, %p444;
	@%p446 bra 	$L__BB0_372;
	ld.global.f64 	%fd2293, [%rd6+24];
	setp.geu.f64 	%p447, %fd471, %fd2293;
	@%p447 bra 	$L__BB0_372;
	sqrt.rn.f64 	%fd480, %fd471;
	ld.global.f64 	%fd2294, [%rd28+24];
	ld.global.f64 	%fd2295, [%rd28+32];
	ld.global.f64 	%fd481, [%rd28+40];
	sub.f64 	%fd2296, %fd480, %fd2295;
	div.rn.f64 	%fd2297, %fd2296, %fd2294;
	neg.f64 	%fd2298, %fd2297;
	mul.f64 	%fd482, %fd2297, %fd2298;
	fma.rn.f64 	%fd2299, %fd482, 0d3FF71547652B82FE, 0d4338000000000000;
	{
	.reg .b32 %temp; 
	mov.b64 	{%r183, %temp}, %fd2299;
	}
	mov.f64 	%fd2300, 0dC338000000000000;
	add.rn.f64 	%fd2301, %fd2299, %fd2300;
	fma.rn.f64 	%fd2302, %fd2301, 0dBFE62E42FEFA39EF, %fd482;
	fma.rn.f64 	%fd2303, %fd2301, 0dBC7ABC9E3B39803F, %fd2302;
	fma.rn.f64 	%fd2304, %fd2303, 0d3E5ADE1569CE2BDF, 0d3E928AF3FCA213EA;
	fma.rn.f64 	%fd2305, %fd2304, %fd2303, 0d3EC71DEE62401315;
	fma.rn.f64 	%fd2306, %fd2305, %fd2303, 0d3EFA01997C89EB71;
	fma.rn.f64 	%fd2307, %fd2306, %fd2303, 0d3F2A01A014761F65;
	fma.rn.f64 	%fd2308, %fd2307, %fd2303, 0d3F56C16C1852B7AF;
	fma.rn.f64 	%fd2309, %fd2308, %fd2303, 0d3F81111111122322;
	fma.rn.f64 	%fd2310, %fd2309, %fd2303, 0d3FA55555555502A1;
	fma.rn.f64 	%fd2311, %fd2310, %fd2303, 0d3FC5555555555511;
	fma.rn.f64 	%fd2312, %fd2311, %fd2303, 0d3FE000000000000B;
	fma.rn.f64 	%fd2313, %fd2312, %fd2303, 0d3FF0000000000000;
	fma.rn.f64 	%fd2314, %fd2313, %fd2303, 0d3FF0000000000000;
	{
	.reg .b32 %temp; 
	mov.b64 	{%r184, %temp}, %fd2314;
	}
	{
	.reg .b32 %temp; 
	mov.b64 	{%temp, %r185}, %fd2314;
	}
	shl.b32 	%r917, %r183, 20;
	add.s32 	%r918, %r917, %r185;
	mov.b64 	%fd3266, {%r184, %r918};
	{
	.reg .b32 %temp; 
	mov.b64 	{%temp, %r919}, %fd482;
	}
	mov.b32 	%f39, %r919;
	abs.f32 	%f13, %f39;
	setp.lt.f32 	%p448, %f13, 0f4086232B;
	@%p448 bra 	$L__BB0_368;
	setp.lt.f64 	%p449, %fd482, 0d0000000000000000;
	add.f64 	%fd2315, %fd482, 0d7FF0000000000000;
	selp.f64 	%fd3266, 0d0000000000000000, %fd2315, %p449;
	setp.geu.f32 	%p450, %f13, 0f40874800;
	@%p450 bra 	$L__BB0_368;
	shr.u32 	%r920, %r183, 31;
	add.s32 	%r921, %r183, %r920;
	shr.s32 	%r922, %r921, 1;
	shl.b32 	%r923, %r922, 20;
	add.s32 	%r924, %r185, %r923;
	mov.b64 	%fd2316, {%r184, %r924};
	sub.s32 	%r925, %r183, %r922;
	shl.b32 	%r926, %r925, 20;
	add.s32 	%r927, %r926, 1072693248;
	mov.b32 	%r928, 0;
	mov.b64 	%fd2317, {%r928, %r927};
	mul.f64 	%fd3266, %fd2317, %fd2316;
$L__BB0_368:
	mul.f64 	%fd2318, %fd481, %fd3266;
	div.rn.f64 	%fd2319, %fd2318, %fd471;
	sub.f64 	%fd487, %fd3264, %fd2319;
	ld.global.f64 	%fd2320, [%rd28+48];
	ld.global.f64 	%fd2321, [%rd28+56];
	ld.global.f64 	%fd488, [%rd28+64];
	sub.f64 	%fd2322, %fd480, %fd2321;
	div.rn.f64 	%fd2323, %fd2322, %fd2320;
	neg.f64 	%fd2324, %fd2323;
	mul.f64 	%fd489, %fd2323, %fd2324;
	fma.rn.f64 	%fd2325, %fd489, 0d3FF71547652B82FE, 0d4338000000000000;
	{
	.reg .b32 %temp; 
	mov.b64 	{%r186, %temp}, %fd2325;
	}
	mov.f64 	%fd2326, 0dC338000000000000;
	add.rn.f64 	%fd2327, %fd2325, %fd2326;
	fma.rn.f64 	%fd2328, %fd2327, 0dBFE62E42FEFA39EF, %fd489;
	fma.rn.f64 	%fd2329, %fd2327, 0dBC7ABC9E3B39803F, %fd2328;
	fma.rn.f64 	%fd2330, %fd2329, 0d3E5ADE1569CE2BDF, 0d3E928AF3FCA213EA;
	fma.rn.f64 	%fd2331, %fd2330, %fd2329, 0d3EC71DEE62401315;
	fma.rn.f64 	%fd2332, %fd2331, %fd2329, 0d3EFA01997C89EB71;
	fma.rn.f64 	%fd2333, %fd2332, %fd2329, 0d3F2A01A014761F65;
	fma.rn.f64 	%fd2334, %fd2333, %fd2329, 0d3F56C16C1852B7AF;
	fma.rn.f64 	%fd2335, %fd2334, %fd2329, 0d3F81111111122322;
	fma.rn.f64 	%fd2336, %fd2335, %fd2329, 0d3FA55555555502A1;
	fma.rn.f64 	%fd2337, %fd2336, %fd2329, 0d3FC5555555555511;
	fma.rn.f64 	%fd2338, %fd2337, %fd2329, 0d3FE000000000000B;
	fma.rn.f64 	%fd2339, %fd2338, %fd2329, 0d3FF0000000000000;
	fma.rn.f64 	%fd2340, %fd2339, %fd2329, 0d3FF0000000000000;
	{
	.reg .b32 %temp; 
	mov.b64 	{%r187, %temp}, %fd2340;
	}
	{
	.reg .b32 %temp; 
	mov.b64 	{%temp, %r188}, %fd2340;
	}
	shl.b32 	%r929, %r186, 20;
	add.s32 	%r930, %r929, %r188;
	mov.b64 	%fd3267, {%r187, %r930};
	{
	.reg .b32 %temp; 
	mov.b64 	{%temp, %r931}, %fd489;
	}
	mov.b32 	%f40, %r931;
	abs.f32 	%f14, %f40;
	setp.lt.f32 	%p451, %f14, 0f4086232B;
	@%p451 bra 	$L__BB0_371;
	setp.lt.f64 	%p452, %fd489, 0d0000000000000000;
	add.f64 	%fd2341, %fd489, 0d7FF0000000000000;
	selp.f64 	%fd3267, 0d0000000000000000, %fd2341, %p452;
	setp.geu.f32 	%p453, %f14, 0f40874800;
	@%p453 bra 	$L__BB0_371;
	shr.u32 	%r932, %r186, 31;
	add.s32 	%r933, %r186, %r932;
	shr.s32 	%r934, %r933, 1;
	shl.b32 	%r935, %r934, 20;
	add.s32 	%r936, %r188, %r935;
	mov.b64 	%fd2342, {%r187, %r936};
	sub.s32 	%r937, %r186, %r934;
	shl.b32 	%r938, %r937, 20;
	add.s32 	%r939, %r938, 1072693248;
	mov.b32 	%r940, 0;
	mov.b64 	%fd2343, {%r940, %r939};
	mul.f64 	%fd3267, %fd2343, %fd2342;
$L__BB0_371:
	mul.f64 	%fd2344, %fd488, %fd3267;
	div.rn.f64 	%fd2345, %fd2344, %fd471;
	sub.f64 	%fd3264, %fd487, %fd2345;
$L__BB0_372:
	add.f64 	%fd3269, %fd3269, %fd3264;
	add.s32 	%r1309, %r1309, %r1;
	setp.lt.s32 	%p454, %r1309, %r171;
	@%p454 bra 	$L__BB0_337;
$L__BB0_373:
	setp.lt.u32 	%p455, %r1, 2;
	st.shared.f64 	[%r143], %fd3269;
	bar.sync 	0;
	@%p455 bra 	$L__BB0_379;
	mov.b32 	%r1310, 1;
$L__BB0_375:
	mov.u32 	%r190, %r1310;
	shl.b32 	%r1310, %r190, 1;
	add.s32 	%r942, %r1310, -1;
	and.b32  	%r943, %r942, %r2;
	setp.ne.s32 	%p456, %r943, 0;
	@%p456 bra 	$L__BB0_378;
	add.s32 	%r944, %r190, %r2;
	setp.ge.u32 	%p457, %r944, %r1;
	@%p457 bra 	$L__BB0_378;
	shl.b32 	%r945, %r190, 3;
	add.s32 	%r946, %r143, %r945;
	ld.shared.f64 	%fd2346, [%r946];
	ld.shared.f64 	%fd2347, [%r143];
	add.f64 	%fd2348, %fd2346, %fd2347;
	st.shared.f64 	[%r143], %fd2348;
$L__BB0_378:
	bar.sync 	0;
	setp.lt.u32 	%p458, %r1310, %r1;
	@%p458 bra 	$L__BB0_375;
$L__BB0_379:
	ld.shared.f64 	%fd2349, [shared];
	ld.global.f64 	%fd2350, [%rd8+32];
	add.f64 	%fd2351, %fd2349, %fd2350;
	setp.lt.f64 	%p459, %fd2351, %fd3309;
	selp.f64 	%fd3308, %fd35, %fd3308, %p459;
	selp.f64 	%fd3309, %fd2351, %fd3309, %p459;
	bra.uni 	$L__BB0_488;
$L__BB0_380:
	ld.param.u64 	%rd377, [ccd_param_5];
	cvta.to.global.u64 	%rd220, %rd377;
	shl.b32 	%r790, %r1289, 2;
	mul.wide.u32 	%rd221, %r790, 4;
	add.s64 	%rd222, %rd220, %rd221;
	ld.global.u32 	%r791, [%rd222];
	mad.lo.s32 	%r792, %r791, 24, %r5;
	ld.shared.f64 	%fd1966, [%r792];
	ld.shared.f64 	%fd1967, [%r792+8];
	ld.shared.f64 	%fd1968, [%r792+16];
	ld.global.u32 	%r793, [%rd222+4];
	mad.lo.s32 	%r794, %r793, 24, %r5;
	ld.shared.f64 	%fd500, [%r794];
	ld.shared.f64 	%fd501, [%r794+8];
	ld.shared.f64 	%fd502, [%r794+16];
	ld.global.u32 	%r795, [%rd222+8];
	mad.lo.s32 	%r796, %r795, 24, %r5;
	ld.shared.f64 	%fd1969, [%r796];
	ld.shared.f64 	%fd1970, [%r796+8];
	ld.shared.f64 	%fd1971, [%r796+16];
	ld.global.u32 	%r797, [%rd222+12];
	mad.lo.s32 	%r798, %r797, 24, %r5;
	ld.shared.f64 	%fd1972, [%r798];
	ld.shared.f64 	%fd1973, [%r798+8];
	ld.shared.f64 	%fd1974, [%r798+16];
	sub.f64 	%fd1975, %fd1966, %fd500;
	sub.f64 	%fd1976, %fd1967, %fd501;
	sub.f64 	%fd1977, %fd1968, %fd502;
	sub.f64 	%fd1978, %fd1969, %fd500;
	sub.f64 	%fd1979, %fd1970, %fd501;
	sub.f64 	%fd1980, %fd1971, %fd502;
	sub.f64 	%fd1981, %fd1972, %fd500;
	sub.f64 	%fd1982, %fd1973, %fd501;
	sub.f64 	%fd1983, %fd1974, %fd502;
	mul.f64 	%fd1984, %fd1979, %fd1979;
	fma.rn.f64 	%fd1985, %fd1978, %fd1978, %fd1984;
	fma.rn.f64 	%fd1986, %fd1980, %fd1980, %fd1985;
	sqrt.rn.f64 	%fd1987, %fd1986;
	div.rn.f64 	%fd503, %fd1978, %fd1987;
	div.rn.f64 	%fd504, %fd1979, %fd1987;
	div.rn.f64 	%fd505, %fd1980, %fd1987;
	mul.f64 	%fd1988, %fd1976, %fd1979;
	fma.rn.f64 	%fd1989, %fd1975, %fd1978, %fd1988;
	fma.rn.f64 	%fd1990, %fd1977, %fd1980, %fd1989;
	div.rn.f64 	%fd1991, %fd1990, %fd1986;
	mul.f64 	%fd1992, %fd1978, %fd1991;
	sub.f64 	%fd1993, %fd1975, %fd1992;
	mul.f64 	%fd1994, %fd1979, %fd1991;
	sub.f64 	%fd1995, %fd1976, %fd1994;
	mul.f64 	%fd1996, %fd1980, %fd1991;
	sub.f64 	%fd1997, %fd1977, %fd1996;
	mul.f64 	%fd1998, %fd1995, %fd1995;
	fma.rn.f64 	%fd1999, %fd1993, %fd1993, %fd1998;
	fma.rn.f64 	%fd2000, %fd1997, %fd1997, %fd1999;
	sqrt.rn.f64 	%fd2001, %fd2000;
	div.rn.f64 	%fd506, %fd1993, %fd2001;
	div.rn.f64 	%fd507, %fd1995, %fd2001;
	div.rn.f64 	%fd508, %fd1997, %fd2001;
	mul.f64 	%fd2002, %fd504, %fd508;
	mul.f64 	%fd2003, %fd505, %fd507;
	sub.f64 	%fd509, %fd2002, %fd2003;
	mul.f64 	%fd2004, %fd505, %fd506;
	mul.f64 	%fd2005, %fd503, %fd508;
	sub.f64 	%fd510, %fd2004, %fd2005;
	mul.f64 	%fd2006, %fd503, %fd507;
	mul.f64 	%fd2007, %fd504, %fd506;
	sub.f64 	%fd511, %fd2006, %fd2007;
	mul.f64 	%fd2008, %fd1982, %fd507;
	fma.rn.f64 	%fd2009, %fd1981, %fd506, %fd2008;
	fma.rn.f64 	%fd2010, %fd1983, %fd508, %fd2009;
	mul.f64 	%fd2011, %fd1982, %fd510;
	fma.rn.f64 	%fd2012, %fd1981, %fd509, %fd2011;
	fma.rn.f64 	%fd2013, %fd1983, %fd511, %fd2012;
	mul.f64 	%fd2014, %fd2013, %fd2013;
	fma.rn.f64 	%fd2015, %fd2010, %fd2010, %fd2014;
	sqrt.rn.f64 	%fd2016, %fd2015;
	div.rn.f64 	%fd512, %fd2010, %fd2016;
	div.rn.f64 	%fd513, %fd2013, %fd2016;
	abs.f64 	%fd514, %fd3232;
	setp.neu.f64 	%p348, %fd514, 0d7FF0000000000000;
	@%p348 bra 	$L__BB0_382;
	mov.f64 	%fd2022, 0d0000000000000000;
	mul.rn.f64 	%fd3270, %fd3232, %fd2022;
	mov.b32 	%r1311, 0;
	bra.uni 	$L__BB0_384;
$L__BB0_382:
	mul.f64 	%fd2017, %fd3232, 0d3FE45F306DC9C883;
	cvt.rni.s32.f64 	%r1311, %fd2017;
	cvt.rn.f64.s32 	%fd2018, %r1311;
	fma.rn.f64 	%fd2019, %fd2018, 0dBFF921FB54442D18, %fd3232;
	fma.rn.f64 	%fd2020, %fd2018, 0dBC91A62633145C00, %fd2019;
	fma.rn.f64 	%fd3270, %fd2018, 0dB97B839A252049C0, %fd2020;
	setp.ltu.f64 	%p349, %fd514, 0d41E0000000000000;
	@%p349 bra 	$L__BB0_384;
	{ // callseq 6, 0
	.param .b64 param0;
	st.param.f64 	[param0], %fd3232;
	.param .align 16 .b8 retval0[16];
	call.uni (retval0), 
	__internal_trig_reduction_slowpathd, 
	(
	param0
	);
	ld.param.f64 	%fd3270, [retval0];
	ld.param.b32 	%r1311, [retval0+8];
	} // callseq 6
$L__BB0_384:
	mul.rn.f64 	%fd2023, %fd3270, %fd3270;
	fma.rn.f64 	%fd2024, %fd2023, 0dBDA8FF8320FD8164, 0d3E21EEA7C1EF8528;
	fma.rn.f64 	%fd2025, %fd2024, %fd2023, 0dBE927E4F8E06E6D9;
	fma.rn.f64 	%fd2026, %fd2025, %fd2023, 0d3EFA01A019DDBCE9;
	fma.rn.f64 	%fd2027, %fd2026, %fd2023, 0dBF56C16C16C15D47;
	fma.rn.f64 	%fd2028, %fd2027, %fd2023, 0d3FA5555555555551;
	fma.rn.f64 	%fd2029, %fd2028, %fd2023, 0dBFE0000000000000;
	fma.rn.f64 	%fd2030, %fd2029, %fd2023, 0d3FF0000000000000;
	fma.rn.f64 	%fd2031, %fd2023, 0d3DE5DB65F9785EBA, 0dBE5AE5F12CB0D246;
	fma.rn.f64 	%fd2032, %fd2031, %fd2023, 0d3EC71DE369ACE392;
	fma.rn.f64 	%fd2033, %fd2032, %fd2023, 0dBF2A01A019DB62A1;
	fma.rn.f64 	%fd2034, %fd2033, %fd2023, 0d3F81111111110818;
	fma.rn.f64 	%fd2035, %fd2034, %fd2023, 0dBFC5555555555554;
	fma.rn.f64 	%fd2036, %fd2035, %fd2023, 0d0000000000000000;
	fma.rn.f64 	%fd2037, %fd2036, %fd3270, %fd3270;
	and.b32  	%r801, %r1311, 1;
	setp.eq.b32 	%p350, %r801, 1;
	{
	.reg .b32 %temp; 
	mov.b64 	{%temp, %r802}, %fd2037;
	}
	{
	.reg .b32 %temp; 
	mov.b64 	{%r803, %temp}, %fd2037;
	}
	xor.b32  	%r804, %r802, -2147483648;
	mov.b64 	%fd2038, {%r803, %r804};
	selp.f64 	%fd3271, %fd2030, %fd2037, %p350;
	selp.f64 	%fd3272, %fd2038, %fd2030, %p350;
	and.b32  	%r805, %r1311, 2;
	setp.eq.s32 	%p351, %r805, 0;
	@%p351 bra 	$L__BB0_386;
	{
	.reg .b32 %temp; 
	mov.b64 	{%temp, %r806}, %fd3271;
	}
	{
	.reg .b32 %temp; 
	mov.b64 	{%r807, %temp}, %fd3271;
	}
	xor.b32  	%r808, %r806, -2147483648;
	mov.b64 	%fd3271, {%r807, %r808};
	{
	.reg .b32 %temp; 
	mov.b64 	{%temp, %r809}, %fd3272;
	}
	{
	.reg .b32 %temp; 
	mov.b64 	{%r810, %temp}, %fd3272;
	}
	xor.b32  	%r811, %r809, -2147483648;
	mov.b64 	%fd3272, {%r810, %r811};
$L__BB0_386:
	mul.f64 	%fd2039, %fd512, %fd3271;
	mul.f64 	%fd2040, %fd513, %fd3272;
	sub.f64 	%fd525, %fd2039, %fd2040;
	mul.f64 	%fd2041, %fd512, %fd3272;
	fma.rn.f64 	%fd526, %fd513, %fd3271, %fd2041;
	ld.global.u32 	%r812, [%rd8+16];
	setp.ge.u32 	%p352, %r2, %r812;
	@%p352 bra 	$L__BB0_388;
	ld.param.u64 	%rd385, [ccd_param_6];
	cvta.to.global.u64 	%rd223, %rd385;
	cvt.s64.s32 	%rd224, %r31;
	cvt.u64.u32 	%rd225, %r2;
	add.s64 	%rd226, %rd224, %rd225;
	shl.b64 	%rd227, %rd226, 2;
	add.s64 	%rd228, %rd223, %rd227;
	ld.global.u32 	%r813, [%rd228];
	mad.lo.s32 	%r814, %r813, 24, %r5;
	ld.shared.f64 	%fd2042, [%r814];
	ld.shared.f64 	%fd2043, [%r814+8];
	ld.shared.f64 	%fd2044, [%r814+16];
	sub.f64 	%fd2045, %fd2042, %fd500;
	sub.f64 	%fd2046, %fd2043, %fd501;
	sub.f64 	%fd2047, %fd2044, %fd502;
	mul.f64 	%fd2048, %fd507, %fd2046;
	fma.rn.f64 	%fd2049, %fd506, %fd2045, %fd2048;
	fma.rn.f64 	%fd2050, %fd508, %fd2047, %fd2049;
	mul.f64 	%fd2051, %fd510, %fd2046;
	fma.rn.f64 	%fd2052, %fd509, %fd2045, %fd2051;
	fma.rn.f64 	%fd2053, %fd511, %fd2047, %fd2052;
	mul.f64 	%fd2054, %fd504, %fd2046;
	fma.rn.f64 	%fd2055, %fd503, %fd2045, %fd2054;
	fma.rn.f64 	%fd2056, %fd505, %fd2047, %fd2055;
	mul.f64 	%fd2057, %fd526, %fd2050;
	mul.f64 	%fd2058, %fd525, %fd2053;
	sub.f64 	%fd2059, %fd2057, %fd2058;
	mul.f64 	%fd2060, %fd526, %fd2053;
	fma.rn.f64 	%fd2061, %fd525, %fd2050, %fd2060;
	mul.f64 	%fd2062, %fd509, %fd2061;
	fma.rn.f64 	%fd2063, %fd506, %fd2059, %fd2062;
	fma.rn.f64 	%fd2064, %fd503, %fd2056, %fd2063;
	mul.f64 	%fd2065, %fd510, %fd2061;
	fma.rn.f64 	%fd2066, %fd507, %fd2059, %fd2065;
	fma.rn.f64 	%fd2067, %fd504, %fd2056, %fd2066;
	mul.f64 	%fd2068, %fd511, %fd2061;
	fma.rn.f64 	%fd2069, %fd508, %fd2059, %fd2068;
	fma.rn.f64 	%fd2070, %fd505, %fd2056, %fd2069;
	add.f64 	%fd2071, %fd500, %fd2064;
	add.f64 	%fd2072, %fd501, %fd2067;
	add.f64 	%fd2073, %fd502, %fd2070;
	st.shared.f64 	[%r814], %fd2071;
	st.shared.f64 	[%r814+8], %fd2072;
	st.shared.f64 	[%r814+16], %fd2073;
$L__BB0_388:
	bar.sync 	0;
	ld.global.u32 	%r195, [%rd8+4];
	setp.ge.s32 	%p353, %r2, %r195;
	mov.f64 	%fd3287, 0d0000000000000000;
	@%p353 bra 	$L__BB0_426;
	ld.global.u32 	%r196, [%rd8+8];
	ld.global.u32 	%r197, [%rd8+20];
	ld.global.u32 	%r198, [%rd8+24];
	ld.global.u8 	%rs9, [%rd6+43];
	mov.f64 	%fd3287, 0d0000000000000000;
	mov.u32 	%r1312, %r2;
$L__BB0_390:
	mov.u32 	%r815, shared;
	cvt.u64.u32 	%rd229, %r815;
	cvta.shared.u64 	%rd230, %rd229;
	setp.eq.s64 	%p354, %rd230, 0;
	mul.wide.s32 	%rd231, %r1312, 4;
	add.s64 	%rd232, %rd9, %rd231;
	ld.global.u32 	%r200, [%rd232];
	shl.b32 	%r816, %r200, 1;
	mul.wide.s32 	%rd233, %r816, 4;
	add.s64 	%rd234, %rd4, %rd233;
	ld.global.u32 	%r817, [%rd234];
	ld.global.u32 	%r818, [%rd234+4];
	max.s32 	%r820, %r817, %r818;
	setp.lt.s32 	%p9, %r820, 1;
	abs.s32 	%r821, %r817;
	mul.lo.s32 	%r201, %r821, 3;
	add.s32 	%r202, %r201, -3;
	abs.s32 	%r823, %r818;
	mul.lo.s32 	%r203, %r823, 3;
	add.s32 	%r204, %r203, -3;
	setp.lt.s32 	%p355, %r202, %r197;
	or.pred  	%p356, %p354, %p355;
	setp.gt.s32 	%p357, %r202, %r198;
	sub.s32 	%r824, %r201, %r197;
	shl.b32 	%r825, %r824, 3;
	add.s32 	%r205, %r5, %r825;
	mul.wide.s32 	%rd235, %r202, 8;
	add.s64 	%rd29, %rd3, %rd235;
	or.pred  	%p358, %p356, %p357;
	@%p358 bra 	$L__BB0_392;
	ld.shared.f64 	%fd3274, [%r205+-24];
	bra.uni 	$L__BB0_393;
$L__BB0_392:
	ld.global.f64 	%fd3274, [%rd29];
$L__BB0_393:
	cvta.shared.u64 	%rd237, %rd229;
	setp.eq.s64 	%p359, %rd237, 0;
	setp.lt.s32 	%p360, %r204, %r197;
	or.pred  	%p361, %p359, %p360;
	setp.gt.s32 	%p362, %r204, %r198;
	sub.s32 	%r827, %r203, %r197;
	shl.b32 	%r828, %r827, 3;
	add.s32 	%r206, %r5, %r828;
	mul.wide.s32 	%rd238, %r204, 8;
	add.s64 	%rd30, %rd3, %rd238;
	or.pred  	%p363, %p361, %p362;
	@%p363 bra 	$L__BB0_395;
	ld.shared.f64 	%fd3275, [%r206+-24];
	bra.uni 	$L__BB0_396;
$L__BB0_395:
	ld.global.f64 	%fd3275, [%rd30];
$L__BB0_396:
	cvt.u64.u32 	%rd239, %r815;
	cvta.shared.u64 	%rd240, %rd239;
	setp.eq.s64 	%p364, %rd240, 0;
	sub.f64 	%fd534, %fd3274, %fd3275;
	add.s32 	%r830, %r201, -2;
	setp.lt.s32 	%p365, %r830, %r197;
	or.pred  	%p366, %p364, %p365;
	setp.ge.s32 	%p367, %r202, %r198;
	or.pred  	%p368, %p366, %p367;
	@%p368 bra 	$L__BB0_398;
	ld.shared.f64 	%fd3276, [%r205+-16];
	bra.uni 	$L__BB0_399;
$L__BB0_398:
	ld.global.f64 	%fd3276, [%rd29+8];
$L__BB0_399:
	cvta.shared.u64 	%rd242, %rd239;
	setp.eq.s64 	%p369, %rd242, 0;
	add.s32 	%r832, %r203, -2;
	setp.lt.s32 	%p370, %r832, %r197;
	or.pred  	%p371, %p369, %p370;
	setp.ge.s32 	%p372, %r204, %r198;
	or.pred  	%p373, %p371, %p372;
	@%p373 bra 	$L__BB0_401;
	ld.shared.f64 	%fd3277, [%r206+-16];
	bra.uni 	$L__BB0_402;
$L__BB0_401:
	ld.global.f64 	%fd3277, [%rd30+8];
$L__BB0_402:
	cvt.u64.u32 	%rd243, %r815;
	cvta.shared.u64 	%rd244, %rd243;
	setp.eq.s64 	%p374, %rd244, 0;
	sub.f64 	%fd2076, %fd3276, %fd3277;
	mul.f64 	%fd2077, %fd2076, %fd2076;
	fma.rn.f64 	%fd541, %fd534, %fd534, %fd2077;
	add.s32 	%r834, %r201, -1;
	setp.lt.s32 	%p375, %r834, %r197;
	or.pred  	%p376, %p374, %p375;
	setp.gt.s32 	%p377, %r834, %r198;
	or.pred  	%p378, %p376, %p377;
	@%p378 bra 	$L__BB0_404;
	ld.shared.f64 	%fd3278, [%r205+-8];
	bra.uni 	$L__BB0_405;
$L__BB0_404:
	ld.global.f64 	%fd3278, [%rd29+16];
$L__BB0_405:
	cvta.shared.u64 	%rd246, %rd243;
	setp.eq.s64 	%p379, %rd246, 0;
	add.s32 	%r836, %r203, -1;
	setp.lt.s32 	%p380, %r836, %r197;
	or.pred  	%p381, %p379, %p380;
	setp.gt.s32 	%p382, %r836, %r198;
	or.pred  	%p383, %p381, %p382;
	@%p383 bra 	$L__BB0_407;
	ld.shared.f64 	%fd3279, [%r206+-8];
	bra.uni 	$L__BB0_408;
$L__BB0_407:
	ld.global.f64 	%fd3279, [%rd30+16];
$L__BB0_408:
	sub.f64 	%fd2078, %fd3278, %fd3279;
	fma.rn.f64 	%fd548, %fd2078, %fd2078, %fd541;
	mul.lo.s32 	%r837, %r200, 9;
	mul.wide.s32 	%rd247, %r837, 8;
	add.s64 	%rd31, %rd2, %rd247;
	@%p9 bra 	$L__BB0_410;
	ld.global.u8 	%rs38, [%rd6+41];
	setp.eq.s16 	%p384, %rs38, 0;
	mov.f64 	%fd3282, 0d0000000000000000;
	@%p384 bra 	$L__BB0_414;
$L__BB0_410:
	setp.ge.s32 	%p385, %r1312, %r196;
	@%p385 bra 	$L__BB0_412;
	ld.global.f64 	%fd3280, [%rd6+16];
	bra.uni 	$L__BB0_413;
$L__BB0_412:
	ld.global.f64 	%fd3280, [%rd6+8];
$L__BB0_413:
	ld.global.f64 	%fd2080, [%rd31+16];
	mul.f64 	%fd2081, %fd3280, %fd2080;
	ld.global.u8 	%rs39, [%rd6+40];
	setp.eq.s16 	%p386, %rs39, 0;
	sqrt.rn.f64 	%fd2082, %fd548;
	selp.f64 	%fd2083, %fd2082, %fd548, %p386;
	div.rn.f64 	%fd2084, %fd2081, %fd2083;
	add.f64 	%fd3282, %fd2084, 0d0000000000000000;
	@%p9 bra 	$L__BB0_415;
$L__BB0_414:
	ld.global.u8 	%rs40, [%rd6+42];
	setp.eq.s16 	%p387, %rs40, 0;
	@%p387 bra 	$L__BB0_416;
$L__BB0_415:
	ld.global.f64 	%fd2085, [%rd31];
	ld.global.f64 	%fd2086, [%rd31+8];
	mul.f64 	%fd2087, %fd548, %fd548;
	mul.f64 	%fd2088, %fd548, %fd2087;
	mul.f64 	%fd2089, %fd2088, %fd2088;
	div.rn.f64 	%fd2090, %fd2085, %fd2089;
	div.rn.f64 	%fd2091, %fd2086, %fd2088;
	sub.f64 	%fd2092, %fd2090, %fd2091;
	add.f64 	%fd3282, %fd3282, %fd2092;
$L__BB0_416:
	setp.eq.s16 	%p388, %rs9, 0;
	not.pred 	%p389, %p9;
	or.pred  	%p390, %p389, %p388;
	@%p390 bra 	$L__BB0_425;
	ld.global.f64 	%fd2093, [%rd6+24];
	setp.geu.f64 	%p391, %fd548, %fd2093;
	@%p391 bra 	$L__BB0_425;
	sqrt.rn.f64 	%fd557, %fd548;
	ld.global.f64 	%fd2094, [%rd31+24];
	ld.global.f64 	%fd2095, [%rd31+32];
	ld.global.f64 	%fd558, [%rd31+40];
	sub.f64 	%fd2096, %fd557, %fd2095;
	div.rn.f64 	%fd2097, %fd2096, %fd2094;
	neg.f64 	%fd2098, %fd2097;
	mul.f64 	%fd559, %fd2097, %fd2098;
	fma.rn.f64 	%fd2099, %fd559, 0d3FF71547652B82FE, 0d4338000000000000;
	{
	.reg .b32 %temp; 
	mov.b64 	{%r207, %temp}, %fd2099;
	}
	mov.f64 	%fd2100, 0dC338000000000000;
	add.rn.f64 	%fd2101, %fd2099, %fd2100;
	fma.rn.f64 	%fd2102, %fd2101, 0dBFE62E42FEFA39EF, %fd559;
	fma.rn.f64 	%fd2103, %fd2101, 0dBC7ABC9E3B39803F, %fd2102;
	fma.rn.f64 	%fd2104, %fd2103, 0d3E5ADE1569CE2BDF, 0d3E928AF3FCA213EA;
	fma.rn.f64 	%fd2105, %fd2104, %fd2103, 0d3EC71DEE62401315;
	fma.rn.f64 	%fd2106, %fd2105, %fd2103, 0d3EFA01997C89EB71;
	fma.rn.f64 	%fd2107, %fd2106, %fd2103, 0d3F2A01A014761F65;
	fma.rn.f64 	%fd2108, %fd2107, %fd2103, 0d3F56C16C1852B7AF;
	fma.rn.f64 	%fd2109, %fd2108, %fd2103, 0d3F81111111122322;
	fma.rn.f64 	%fd2110, %fd2109, %fd2103, 0d3FA55555555502A1;
	fma.rn.f64 	%fd2111, %fd2110, %fd2103, 0d3FC5555555555511;
	fma.rn.f64 	%fd2112, %fd2111, %fd2103, 0d3FE000000000000B;
	fma.rn.f64 	%fd2113, %fd2112, %fd2103, 0d3FF0000000000000;
	fma.rn.f64 	%fd2114, %fd2113, %fd2103, 0d3FF0000000000000;
	{
	.reg .b32 %temp; 
	mov.b64 	{%r208, %temp}, %fd2114;
	}
	{
	.reg .b32 %temp; 
	mov.b64 	{%temp, %r209}, %fd2114;
	}
	shl.b32 	%r838, %r207, 20;
	add.s32 	%r839, %r838, %r209;
	mov.b64 	%fd3284, {%r208, %r839};
	{
	.reg .b32 %temp; 
	mov.b64 	{%temp, %r840}, %fd559;
	}
	mov.b32 	%f37, %r840;
	abs.f32 	%f15, %f37;
	setp.lt.f32 	%p392, %f15, 0f4086232B;
	@%p392 bra 	$L__BB0_421;
	setp.lt.f64 	%p393, %fd559, 0d0000000000000000;
	add.f64 	%fd2115, %fd559, 0d7FF0000000000000;
	selp.f64 	%fd3284, 0d0000000000000000, %fd2115, %p393;
	setp.geu.f32 	%p394, %f15, 0f40874800;
	@%p394 bra 	$L__BB0_421;
	shr.u32 	%r841, %r207, 31;
	add.s32 	%r842, %r207, %r841;
	shr.s32 	%r843, %r842, 1;
	shl.b32 	%r844, %r843, 20;
	add.s32 	%r845, %r209, %r844;
	mov.b64 	%fd2116, {%r208, %r845};
	sub.s32 	%r846, %r207, %r843;
	shl.b32 	%r847, %r846, 20;
	add.s32 	%r848, %r847, 1072693248;
	mov.b32 	%r849, 0;
	mov.b64 	%fd2117, {%r849, %r848};
	mul.f64 	%fd3284, %fd2117, %fd2116;
$L__BB0_421:
	mul.f64 	%fd2118, %fd558, %fd3284;
	div.rn.f64 	%fd2119, %fd2118, %fd548;
	sub.f64 	%fd564, %fd3282, %fd2119;
	ld.global.f64 	%fd2120, [%rd31+48];
	ld.global.f64 	%fd2121, [%rd31+56];
	ld.global.f64 	%fd565, [%rd31+64];
	sub.f64 	%fd2122, %fd557, %fd2121;
	div.rn.f64 	%fd2123, %fd2122, %fd2120;
	neg.f64 	%fd2124, %fd2123;
	mul.f64 	%fd566, %fd2123, %fd2124;
	fma.rn.f64 	%fd2125, %fd566, 0d3FF71547652B82FE, 0d4338000000000000;
	{
	.reg .b32 %temp; 
	mov.b64 	{%r210, %temp}, %fd2125;
	}
	mov.f64 	%fd2126, 0dC338000000000000;
	add.rn.f64 	%fd2127, %fd2125, %fd2126;
	fma.rn.f64 	%fd2128, %fd2127, 0dBFE62E42FEFA39EF, %fd566;
	fma.rn.f64 	%fd2129, %fd2127, 0dBC7ABC9E3B39803F, %fd2128;
	fma.rn.f64 	%fd2130, %fd2129, 0d3E5ADE1569CE2BDF, 0d3E928AF3FCA213EA;
	fma.rn.f64 	%fd2131, %fd2130, %fd2129, 0d3EC71DEE62401315;
	fma.rn.f64 	%fd2132, %fd2131, %fd2129, 0d3EFA01997C89EB71;
	fma.rn.f64 	%fd2133, %fd2132, %fd2129, 0d3F2A01A014761F65;
	fma.rn.f64 	%fd2134, %fd2133, %fd2129, 0d3F56C16C1852B7AF;
	fma.rn.f64 	%fd2135, %fd2134, %fd2129, 0d3F81111111122322;
	fma.rn.f64 	%fd2136, %fd2135, %fd2129, 0d3FA55555555502A1;
	fma.rn.f64 	%fd2137, %fd2136, %fd2129, 0d3FC5555555555511;
	fma.rn.f64 	%fd2138, %fd2137, %fd2129, 0d3FE000000000000B;
	fma.rn.f64 	%fd2139, %fd2138, %fd2129, 0d3FF0000000000000;
	fma.rn.f64 	%fd2140, %fd2139, %fd2129, 0d3FF0000000000000;
	{
	.reg .b32 %temp; 
	mov.b64 	{%r211, %temp}, %fd2140;
	}
	{
	.reg .b32 %temp; 
	mov.b64 	{%temp, %r212}, %fd2140;
	}
	shl.b32 	%r850, %r210, 20;
	add.s32 	%r851, %r850, %r212;
	mov.b64 	%fd3285, {%r211, %r851};
	{
	.reg .b32 %temp; 
	mov.b64 	{%temp, %r852}, %fd566;
	}
	mov.b32 	%f38, %r852;
	abs.f32 	%f16, %f38;
	setp.lt.f32 	%p395, %f16, 0f4086232B;
	@%p395 bra 	$L__BB0_424;
	setp.lt.f64 	%p396, %fd566, 0d0000000000000000;
	add.f64 	%fd2141, %fd566, 0d7FF0000000000000;
	selp.f64 	%fd3285, 0d0000000000000000, %fd2141, %p396;
	setp.geu.f32 	%p397, %f16, 0f40874800;
	@%p397 bra 	$L__BB0_424;
	shr.u32 	%r853, %r210, 31;
	add.s32 	%r854, %r210, %r853;
	shr.s32 	%r855, %r854, 1;
	shl.b32 	%r856, %r855, 20;
	add.s32 	%r857, %r212, %r856;
	mov.b64 	%fd2142, {%r211, %r857};
	sub.s32 	%r858, %r210, %r855;
	shl.b32 	%r859, %r858, 20;
	add.s32 	%r860, %r859, 1072693248;
	mov.b32 	%r861, 0;
	mov.b64 	%fd2143, {%r861, %r860};
	mul.f64 	%fd3285, %fd2143, %fd2142;
$L__BB0_424:
	mul.f64 	%fd2144, %fd565, %fd3285;
	div.rn.f64 	%fd2145, %fd2144, %fd548;
	sub.f64 	%fd3282, %fd564, %fd2145;
$L__BB0_425:
	add.f64 	%fd3287, %fd3287, %fd3282;
	add.s32 	%r1312, %r1312, %r1;
	setp.lt.s32 	%p398, %r1312, %r195;
	@%p398 bra 	$L__BB0_390;
$L__BB0_426:
	setp.lt.u32 	%p399, %r1, 2;
	shl.b32 	%r862, %r2, 3;
	mov.u32 	%r863, shared;
	add.s32 	%r214, %r863, %r862;
	st.shared.f64 	[%r214], %fd3287;
	bar.sync 	0;
	@%p399 bra 	$L__BB0_432;
	mov.b32 	%r1313, 1;
$L__BB0_428:
	mov.u32 	%r215, %r1313;
	shl.b32 	%r1313, %r215, 1;
	add.s32 	%r865, %r1313, -1;
	and.b32  	%r866, %r865, %r2;
	setp.ne.s32 	%p400, %r866, 0;
	@%p400 bra 	$L__BB0_431;
	add.s32 	%r867, %r215, %r2;
	setp.ge.u32 	%p401, %r867, %r1;
	@%p401 bra 	$L__BB0_431;
	shl.b32 	%r868, %r215, 3;
	add.s32 	%r869, %r214, %r868;
	ld.shared.f64 	%fd2146, [%r869];
	ld.shared.f64 	%fd2147, [%r214];
	add.f64 	%fd2148, %fd2146, %fd2147;
	st.shared.f64 	[%r214], %fd2148;
$L__BB0_431:
	bar.sync 	0;
	setp.lt.u32 	%p402, %r1313, %r1;
	@%p402 bra 	$L__BB0_428;
$L__BB0_432:
	ld.shared.f64 	%fd2149, [shared];
	ld.global.f64 	%fd2150, [%rd8+32];
	add.f64 	%fd3233, %fd2149, %fd2150;
	abs.f64 	%fd2151, %fd3309;
	max.f64 	%fd2152, %fd2151, 0d3FF0000000000000;
	fma.rn.f64 	%fd2153, %fd2152, 0dBEB0C6F7A0B5ED8D, %fd3309;
	setp.lt.f64 	%p403, %fd3233, %fd2153;
	@%p403 bra 	$L__BB0_272;
	bra.uni 	$L__BB0_488;
$L__BB0_433:
	add.f64 	%fd1775, %fd122, 0d3EB0C6F7A0B5ED8D;
	setp.leu.f64 	%p288, %fd3309, %fd1775;
	@%p288 bra 	$L__BB0_488;
$L__BB0_434:
	mov.f64 	%fd577, %fd3309;
	mov.f64 	%fd576, %fd3308;
	ld.param.u64 	%rd375, [ccd_param_5];
	sub.f64 	%fd1776, %fd576, %fd33;
	fma.rn.f64 	%fd3308, %fd1776, 0d3FE0000000000000, %fd33;
	cvta.to.global.u64 	%rd190, %rd375;
	shl.b32 	%r707, %r1289, 2;
	mul.wide.u32 	%rd191, %r707, 4;
	add.s64 	%rd192, %rd190, %rd191;
	ld.global.u32 	%r708, [%rd192];
	mad.lo.s32 	%r709, %r708, 24, %r5;
	ld.shared.f64 	%fd1777, [%r709];
	ld.shared.f64 	%fd1778, [%r709+8];
	ld.shared.f64 	%fd1779, [%r709+16];
	ld.global.u32 	%r710, [%rd192+4];
	mad.lo.s32 	%r711, %r710, 24, %r5;
	ld.shared.f64 	%fd579, [%r711];
	ld.shared.f64 	%fd580, [%r711+8];
	ld.shared.f64 	%fd581, [%r711+16];
	ld.global.u32 	%r712, [%rd192+8];
	mad.lo.s32 	%r713, %r712, 24, %r5;
	ld.shared.f64 	%fd1780, [%r713];
	ld.shared.f64 	%fd1781, [%r713+8];
	ld.shared.f64 	%fd1782, [%r713+16];
	ld.global.u32 	%r714, [%rd192+12];
	mad.lo.s32 	%r715, %r714, 24, %r5;
	ld.shared.f64 	%fd1783, [%r715];
	ld.shared.f64 	%fd1784, [%r715+8];
	ld.shared.f64 	%fd1785, [%r715+16];
	sub.f64 	%fd1786, %fd1777, %fd579;
	sub.f64 	%fd1787, %fd1778, %fd580;
	sub.f64 	%fd1788, %fd1779, %fd581;
	sub.f64 	%fd1789, %fd1780, %fd579;
	sub.f64 	%fd1790, %fd1781, %fd580;
	sub.f64 	%fd1791, %fd1782, %fd581;
	sub.f64 	%fd1792, %fd1783, %fd579;
	sub.f64 	%fd1793, %fd1784, %fd580;
	sub.f64 	%fd1794, %fd1785, %fd581;
	mul.f64 	%fd1795, %fd1790, %fd1790;
	fma.rn.f64 	%fd1796, %fd1789, %fd1789, %fd1795;
	fma.rn.f64 	%fd1797, %fd1791, %fd1791, %fd1796;
	sqrt.rn.f64 	%fd1798, %fd1797;
	div.rn.f64 	%fd582, %fd1789, %fd1798;
	div.rn.f64 	%fd583, %fd1790, %fd1798;
	div.rn.f64 	%fd584, %fd1791, %fd1798;
	mul.f64 	%fd1799, %fd1787, %fd1790;
	fma.rn.f64 	%fd1800, %fd1786, %fd1789, %fd1799;
	fma.rn.f64 	%fd1801, %fd1788, %fd1791, %fd1800;
	div.rn.f64 	%fd1802, %fd1801, %fd1797;
	mul.f64 	%fd1803, %fd1789, %fd1802;
	sub.f64 	%fd1804, %fd1786, %fd1803;
	mul.f64 	%fd1805, %fd1790, %fd1802;
	sub.f64 	%fd1806, %fd1787, %fd1805;
	mul.f64 	%fd1807, %fd1791, %fd1802;
	sub.f64 	%fd1808, %fd1788, %fd1807;
	mul.f64 	%fd1809, %fd1806, %fd1806;
	fma.rn.f64 	%fd1810, %fd1804, %fd1804, %fd1809;
	fma.rn.f64 	%fd1811, %fd1808, %fd1808, %fd1810;
	sqrt.rn.f64 	%fd1812, %fd1811;
	div.rn.f64 	%fd585, %fd1804, %fd1812;
	div.rn.f64 	%fd586, %fd1806, %fd1812;
	div.rn.f64 	%fd587, %fd1808, %fd1812;
	mul.f64 	%fd1813, %fd583, %fd587;
	mul.f64 	%fd1814, %fd584, %fd586;
	sub.f64 	%fd588, %fd1813, %fd1814;
	mul.f64 	%fd1815, %fd584, %fd585;
	mul.f64 	%fd1816, %fd582, %fd587;
	sub.f64 	%fd589, %fd1815, %fd1816;
	mul.f64 	%fd1817, %fd582, %fd586;
	mul.f64 	%fd1818, %fd583, %fd585;
	sub.f64 	%fd590, %fd1817, %fd1818;
	mul.f64 	%fd1819, %fd1793, %fd586;
	fma.rn.f64 	%fd1820, %fd1792, %fd585, %fd1819;
	fma.rn.f64 	%fd1821, %fd1794, %fd587, %fd1820;
	mul.f64 	%fd1822, %fd1793, %fd589;
	fma.rn.f64 	%fd1823, %fd1792, %fd588, %fd1822;
	fma.rn.f64 	%fd1824, %fd1794, %fd590, %fd1823;
	mul.f64 	%fd1825, %fd1824, %fd1824;
	fma.rn.f64 	%fd1826, %fd1821, %fd1821, %fd1825;
	sqrt.rn.f64 	%fd1827, %fd1826;
	div.rn.f64 	%fd591, %fd1821, %fd1827;
	div.rn.f64 	%fd592, %fd1824, %fd1827;
	abs.f64 	%fd593, %fd3308;
	setp.neu.f64 	%p289, %fd593, 0d7FF0000000000000;
	@%p289 bra 	$L__BB0_436;
	mov.f64 	%fd1833, 0d0000000000000000;
	mul.rn.f64 	%fd3290, %fd3308, %fd1833;
	mov.b32 	%r1314, 0;
	bra.uni 	$L__BB0_438;
$L__BB0_436:
	mul.f64 	%fd1828, %fd3308, 0d3FE45F306DC9C883;
	cvt.rni.s32.f64 	%r1314, %fd1828;
	cvt.rn.f64.s32 	%fd1829, %r1314;
	fma.rn.f64 	%fd1830, %fd1829, 0dBFF921FB54442D18, %fd3308;
	fma.rn.f64 	%fd1831, %fd1829, 0dBC91A62633145C00, %fd1830;
	fma.rn.f64 	%fd3290, %fd1829, 0dB97B839A252049C0, %fd1831;
	setp.ltu.f64 	%p290, %fd593, 0d41E0000000000000;
	@%p290 bra 	$L__BB0_438;
	{ // callseq 5, 0
	.param .b64 param0;
	st.param.f64 	[param0], %fd3308;
	.param .align 16 .b8 retval0[16];
	call.uni (retval0), 
	__internal_trig_reduction_slowpathd, 
	(
	param0
	);
	ld.param.f64 	%fd3290, [retval0];
	ld.param.b32 	%r1314, [retval0+8];
	} // callseq 5
$L__BB0_438:
	mul.rn.f64 	%fd1834, %fd3290, %fd3290;
	fma.rn.f64 	%fd1835, %fd1834, 0dBDA8FF8320FD8164, 0d3E21EEA7C1EF8528;
	fma.rn.f64 	%fd1836, %fd1835, %fd1834, 0dBE927E4F8E06E6D9;
	fma.rn.f64 	%fd1837, %fd1836, %fd1834, 0d3EFA01A019DDBCE9;
	fma.rn.f64 	%fd1838, %fd1837, %fd1834, 0dBF56C16C16C15D47;
	fma.rn.f64 	%fd1839, %fd1838, %fd1834, 0d3FA5555555555551;
	fma.rn.f64 	%fd1840, %fd1839, %fd1834, 0dBFE0000000000000;
	fma.rn.f64 	%fd1841, %fd1840, %fd1834, 0d3FF0000000000000;
	fma.rn.f64 	%fd1842, %fd1834, 0d3DE5DB65F9785EBA, 0dBE5AE5F12CB0D246;
	fma.rn.f64 	%fd1843, %fd1842, %fd1834, 0d3EC71DE369ACE392;
	fma.rn.f64 	%fd1844, %fd1843, %fd1834, 0dBF2A01A019DB62A1;
	fma.rn.f64 	%fd1845, %fd1844, %fd1834, 0d3F81111111110818;
	fma.rn.f64 	%fd1846, %fd1845, %fd1834, 0dBFC5555555555554;
	fma.rn.f64 	%fd1847, %fd1846, %fd1834, 0d0000000000000000;
	fma.rn.f64 	%fd1848, %fd1847, %fd3290, %fd3290;
	and.b32  	%r718, %r1314, 1;
	setp.eq.b32 	%p291, %r718, 1;
	{
	.reg .b32 %temp; 
	mov.b64 	{%temp, %r719}, %fd1848;
	}
	{
	.reg .b32 %temp; 
	mov.b64 	{%r720, %temp}, %fd1848;
	}
	xor.b32  	%r721, %r719, -2147483648;
	mov.b64 	%fd1849, {%r720, %r721};
	selp.f64 	%fd3291, %fd1841, %fd1848, %p291;
	selp.f64 	%fd3292, %fd1849, %fd1841, %p291;
	and.b32  	%r722, %r1314, 2;
	setp.eq.s32 	%p292, %r722, 0;
	@%p292 bra 	$L__BB0_440;
	{
	.reg .b32 %temp; 
	mov.b64 	{%temp, %r723}, %fd3291;
	}
	{
	.reg .b32 %temp; 
	mov.b64 	{%r724, %temp}, %fd3291;
	}
	xor.b32  	%r725, %r723, -2147483648;
	mov.b64 	%fd3291, {%r724, %r725};
	{
	.reg .b32 %temp; 
	mov.b64 	{%temp, %r726}, %fd3292;
	}
	{
	.reg .b32 %temp; 
	mov.b64 	{%r727, %temp}, %fd3292;
	}
	xor.b32  	%r728, %r726, -2147483648;
	mov.b64 	%fd3292, {%r727, %r728};
$L__BB0_440:
	mul.f64 	%fd1850, %fd591, %fd3291;
	mul.f64 	%fd1851, %fd592, %fd3292;
	sub.f64 	%fd604, %fd1850, %fd1851;
	mul.f64 	%fd1852, %fd591, %fd3292;
	fma.rn.f64 	%fd605, %fd592, %fd3291, %fd1852;
	ld.global.u32 	%r729, [%rd8+16];
	setp.ge.u32 	%p293, %r2, %r729;
	@%p293 bra 	$L__BB0_442;
	ld.param.u64 	%rd384, [ccd_param_6];
	cvta.to.global.u64 	%rd193, %rd384;
	cvt.s64.s32 	%rd194, %r31;
	cvt.u64.u32 	%rd195, %r2;
	add.s64 	%rd196, %rd194, %rd195;
	shl.b64 	%rd197, %rd196, 2;
	add.s64 	%rd198, %rd193, %rd197;
	ld.global.u32 	%r730, [%rd198];
	mad.lo.s32 	%r731, %r730, 24, %r5;
	ld.shared.f64 	%fd1853, [%r731];
	ld.shared.f64 	%fd1854, [%r731+8];
	ld.shared.f64 	%fd1855, [%r731+16];
	sub.f64 	%fd1856, %fd1853, %fd579;
	sub.f64 	%fd1857, %fd1854, %fd580;
	sub.f64 	%fd1858, %fd1855, %fd581;
	mul.f64 	%fd1859, %fd586, %fd1857;
	fma.rn.f64 	%fd1860, %fd585, %fd1856, %fd1859;
	fma.rn.f64 	%fd1861, %fd587, %fd1858, %fd1860;
	mul.f64 	%fd1862, %fd589, %fd1857;
	fma.rn.f64 	%fd1863, %fd588, %fd1856, %fd1862;
	fma.rn.f64 	%fd1864, %fd590, %fd1858, %fd1863;
	mul.f64 	%fd1865, %fd583, %fd1857;
	fma.rn.f64 	%fd1866, %fd582, %fd1856, %fd1865;
	fma.rn.f64 	%fd1867, %fd584, %fd1858, %fd1866;
	mul.f64 	%fd1868, %fd605, %fd1861;
	mul.f64 	%fd1869, %fd604, %fd1864;
	sub.f64 	%fd1870, %fd1868, %fd1869;
	mul.f64 	%fd1871, %fd605, %fd1864;
	fma.rn.f64 	%fd1872, %fd604, %fd1861, %fd1871;
	mul.f64 	%fd1873, %fd588, %fd1872;
	fma.rn.f64 	%fd1874, %fd585, %fd1870, %fd1873;
	fma.rn.f64 	%fd1875, %fd582, %fd1867, %fd1874;
	mul.f64 	%fd1876, %fd589, %fd1872;
	fma.rn.f64 	%fd1877, %fd586, %fd1870, %fd1876;
	fma.rn.f64 	%fd1878, %fd583, %fd1867, %fd1877;
	mul.f64 	%fd1879, %fd590, %fd1872;
	fma.rn.f64 	%fd1880, %fd587, %fd1870, %fd1879;
	fma.rn.f64 	%fd1881, %fd584, %fd1867, %fd1880;
	add.f64 	%fd1882, %fd579, %fd1875;
	add.f64 	%fd1883, %fd580, %fd1878;
	add.f64 	%fd1884, %fd581, %fd1881;
	st.shared.f64 	[%r731], %fd1882;
	st.shared.f64 	[%r731+8], %fd1883;
	st.shared.f64 	[%r731+16], %fd1884;
$L__BB0_442:
	bar.sync 	0;
	ld.global.u32 	%r220, [%rd8+4];
	setp.ge.s32 	%p294, %r2, %r220;
	mov.f64 	%fd3307, 0d0000000000000000;
	@%p294 bra 	$L__BB0_480;
	ld.global.u32 	%r221, [%rd8+8];
	ld.global.u32 	%r222, [%rd8+20];
	ld.global.u32 	%r223, [%rd8+24];
	ld.global.u8 	%rs10, [%rd6+43];
	mov.f64 	%fd3307, 0d0000000000000000;
	mov.u32 	%r1315, %r2;
$L__BB0_444:
	mov.u32 	%r732, shared;
	cvt.u64.u32 	%rd199, %r732;
	cvta.shared.u64 	%rd200, %rd199;
	setp.eq.s64 	%p295, %rd200, 0;
	mul.wide.s32 	%rd201, %r1315, 4;
	add.s64 	%rd202, %rd9, %rd201;
	ld.global.u32 	%r225, [%rd202];
	shl.b32 	%r733, %r225, 1;
	mul.wide.s32 	%rd203, %r733, 4;
	add.s64 	%rd204, %rd4, %rd203;
	ld.global.u32 	%r734, [%rd204];
	ld.global.u32 	%r735, [%rd204+4];
	max.s32 	%r737, %r734, %r735;
	setp.lt.s32 	%p10, %r737, 1;
	abs.s32 	%r738, %r734;
	mul.lo.s32 	%r226, %r738, 3;
	add.s32 	%r227, %r226, -3;
	abs.s32 	%r740, %r735;
	mul.lo.s32 	%r228, %r740, 3;
	add.s32 	%r229, %r228, -3;
	setp.lt.s32 	%p296, %r227, %r222;
	or.pred  	%p297, %p295, %p296;
	setp.gt.s32 	%p298, %r227, %r223;
	sub.s32 	%r741, %r226, %r222;
	shl.b32 	%r742, %r741, 3;
	add.s32 	%r230, %r5, %r742;
	mul.wide.s32 	%rd205, %r227, 8;
	add.s64 	%rd32, %rd3, %rd205;
	or.pred  	%p299, %p297, %p298;
	@%p299 bra 	$L__BB0_446;
	ld.shared.f64 	%fd3294, [%r230+-24];
	bra.uni 	$L__BB0_447;
$L__BB0_446:
	ld.global.f64 	%fd3294, [%rd32];
$L__BB0_447:
	cvta.shared.u64 	%rd207, %rd199;
	setp.eq.s64 	%p300, %rd207, 0;
	setp.lt.s32 	%p301, %r229, %r222;
	or.pred  	%p302, %p300, %p301;
	setp.gt.s32 	%p303, %r229, %r223;
	sub.s32 	%r744, %r228, %r222;
	shl.b32 	%r745, %r744, 3;
	add.s32 	%r231, %r5, %r745;
	mul.wide.s32 	%rd208, %r229, 8;
	add.s64 	%rd33, %rd3, %rd208;
	or.pred  	%p304, %p302, %p303;
	@%p304 bra 	$L__BB0_449;
	ld.shared.f64 	%fd3295, [%r231+-24];
	bra.uni 	$L__BB0_450;
$L__BB0_449:
	ld.global.f64 	%fd3295, [%rd33];
$L__BB0_450:
	mov.u32 	%r746, shared;
	cvt.u64.u32 	%rd209, %r746;
	cvta.shared.u64 	%rd210, %rd209;
	setp.eq.s64 	%p305, %rd210, 0;
	sub.f64 	%fd613, %fd3294, %fd3295;
	add.s32 	%r747, %r226, -2;
	setp.lt.s32 	%p306, %r747, %r222;
	or.pred  	%p307, %p305, %p306;
	setp.ge.s32 	%p308, %r227, %r223;
	or.pred  	%p309, %p307, %p308;
	@%p309 bra 	$L__BB0_452;
	ld.shared.f64 	%fd3296, [%r230+-16];
	bra.uni 	$L__BB0_453;
$L__BB0_452:
	ld.global.f64 	%fd3296, [%rd32+8];
$L__BB0_453:
	cvt.u64.u32 	%rd211, %r746;
	cvta.shared.u64 	%rd212, %rd211;
	setp.eq.s64 	%p310, %rd212, 0;
	add.s32 	%r749, %r228, -2;
	setp.lt.s32 	%p311, %r749, %r222;
	or.pred  	%p312, %p310, %p311;
	setp.ge.s32 	%p313, %r229, %r223;
	or.pred  	%p314, %p312, %p313;
	@%p314 bra 	$L__BB0_455;
	ld.shared.f64 	%fd3297, [%r231+-16];
	bra.uni 	$L__BB0_456;
$L__BB0_455:
	ld.global.f64 	%fd3297, [%rd33+8];
$L__BB0_456:
	mov.u32 	%r750, shared;
	cvt.u64.u32 	%rd213, %r750;
	cvta.shared.u64 	%rd214, %rd213;
	setp.eq.s64 	%p315, %rd214, 0;
	sub.f64 	%fd1887, %fd3296, %fd3297;
	mul.f64 	%fd1888, %fd1887, %fd1887;
	fma.rn.f64 	%fd620, %fd613, %fd613, %fd1888;
	add.s32 	%r751, %r226, -1;
	setp.lt.s32 	%p316, %r751, %r222;
	or.pred  	%p317, %p315, %p316;
	setp.gt.s32 	%p318, %r751, %r223;
	or.pred  	%p319, %p317, %p318;
	@%p319 bra 	$L__BB0_458;
	ld.shared.f64 	%fd3298, [%r230+-8];
	bra.uni 	$L__BB0_459;
$L__BB0_458:
	ld.global.f64 	%fd3298, [%rd32+16];
$L__BB0_459:
	cvta.shared.u64 	%rd216, %rd213;
	setp.eq.s64 	%p320, %rd216, 0;
	add.s32 	%r753, %r228, -1;
	setp.lt.s32 	%p321, %r753, %r222;
	or.pred  	%p322, %p320, %p321;
	setp.gt.s32 	%p323, %r753, %r223;
	or.pred  	%p324, %p322, %p323;
	@%p324 bra 	$L__BB0_461;
	ld.shared.f64 	%fd3299, [%r231+-8];
	bra.uni 	$L__BB0_462;
$L__BB0_461:
	ld.global.f64 	%fd3299, [%rd33+16];
$L__BB0_462:
	sub.f64 	%fd1889, %fd3298, %fd3299;
	fma.rn.f64 	%fd627, %fd1889, %fd1889, %fd620;
	mul.lo.s32 	%r754, %r225, 9;
	mul.wide.s32 	%rd217, %r754, 8;
	add.s64 	%rd34, %rd2, %rd217;
	@%p10 bra 	$L__BB0_464;
	ld.global.u8 	%rs34, [%rd6+41];
	setp.eq.s16 	%p325, %rs34, 0;
	mov.f64 	%fd3302, 0d0000000000000000;
	@%p325 bra 	$L__BB0_468;
$L__BB0_464:
	setp.ge.s32 	%p326, %r1315, %r221;
	@%p326 bra 	$L__BB0_466;
	ld.global.f64 	%fd3300, [%rd6+16];
	bra.uni 	$L__BB0_467;
$L__BB0_466:
	ld.global.f64 	%fd3300, [%rd6+8];
$L__BB0_467:
	ld.global.f64 	%fd1891, [%rd34+16];
	mul.f64 	%fd1892, %fd3300, %fd1891;
	ld.global.u8 	%rs35, [%rd6+40];
	setp.eq.s16 	%p327, %rs35, 0;
	sqrt.rn.f64 	%fd1893, %fd627;
	selp.f64 	%fd1894, %fd1893, %fd627, %p327;
	div.rn.f64 	%fd1895, %fd1892, %fd1894;
	add.f64 	%fd3302, %fd1895, 0d0000000000000000;
	@%p10 bra 	$L__BB0_469;
$L__BB0_468:
	ld.global.u8 	%rs36, [%rd6+42];
	setp.eq.s16 	%p328, %rs36, 0;
	@%p328 bra 	$L__BB0_470;
$L__BB0_469:
	ld.global.f64 	%fd1896, [%rd34];
	ld.global.f64 	%fd1897, [%rd34+8];
	mul.f64 	%fd1898, %fd627, %fd627;
	mul.f64 	%fd1899, %fd627, %fd1898;
	mul.f64 	%fd1900, %fd1899, %fd1899;
	div.rn.f64 	%fd1901, %fd1896, %fd1900;
	div.rn.f64 	%fd1902, %fd1897, %fd1899;
	sub.f64 	%fd1903, %fd1901, %fd1902;
	add.f64 	%fd3302, %fd3302, %fd1903;
$L__BB0_470:
	setp.eq.s16 	%p329, %rs10, 0;
	not.pred 	%p330, %p10;
	or.pred  	%p331, %p330, %p329;
	@%p331 bra 	$L__BB0_479;
	ld.global.f64 	%fd1904, [%rd6+24];
	setp.geu.f64 	%p332, %fd627, %fd1904;
	@%p332 bra 	$L__BB0_479;
	sqrt.rn.f64 	%fd636, %fd627;
	ld.global.f64 	%fd1905, [%rd34+24];
	ld.global.f64 	%fd1906, [%rd34+32];
	ld.global.f64 	%fd637, [%rd34+40];
	sub.f64 	%fd1907, %fd636, %fd1906;
	div.rn.f64 	%fd1908, %fd1907, %fd1905;
	neg.f64 	%fd1909, %fd1908;
	mul.f64 	%fd638, %fd1908, %fd1909;
	fma.rn.f64 	%fd1910, %fd638, 0d3FF71547652B82FE, 0d4338000000000000;
	{
	.reg .b32 %temp; 
	mov.b64 	{%r232, %temp}, %fd1910;
	}
	mov.f64 	%fd1911, 0dC338000000000000;
	add.rn.f64 	%fd1912, %fd1910, %fd1911;
	fma.rn.f64 	%fd1913, %fd1912, 0dBFE62E42FEFA39EF, %fd638;
	fma.rn.f64 	%fd1914, %fd1912, 0dBC7ABC9E3B39803F, %fd1913;
	fma.rn.f64 	%fd1915, %fd1914, 0d3E5ADE1569CE2BDF, 0d3E928AF3FCA213EA;
	fma.rn.f64 	%fd1916, %fd1915, %fd1914, 0d3EC71DEE62401315;
	fma.rn.f64 	%fd1917, %fd1916, %fd1914, 0d3EFA01997C89EB71;
	fma.rn.f64 	%fd1918, %fd1917, %fd1914, 0d3F2A01A014761F65;
	fma.rn.f64 	%fd1919, %fd1918, %fd1914, 0d3F56C16C1852B7AF;
	fma.rn.f64 	%fd1920, %fd1919, %fd1914, 0d3F81111111122322;
	fma.rn.f64 	%fd1921, %fd1920, %fd1914, 0d3FA55555555502A1;
	fma.rn.f64 	%fd1922, %fd1921, %fd1914, 0d3FC5555555555511;
	fma.rn.f64 	%fd1923, %fd1922, %fd1914, 0d3FE000000000000B;
	fma.rn.f64 	%fd1924, %fd1923, %fd1914, 0d3FF0000000000000;
	fma.rn.f64 	%fd1925, %fd1924, %fd1914, 0d3FF0000000000000;
	{
	.reg .b32 %temp; 
	mov.b64 	{%r233, %temp}, %fd1925;
	}
	{
	.reg .b32 %temp; 
	mov.b64 	{%temp, %r234}, %fd1925;
	}
	shl.b32 	%r755, %r232, 20;
	add.s32 	%r756, %r755, %r234;
	mov.b64 	%fd3304, {%r233, %r756};
	{
	.reg .b32 %temp; 
	mov.b64 	{%temp, %r757}, %fd638;
	}
	mov.b32 	%f35, %r757;
	abs.f32 	%f17, %f35;
	setp.lt.f32 	%p333, %f17, 0f4086232B;
	@%p333 bra 	$L__BB0_475;
	setp.lt.f64 	%p334, %fd638, 0d0000000000000000;
	add.f64 	%fd1926, %fd638, 0d7FF0000000000000;
	selp.f64 	%fd3304, 0d0000000000000000, %fd1926, %p334;
	setp.geu.f32 	%p335, %f17, 0f40874800;
	@%p335 bra 	$L__BB0_475;
	shr.u32 	%r758, %r232, 31;
	add.s32 	%r759, %r232, %r758;
	shr.s32 	%r760, %r759, 1;
	shl.b32 	%r761, %r760, 20;
	add.s32 	%r762, %r234, %r761;
	mov.b64 	%fd1927, {%r233, %r762};
	sub.s32 	%r763, %r232, %r760;
	shl.b32 	%r764, %r763, 20;
	add.s32 	%r765, %r764, 1072693248;
	mov.b32 	%r766, 0;
	mov.b64 	%fd1928, {%r766, %r765};
	mul.f64 	%fd3304, %fd1928, %fd1927;
$L__BB0_475:
	mul.f64 	%fd1929, %fd637, %fd3304;
	div.rn.f64 	%fd1930, %fd1929, %fd627;
	sub.f64 	%fd643, %fd3302, %fd1930;
	ld.global.f64 	%fd1931, [%rd34+48];
	ld.global.f64 	%fd1932, [%rd34+56];
	ld.global.f64 	%fd644, [%rd34+64];
	sub.f64 	%fd1933, %fd636, %fd1932;
	div.rn.f64 	%fd1934, %fd1933, %fd1931;
	neg.f64 	%fd1935, %fd1934;
	mul.f64 	%fd645, %fd1934, %fd1935;
	fma.rn.f64 	%fd1936, %fd645, 0d3FF71547652B82FE, 0d4338000000000000;
	{
	.reg .b32 %temp; 
	mov.b64 	{%r235, %temp}, %fd1936;
	}
	mov.f64 	%fd1937, 0dC338000000000000;
	add.rn.f64 	%fd1938, %fd1936, %fd1937;
	fma.rn.f64 	%fd1939, %fd1938, 0dBFE62E42FEFA39EF, %fd645;
	fma.rn.f64 	%fd1940, %fd1938, 0dBC7ABC9E3B39803F, %fd1939;
	fma.rn.f64 	%fd1941, %fd1940, 0d3E5ADE1569CE2BDF, 0d3E928AF3FCA213EA;
	fma.rn.f64 	%fd1942, %fd1941, %fd1940, 0d3EC71DEE62401315;
	fma.rn.f64 	%fd1943, %fd1942, %fd1940, 0d3EFA01997C89EB71;
	fma.rn.f64 	%fd1944, %fd1943, %fd1940, 0d3F2A01A014761F65;
	fma.rn.f64 	%fd1945, %fd1944, %fd1940, 0d3F56C16C1852B7AF;
	fma.rn.f64 	%fd1946, %fd1945, %fd1940, 0d3F81111111122322;
	fma.rn.f64 	%fd1947, %fd1946, %fd1940, 0d3FA55555555502A1;
	fma.rn.f64 	%fd1948, %fd1947, %fd1940, 0d3FC5555555555511;
	fma.rn.f64 	%fd1949, %fd1948, %fd1940, 0d3FE000000000000B;
	fma.rn.f64 	%fd1950, %fd1949, %fd1940, 0d3FF0000000000000;
	fma.rn.f64 	%fd1951, %fd1950, %fd1940, 0d3FF0000000000000;
	{
	.reg .b32 %temp; 
	mov.b64 	{%r236, %temp}, %fd1951;
	}
	{
	.reg .b32 %temp; 
	mov.b64 	{%temp, %r237}, %fd1951;
	}
	shl.b32 	%r767, %r235, 20;
	add.s32 	%r768, %r767, %r237;
	mov.b64 	%fd3305, {%r236, %r768};
	{
	.reg .b32 %temp; 
	mov.b64 	{%temp, %r769}, %fd645;
	}
	mov.b32 	%f36, %r769;
	abs.f32 	%f18, %f36;
	setp.lt.f32 	%p336, %f18, 0f4086232B;
	@%p336 bra 	$L__BB0_478;
	setp.lt.f64 	%p337, %fd645, 0d0000000000000000;
	add.f64 	%fd1952, %fd645, 0d7FF0000000000000;
	selp.f64 	%fd3305, 0d0000000000000000, %fd1952, %p337;
	setp.geu.f32 	%p338, %f18, 0f40874800;
	@%p338 bra 	$L__BB0_478;
	shr.u32 	%r770, %r235, 31;
	add.s32 	%r771, %r235, %r770;
	shr.s32 	%r772, %r771, 1;
	shl.b32 	%r773, %r772, 20;
	add.s32 	%r774, %r237, %r773;
	mov.b64 	%fd1953, {%r236, %r774};
	sub.s32 	%r775, %r235, %r772;
	shl.b32 	%r776, %r775, 20;
	add.s32 	%r777, %r776, 1072693248;
	mov.b32 	%r778, 0;
	mov.b64 	%fd1954, {%r778, %r777};
	mul.f64 	%fd3305, %fd1954, %fd1953;
$L__BB0_478:
	mul.f64 	%fd1955, %fd644, %fd3305;
	div.rn.f64 	%fd1956, %fd1955, %fd627;
	sub.f64 	%fd3302, %fd643, %fd1956;
$L__BB0_479:
	add.f64 	%fd3307, %fd3307, %fd3302;
	add.s32 	%r1315, %r1315, %r1;
	setp.lt.s32 	%p339, %r1315, %r220;
	@%p339 bra 	$L__BB0_444;
$L__BB0_480:
	setp.lt.u32 	%p340, %r1, 2;
	shl.b32 	%r779, %r2, 3;
	mov.u32 	%r780, shared;
	add.s32 	%r239, %r780, %r779;
	st.shared.f64 	[%r239], %fd3307;
	bar.sync 	0;
	@%p340 bra 	$L__BB0_486;
	mov.b32 	%r1316, 1;
$L__BB0_482:
	mov.u32 	%r240, %r1316;
	shl.b32 	%r1316, %r240, 1;
	add.s32 	%r782, %r1316, -1;
	and.b32  	%r783, %r782, %r2;
	setp.ne.s32 	%p341, %r783, 0;
	@%p341 bra 	$L__BB0_485;
	add.s32 	%r784, %r240, %r2;
	setp.ge.u32 	%p342, %r784, %r1;
	@%p342 bra 	$L__BB0_485;
	shl.b32 	%r785, %r240, 3;
	add.s32 	%r786, %r239, %r785;
	ld.shared.f64 	%fd1957, [%r786];
	ld.shared.f64 	%fd1958, [%r239];
	add.f64 	%fd1959, %fd1957, %fd1958;
	st.shared.f64 	[%r239], %fd1959;
$L__BB0_485:
	bar.sync 	0;
	setp.lt.u32 	%p343, %r1316, %r1;
	@%p343 bra 	$L__BB0_482;
$L__BB0_486:
	ld.shared.f64 	%fd1960, [shared];
	ld.global.f64 	%fd1961, [%rd8+32];
	add.f64 	%fd3309, %fd1960, %fd1961;
	abs.f64 	%fd1962, %fd577;
	max.f64 	%fd1963, %fd1962, 0d3FF0000000000000;
	fma.rn.f64 	%fd1964, %fd1963, 0dBEB0C6F7A0B5ED8D, %fd577;
	setp.lt.f64 	%p344, %fd3309, %fd1964;
	@%p344 bra 	$L__BB0_434;
	setp.lt.f64 	%p345, %fd577, %fd122;
	selp.f64 	%fd3308, %fd576, %fd33, %p345;
	selp.f64 	%fd3309, %fd577, %fd122, %p345;
$L__BB0_488:
	shl.b32 	%r1024, %r2, 3;
	mov.u32 	%r1025, shared;
	add.s32 	%r242, %r1025, %r1024;
	sub.f64 	%fd659, %fd3308, %fd33;
	add.f64 	%fd660, %fd3308, 0dBF91DF46A2529D39;
	add.f64 	%fd661, %fd3308, 0d3F91DF46A2529D39;
	setp.ltu.f64 	%p516, %fd660, %fd34;
	@%p516 bra 	$L__BB0_542;
	ld.param.u64 	%rd378, [ccd_param_5];
	cvta.to.global.u64 	%rd298, %rd378;
	shl.b32 	%r1026, %r1289, 2;
	mul.wide.u32 	%rd299, %r1026, 4;
	add.s64 	%rd300, %rd298, %rd299;
	ld.global.u32 	%r1027, [%rd300];
	mad.lo.s32 	%r1028, %r1027, 24, %r5;
	ld.shared.f64 	%fd2550, [%r1028];
	ld.shared.f64 	%fd2551, [%r1028+8];
	ld.shared.f64 	%fd2552, [%r1028+16];
	ld.global.u32 	%r1029, [%rd300+4];
	mad.lo.s32 	%r1030, %r1029, 24, %r5;
	ld.shared.f64 	%fd662, [%r1030];
	ld.shared.f64 	%fd663, [%r1030+8];
	ld.shared.f64 	%fd664, [%r1030+16];
	ld.global.u32 	%r1031, [%rd300+8];
	mad.lo.s32 	%r1032, %r1031, 24, %r5;
	ld.shared.f64 	%fd2553, [%r1032];
	ld.shared.f64 	%fd2554, [%r1032+8];
	ld.shared.f64 	%fd2555, [%r1032+16];
	ld.global.u32 	%r1033, [%rd300+12];
	mad.lo.s32 	%r1034, %r1033, 24, %r5;
	ld.shared.f64 	%fd2556, [%r1034];
	ld.shared.f64 	%fd2557, [%r1034+8];
	ld.shared.f64 	%fd2558, [%r1034+16];
	sub.f64 	%fd2559, %fd2550, %fd662;
	sub.f64 	%fd2560, %fd2551, %fd663;
	sub.f64 	%fd2561, %fd2552, %fd664;
	sub.f64 	%fd2562, %fd2553, %fd662;
	sub.f64 	%fd2563, %fd2554, %fd663;
	sub.f64 	%fd2564, %fd2555, %fd664;
	sub.f64 	%fd2565, %fd2556, %fd662;
	sub.f64 	%fd2566, %fd2557, %fd663;
	sub.f64 	%fd2567, %fd2558, %fd664;
	mul.f64 	%fd2568, %fd2563, %fd2563;
	fma.rn.f64 	%fd2569, %fd2562, %fd2562, %fd2568;
	fma.rn.f64 	%fd2570, %fd2564, %fd2564, %fd2569;
	sqrt.rn.f64 	%fd2571, %fd2570;
	div.rn.f64 	%fd665, %fd2562, %fd2571;
	div.rn.f64 	%fd666, %fd2563, %fd2571;
	div.rn.f64 	%fd667, %fd2564, %fd2571;
	mul.f64 	%fd2572, %fd2560, %fd2563;
	fma.rn.f64 	%fd2573, %fd2559, %fd2562, %fd2572;
	fma.rn.f64 	%fd2574, %fd2561, %fd2564, %fd2573;
	div.rn.f64 	%fd2575, %fd2574, %fd2570;
	mul.f64 	%fd2576, %fd2562, %fd2575;
	sub.f64 	%fd2577, %fd2559, %fd2576;
	mul.f64 	%fd2578, %fd2563, %fd2575;
	sub.f64 	%fd2579, %fd2560, %fd2578;
	mul.f64 	%fd2580, %fd2564, %fd2575;
	sub.f64 	%fd2581, %fd2561, %fd2580;
	mul.f64 	%fd2582, %fd2579, %fd2579;
	fma.rn.f64 	%fd2583, %fd2577, %fd2577, %fd2582;
	fma.rn.f64 	%fd2584, %fd2581, %fd2581, %fd2583;
	sqrt.rn.f64 	%fd2585, %fd2584;
	div.rn.f64 	%fd668, %fd2577, %fd2585;
	div.rn.f64 	%fd669, %fd2579, %fd2585;
	div.rn.f64 	%fd670, %fd2581, %fd2585;
	mul.f64 	%fd2586, %fd666, %fd670;
	mul.f64 	%fd2587, %fd667, %fd669;
	sub.f64 	%fd2588, %fd2586, %fd2587;
	mul.f64 	%fd2589, %fd667, %fd668;
	mul.f64 	%fd2590, %fd665, %fd670;
	sub.f64 	%fd2591, %fd2589, %fd2590;
	mul.f64 	%fd2592, %fd665, %fd669;
	mul.f64 	%fd2593, %fd666, %fd668;
	sub.f64 	%fd2594, %fd2592, %fd2593;
	mul.f64 	%fd2595, %fd2566, %fd669;
	fma.rn.f64 	%fd2596, %fd2565, %fd668, %fd2595;
	fma.rn.f64 	%fd2597, %fd2567, %fd670, %fd2596;
	mul.f64 	%fd2598, %fd2566, %fd2591;
	fma.rn.f64 	%fd2599, %fd2565, %fd2588, %fd2598;
	fma.rn.f64 	%fd2600, %fd2567, %fd2594, %fd2599;
	mul.f64 	%fd2601, %fd2600, %fd2600;
	fma.rn.f64 	%fd2602, %fd2597, %fd2597, %fd2601;
	sqrt.rn.f64 	%fd2603, %fd2602;
	div.rn.f64 	%fd671, %fd2597, %fd2603;
	div.rn.f64 	%fd672, %fd2600, %fd2603;
	abs.f64 	%fd673, %fd660;
	setp.neu.f64 	%p517, %fd673, 0d7FF0000000000000;
	@%p517 bra 	$L__BB0_491;
	mov.f64 	%fd2609, 0d0000000000000000;
	mul.rn.f64 	%fd3310, %fd660, %fd2609;
	mov.b32 	%r1317, 0;
	bra.uni 	$L__BB0_493;
$L__BB0_491:
	mul.f64 	%fd2604, %fd660, 0d3FE45F306DC9C883;
	cvt.rni.s32.f64 	%r1317, %fd2604;
	cvt.rn.f64.s32 	%fd2605, %r1317;
	fma.rn.f64 	%fd2606, %fd2605, 0dBFF921FB54442D18, %fd660;
	fma.rn.f64 	%fd2607, %fd2605, 0dBC91A62633145C00, %fd2606;
	fma.rn.f64 	%fd3310, %fd2605, 0dB97B839A252049C0, %fd2607;
	setp.ltu.f64 	%p518, %fd673, 0d41E0000000000000;
	@%p518 bra 	$L__BB0_493;
	{ // callseq 9, 0
	.param .b64 param0;
	st.param.f64 	[param0], %fd660;
	.param .align 16 .b8 retval0[16];
	call.uni (retval0), 
	__internal_trig_reduction_slowpathd, 
	(
	param0
	);
	ld.param.f64 	%fd3310, [retval0];
	ld.param.b32 	%r1317, [retval0+8];
	} // callseq 9
$L__BB0_493:
	mul.rn.f64 	%fd2610, %fd3310, %fd3310;
	fma.rn.f64 	%fd2611, %fd2610, 0dBDA8FF8320FD8164, 0d3E21EEA7C1EF8528;
	fma.rn.f64 	%fd2612, %fd2611, %fd2610, 0dBE927E4F8E06E6D9;
	fma.rn.f64 	%fd2613, %fd2612, %fd2610, 0d3EFA01A019DDBCE9;
	fma.rn.f64 	%fd2614, %fd2613, %fd2610, 0dBF56C16C16C15D47;
	fma.rn.f64 	%fd2615, %fd2614, %fd2610, 0d3FA5555555555551;
	fma.rn.f64 	%fd2616, %fd2615, %fd2610, 0dBFE0000000000000;
	fma.rn.f64 	%fd2617, %fd2616, %fd2610, 0d3FF0000000000000;
	fma.rn.f64 	%fd2618, %fd2610, 0d3DE5DB65F9785EBA, 0dBE5AE5F12CB0D246;
	fma.rn.f64 	%fd2619, %fd2618, %fd2610, 0d3EC71DE369ACE392;
	fma.rn.f64 	%fd2620, %fd2619, %fd2610, 0dBF2A01A019DB62A1;
	fma.rn.f64 	%fd2621, %fd2620, %fd2610, 0d3F81111111110818;
	fma.rn.f64 	%fd2622, %fd2621, %fd2610, 0dBFC5555555555554;
	fma.rn.f64 	%fd2623, %fd2622, %fd2610, 0d0000000000000000;
	fma.rn.f64 	%fd2624, %fd2623, %fd3310, %fd3310;
	and.b32  	%r1037, %r1317, 1;
	setp.eq.b32 	%p519, %r1037, 1;
	{
	.reg .b32 %temp; 
	mov.b64 	{%temp, %r1038}, %fd2624;
	}
	{
	.reg .b32 %temp; 
	mov.b64 	{%r1039, %temp}, %fd2624;
	}
	xor.b32  	%r1040, %r1038, -2147483648;
	mov.b64 	%fd2625, {%r1039, %r1040};
	selp.f64 	%fd3311, %fd2617, %fd2624, %p519;
	selp.f64 	%fd3312, %fd2625, %fd2617, %p519;
	and.b32  	%r1041, %r1317, 2;
	setp.eq.s32 	%p520, %r1041, 0;
	@%p520 bra 	$L__BB0_495;
	{
	.reg .b32 %temp; 
	mov.b64 	{%temp, %r1042}, %fd3311;
	}
	{
	.reg .b32 %temp; 
	mov.b64 	{%r1043, %temp}, %fd3311;
	}
	xor.b32  	%r1044, %r1042, -2147483648;
	mov.b64 	%fd3311, {%r1043, %r1044};
	{
	.reg .b32 %temp; 
	mov.b64 	{%temp, %r1045}, %fd3312;
	}
	{
	.reg .b32 %temp; 
	mov.b64 	{%r1046, %temp}, %fd3312;
	}
	xor.b32  	%r1047, %r1045, -2147483648;
	mov.b64 	%fd3312, {%r1046, %r1047};
$L__BB0_495:
	mul.f64 	%fd2626, %fd671, %fd3311;
	mul.f64 	%fd2627, %fd672, %fd3312;
	sub.f64 	%fd684, %fd2626, %fd2627;
	mul.f64 	%fd2628, %fd671, %fd3312;
	fma.rn.f64 	%fd685, %fd672, %fd3311, %fd2628;
	ld.global.u32 	%r1048, [%rd8+16];
	setp.ge.u32 	%p521, %r2, %r1048;
	@%p521 bra 	$L__BB0_497;
	ld.param.u64 	%rd388, [ccd_param_6];
	cvta.to.global.u64 	%rd301, %rd388;
	cvt.s64.s32 	%rd302, %r31;
	cvt.u64.u32 	%rd303, %r2;
	add.s64 	%rd304, %rd302, %rd303;
	shl.b64 	%rd305, %rd304, 2;
	add.s64 	%rd306, %rd301, %rd305;
	ld.global.u32 	%r1049, [%rd306];
	mad.lo.s32 	%r1050, %r1049, 24, %r5;
	ld.shared.f64 	%fd2629, [%r1050];
	ld.shared.f64 	%fd2630, [%r1050+8];
	ld.shared.f64 	%fd2631, [%r1050+16];
	sub.f64 	%fd2632, %fd2629, %fd662;
	sub.f64 	%fd2633, %fd2630, %fd663;
	sub.f64 	%fd2634, %fd2631, %fd664;
	mul.f64 	%fd2635, %fd669, %fd2633;
	fma.rn.f64 	%fd2636, %fd668, %fd2632, %fd2635;
	fma.rn.f64 	%fd2637, %fd670, %fd2634, %fd2636;
	mul.f64 	%fd2638, %fd666, %fd670;
	mul.f64 	%fd2639, %fd667, %fd669;
	sub.f64 	%fd2640, %fd2638, %fd2639;
	mul.f64 	%fd2641, %fd667, %fd668;
	mul.f64 	%fd2642, %fd665, %fd670;
	sub.f64 	%fd2643, %fd2641, %fd2642;
	mul.f64 	%fd2644, %fd2643, %fd2633;
	fma.rn.f64 	%fd2645, %fd2640, %fd2632, %fd2644;
	mul.f64 	%fd2646, %fd665, %fd669;
	mul.f64 	%fd2647, %fd666, %fd668;
	sub.f64 	%fd2648, %fd2646, %fd2647;
	fma.rn.f64 	%fd2649, %fd2648, %fd2634, %fd2645;
	mul.f64 	%fd2650, %fd666, %fd2633;
	fma.rn.f64 	%fd2651, %fd665, %fd2632, %fd2650;
	fma.rn.f64 	%fd2652, %fd667, %fd2634, %fd2651;
	mul.f64 	%fd2653, %fd685, %fd2637;
	mul.f64 	%fd2654, %fd684, %fd2649;
	sub.f64 	%fd2655, %fd2653, %fd2654;
	mul.f64 	%fd2656, %fd685, %fd2649;
	fma.rn.f64 	%fd2657, %fd684, %fd2637, %fd2656;
	mul.f64 	%fd2658, %fd2640, %fd2657;
	fma.rn.f64 	%fd2659, %fd668, %fd2655, %fd2658;
	fma.rn.f64 	%fd2660, %fd665, %fd2652, %fd2659;
	mul.f64 	%fd2661, %fd2643, %fd2657;
	fma.rn.f64 	%fd2662, %fd669, %fd2655, %fd2661;
	fma.rn.f64 	%fd2663, %fd666, %fd2652, %fd2662;
	mul.f64 	%fd2664, %fd2648, %fd2657;
	fma.rn.f64 	%fd2665, %fd670, %fd2655, %fd2664;
	fma.rn.f64 	%fd2666, %fd667, %fd2652, %fd2665;
	add.f64 	%fd2667, %fd662, %fd2660;
	add.f64 	%fd2668, %fd663, %fd2663;
	add.f64 	%fd2669, %fd664, %fd2666;
	st.shared.f64 	[%r1050], %fd2667;
	st.shared.f64 	[%r1050+8], %fd2668;
	st.shared.f64 	[%r1050+16], %fd2669;
$L__BB0_497:
	bar.sync 	0;
	ld.global.u32 	%r246, [%rd8+4];
	setp.ge.s32 	%p522, %r2, %r246;
	mov.f64 	%fd3327, 0d0000000000000000;
	@%p522 bra 	$L__BB0_535;
	ld.global.u32 	%r247, [%rd8+8];
	ld.global.u32 	%r248, [%rd8+20];
	ld.global.u32 	%r249, [%rd8+24];
	ld.global.u8 	%rs11, [%rd6+43];
	mov.f64 	%fd3327, 0d0000000000000000;
	mov.u32 	%r1318, %r2;
$L__BB0_499:
	mov.u32 	%r1051, shared;
	cvt.u64.u32 	%rd307, %r1051;
	cvta.shared.u64 	%rd308, %rd307;
	setp.eq.s64 	%p523, %rd308, 0;
	mul.wide.s32 	%rd309, %r1318, 4;
	add.s64 	%rd310, %rd9, %rd309;
	ld.global.u32 	%r251, [%rd310];
	shl.b32 	%r1052, %r251, 1;
	mul.wide.s32 	%rd311, %r1052, 4;
	add.s64 	%rd312, %rd4, %rd311;
	ld.global.u32 	%r1053, [%rd312];
	ld.global.u32 	%r1054, [%rd312+4];
	max.s32 	%r1056, %r1053, %r1054;
	setp.lt.s32 	%p11, %r1056, 1;
	abs.s32 	%r1057, %r1053;
	mul.lo.s32 	%r252, %r1057, 3;
	add.s32 	%r253, %r252, -3;
	abs.s32 	%r1059, %r1054;
	mul.lo.s32 	%r254, %r1059, 3;
	add.s32 	%r255, %r254, -3;
	setp.lt.s32 	%p524, %r253, %r248;
	or.pred  	%p525, %p523, %p524;
	setp.gt.s32 	%p526, %r253, %r249;
	sub.s32 	%r1060, %r252, %r248;
	shl.b32 	%r1061, %r1060, 3;
	add.s32 	%r256, %r5, %r1061;
	mul.wide.s32 	%rd313, %r253, 8;
	add.s64 	%rd35, %rd3, %rd313;
	or.pred  	%p527, %p525, %p526;
	@%p527 bra 	$L__BB0_501;
	ld.shared.f64 	%fd3314, [%r256+-24];
	bra.uni 	$L__BB0_502;
$L__BB0_501:
	ld.global.f64 	%fd3314, [%rd35];
$L__BB0_502:
	cvta.shared.u64 	%rd315, %rd307;
	setp.eq.s64 	%p528, %rd315, 0;
	setp.lt.s32 	%p529, %r255, %r248;
	or.pred  	%p530, %p528, %p529;
	setp.gt.s32 	%p531, %r255, %r249;
	sub.s32 	%r1063, %r254, %r248;
	shl.b32 	%r1064, %r1063, 3;
	add.s32 	%r257, %r5, %r1064;
	mul.wide.s32 	%rd316, %r255, 8;
	add.s64 	%rd36, %rd3, %rd316;
	or.pred  	%p532, %p530, %p531;
	@%p532 bra 	$L__BB0_504;
	ld.shared.f64 	%fd3315, [%r257+-24];
	bra.uni 	$L__BB0_505;
$L__BB0_504:
	ld.global.f64 	%fd3315, [%rd36];
$L__BB0_505:
	cvta.shared.u64 	%rd318, %rd307;
	setp.eq.s64 	%p533, %rd318, 0;
	sub.f64 	%fd693, %fd3314, %fd3315;
	add.s32 	%r1066, %r252, -2;
	setp.lt.s32 	%p534, %r1066, %r248;
	or.pred  	%p535, %p533, %p534;
	setp.ge.s32 	%p536, %r253, %r249;
	or.pred  	%p537, %p535, %p536;
	@%p537 bra 	$L__BB0_507;
	ld.shared.f64 	%fd3316, [%r256+-16];
	bra.uni 	$L__BB0_508;
$L__BB0_507:
	ld.global.f64 	%fd3316, [%rd35+8];
$L__BB0_508:
	cvta.shared.u64 	%rd320, %rd307;
	setp.eq.s64 	%p538, %rd320, 0;
	add.s32 	%r1068, %r254, -2;
	setp.lt.s32 	%p539, %r1068, %r248;
	or.pred  	%p540, %p538, %p539;
	setp.ge.s32 	%p541, %r255, %r249;
	or.pred  	%p542, %p540, %p541;
	@%p542 bra 	$L__BB0_510;
	ld.shared.f64 	%fd3317, [%r257+-16];
	bra.uni 	$L__BB0_511;
$L__BB0_510:
	ld.global.f64 	%fd3317, [%rd36+8];
$L__BB0_511:
	cvta.shared.u64 	%rd322, %rd307;
	setp.eq.s64 	%p543, %rd322, 0;
	sub.f64 	%fd2672, %fd3316, %fd3317;
	mul.f64 	%fd2673, %fd2672, %fd2672;
	fma.rn.f64 	%fd700, %fd693, %fd693, %fd2673;
	add.s32 	%r1070, %r252, -1;
	setp.lt.s32 	%p544, %r1070, %r248;
	or.pred  	%p545, %p543, %p544;
	setp.gt.s32 	%p546, %r1070, %r249;
	or.pred  	%p547, %p545, %p546;
	@%p547 bra 	$L__BB0_513;
	ld.shared.f64 	%fd3318, [%r256+-8];
	bra.uni 	$L__BB0_514;
$L__BB0_513:
	ld.global.f64 	%fd3318, [%rd35+16];
$L__BB0_514:
	cvta.shared.u64 	%rd324, %rd307;
	setp.eq.s64 	%p548, %rd324, 0;
	add.s32 	%r1072, %r254, -1;
	setp.lt.s32 	%p549, %r1072, %r248;
	or.pred  	%p550, %p548, %p549;
	setp.gt.s32 	%p551, %r1072, %r249;
	or.pred  	%p552, %p550, %p551;
	@%p552 bra 	$L__BB0_516;
	ld.shared.f64 	%fd3319, [%r257+-8];
	bra.uni 	$L__BB0_517;
$L__BB0_516:
	ld.global.f64 	%fd3319, [%rd36+16];
$L__BB0_517:
	sub.f64 	%fd2674, %fd3318, %fd3319;
	fma.rn.f64 	%fd707, %fd2674, %fd2674, %fd700;
	mul.lo.s32 	%r1073, %r251, 9;
	mul.wide.s32 	%rd325, %r1073, 8;
	add.s64 	%rd37, %rd2, %rd325;
	@%p11 bra 	$L__BB0_519;
	ld.global.u8 	%rs50, [%rd6+41];
	setp.eq.s16 	%p553, %rs50, 0;
	mov.f64 	%fd3322, 0d0000000000000000;
	@%p553 bra 	$L__BB0_523;
$L__BB0_519:
	setp.ge.s32 	%p554, %r1318, %r247;
	@%p554 bra 	$L__BB0_521;
	ld.global.f64 	%fd3320, [%rd6+16];
	bra.uni 	$L__BB0_522;
$L__BB0_521:
	ld.global.f64 	%fd3320, [%rd6+8];
$L__BB0_522:
	ld.global.f64 	%fd2676, [%rd37+16];
	mul.f64 	%fd2677, %fd3320, %fd2676;
	ld.global.u8 	%rs51, [%rd6+40];
	setp.eq.s16 	%p555, %rs51, 0;
	sqrt.rn.f64 	%fd2678, %fd707;
	selp.f64 	%fd2679, %fd2678, %fd707, %p555;
	div.rn.f64 	%fd2680, %fd2677, %fd2679;
	add.f64 	%fd3322, %fd2680, 0d0000000000000000;
	@%p11 bra 	$L__BB0_524;
$L__BB0_523:
	ld.global.u8 	%rs52, [%rd6+42];
	setp.eq.s16 	%p556, %rs52, 0;
	@%p556 bra 	$L__BB0_525;
$L__BB0_524:
	ld.global.f64 	%fd2681, [%rd37];
	ld.global.f64 	%fd2682, [%rd37+8];
	mul.f64 	%fd2683, %fd707, %fd707;
	mul.f64 	%fd2684, %fd707, %fd2683;
	mul.f64 	%fd2685, %fd2684, %fd2684;
	div.rn.f64 	%fd2686, %fd2681, %fd2685;
	div.rn.f64 	%fd2687, %fd2682, %fd2684;
	sub.f64 	%fd2688, %fd2686, %fd2687;
	add.f64 	%fd3322, %fd3322, %fd2688;
$L__BB0_525:
	setp.eq.s16 	%p557, %rs11, 0;
	not.pred 	%p558, %p11;
	or.pred  	%p559, %p558, %p557;
	@%p559 bra 	$L__BB0_534;
	ld.global.f64 	%fd2689, [%rd6+24];
	setp.geu.f64 	%p560, %fd707, %fd2689;
	@%p560 bra 	$L__BB0_534;
	sqrt.rn.f64 	%fd716, %fd707;
	ld.global.f64 	%fd2690, [%rd37+24];
	ld.global.f64 	%fd2691, [%rd37+32];
	ld.global.f64 	%fd717, [%rd37+40];
	sub.f64 	%fd2692, %fd716, %fd2691;
	div.rn.f64 	%fd2693, %fd2692, %fd2690;
	neg.f64 	%fd2694, %fd2693;
	mul.f64 	%fd718, %fd2693, %fd2694;
	fma.rn.f64 	%fd2695, %fd718, 0d3FF71547652B82FE, 0d4338000000000000;
	{
	.reg .b32 %temp; 
	mov.b64 	{%r258, %temp}, %fd2695;
	}
	mov.f64 	%fd2696, 0dC338000000000000;
	add.rn.f64 	%fd2697, %fd2695, %fd2696;
	fma.rn.f64 	%fd2698, %fd2697, 0dBFE62E42FEFA39EF, %fd718;
	fma.rn.f64 	%fd2699, %fd2697, 0dBC7ABC9E3B39803F, %fd2698;
	fma.rn.f64 	%fd2700, %fd2699, 0d3E5ADE1569CE2BDF, 0d3E928AF3FCA213EA;
	fma.rn.f64 	%fd2701, %fd2700, %fd2699, 0d3EC71DEE62401315;
	fma.rn.f64 	%fd2702, %fd2701, %fd2699, 0d3EFA01997C89EB71;
	fma.rn.f64 	%fd2703, %fd2702, %fd2699, 0d3F2A01A014761F65;
	fma.rn.f64 	%fd2704, %fd2703, %fd2699, 0d3F56C16C1852B7AF;
	fma.rn.f64 	%fd2705, %fd2704, %fd2699, 0d3F81111111122322;
	fma.rn.f64 	%fd2706, %fd2705, %fd2699, 0d3FA55555555502A1;
	fma.rn.f64 	%fd2707, %fd2706, %fd2699, 0d3FC5555555555511;
	fma.rn.f64 	%fd2708, %fd2707, %fd2699, 0d3FE000000000000B;
	fma.rn.f64 	%fd2709, %fd2708, %fd2699, 0d3FF0000000000000;
	fma.rn.f64 	%fd2710, %fd2709, %fd2699, 0d3FF0000000000000;
	{
	.reg .b32 %temp; 
	mov.b64 	{%r259, %temp}, %fd2710;
	}
	{
	.reg .b32 %temp; 
	mov.b64 	{%temp, %r260}, %fd2710;
	}
	shl.b32 	%r1074, %r258, 20;
	add.s32 	%r1075, %r1074, %r260;
	mov.b64 	%fd3324, {%r259, %r1075};
	{
	.reg .b32 %temp; 
	mov.b64 	{%temp, %r1076}, %fd718;
	}
	mov.b32 	%f43, %r1076;
	abs.f32 	%f19, %f43;
	setp.lt.f32 	%p561, %f19, 0f4086232B;
	@%p561 bra 	$L__BB0_530;
	setp.lt.f64 	%p562, %fd718, 0d0000000000000000;
	add.f64 	%fd2711, %fd718, 0d7FF0000000000000;
	selp.f64 	%fd3324, 0d0000000000000000, %fd2711, %p562;
	setp.geu.f32 	%p563, %f19, 0f40874800;
	@%p563 bra 	$L__BB0_530;
	shr.u32 	%r1077, %r258, 31;
	add.s32 	%r1078, %r258, %r1077;
	shr.s32 	%r1079, %r1078, 1;
	shl.b32 	%r1080, %r1079, 20;
	add.s32 	%r1081, %r260, %r1080;
	mov.b64 	%fd2712, {%r259, %r1081};
	sub.s32 	%r1082, %r258, %r1079;
	shl.b32 	%r1083, %r1082, 20;
	add.s32 	%r1084, %r1083, 1072693248;
	mov.b32 	%r1085, 0;
	mov.b64 	%fd2713, {%r1085, %r1084};
	mul.f64 	%fd3324, %fd2713, %fd2712;
$L__BB0_530:
	mul.f64 	%fd2714, %fd717, %fd3324;
	div.rn.f64 	%fd2715, %fd2714, %fd707;
	sub.f64 	%fd723, %fd3322, %fd2715;
	ld.global.f64 	%fd2716, [%rd37+48];
	ld.global.f64 	%fd2717, [%rd37+56];
	ld.global.f64 	%fd724, [%rd37+64];
	sub.f64 	%fd2718, %fd716, %fd2717;
	div.rn.f64 	%fd2719, %fd2718, %fd2716;
	neg.f64 	%fd2720, %fd2719;
	mul.f64 	%fd725, %fd2719, %fd2720;
	fma.rn.f64 	%fd2721, %fd725, 0d3FF71547652B82FE, 0d4338000000000000;
	{
	.reg .b32 %temp; 
	mov.b64 	{%r261, %temp}, %fd2721;
	}
	mov.f64 	%fd2722, 0dC338000000000000;
	add.rn.f64 	%fd2723, %fd2721, %fd2722;
	fma.rn.f64 	%fd2724, %fd2723, 0dBFE62E42FEFA39EF, %fd725;
	fma.rn.f64 	%fd2725, %fd2723, 0dBC7ABC9E3B39803F, %fd2724;
	fma.rn.f64 	%fd2726, %fd2725, 0d3E5ADE1569CE2BDF, 0d3E928AF3FCA213EA;
	fma.rn.f64 	%fd2727, %fd2726, %fd2725, 0d3EC71DEE62401315;
	fma.rn.f64 	%fd2728, %fd2727, %fd2725, 0d3EFA01997C89EB71;
	fma.rn.f64 	%fd2729, %fd2728, %fd2725, 0d3F2A01A014761F65;
	fma.rn.f64 	%fd2730, %fd2729, %fd2725, 0d3F56C16C1852B7AF;
	fma.rn.f64 	%fd2731, %fd2730, %fd2725, 0d3F81111111122322;
	fma.rn.f64 	%fd2732, %fd2731, %fd2725, 0d3FA55555555502A1;
	fma.rn.f64 	%fd2733, %fd2732, %fd2725, 0d3FC5555555555511;
	fma.rn.f64 	%fd2734, %fd2733, %fd2725, 0d3FE000000000000B;
	fma.rn.f64 	%fd2735, %fd2734, %fd2725, 0d3FF0000000000000;
	fma.rn.f64 	%fd2736, %fd2735, %fd2725, 0d3FF0000000000000;
	{
	.reg .b32 %temp; 
	mov.b64 	{%r262, %temp}, %fd2736;
	}
	{
	.reg .b32 %temp; 
	mov.b64 	{%temp, %r263}, %fd2736;
	}
	shl.b32 	%r1086, %r261, 20;
	add.s32 	%r1087, %r1086, %r263;
	mov.b64 	%fd3325, {%r262, %r1087};
	{
	.reg .b32 %temp; 
	mov.b64 	{%temp, %r1088}, %fd725;
	}
	mov.b32 	%f44, %r1088;
	abs.f32 	%f20, %f44;
	setp.lt.f32 	%p564, %f20, 0f4086232B;
	@%p564 bra 	$L__BB0_533;
	setp.lt.f64 	%p565, %fd725, 0d0000000000000000;
	add.f64 	%fd2737, %fd725, 0d7FF0000000000000;
	selp.f64 	%fd3325, 0d0000000000000000, %fd2737, %p565;
	setp.geu.f32 	%p566, %f20, 0f40874800;
	@%p566 bra 	$L__BB0_533;
	shr.u32 	%r1089, %r261, 31;
	add.s32 	%r1090, %r261, %r1089;
	shr.s32 	%r1091, %r1090, 1;
	shl.b32 	%r1092, %r1091, 20;
	add.s32 	%r1093, %r263, %r1092;
	mov.b64 	%fd2738, {%r262, %r1093};
	sub.s32 	%r1094, %r261, %r1091;
	shl.b32 	%r1095, %r1094, 20;
	add.s32 	%r1096, %r1095, 1072693248;
	mov.b32 	%r1097, 0;
	mov.b64 	%fd2739, {%r1097, %r1096};
	mul.f64 	%fd3325, %fd2739, %fd2738;
$L__BB0_533:
	mul.f64 	%fd2740, %fd724, %fd3325;
	div.rn.f64 	%fd2741, %fd2740, %fd707;
	sub.f64 	%fd3322, %fd723, %fd2741;
$L__BB0_534:
	add.f64 	%fd3327, %fd3327, %fd3322;
	add.s32 	%r1318, %r1318, %r1;
	setp.lt.s32 	%p567, %r1318, %r246;
	@%p567 bra 	$L__BB0_499;
$L__BB0_535:
	setp.lt.u32 	%p568, %r1, 2;
	st.shared.f64 	[%r242], %fd3327;
	bar.sync 	0;
	@%p568 bra 	$L__BB0_541;
	mov.b32 	%r1319, 1;
$L__BB0_537:
	mov.u32 	%r265, %r1319;
	shl.b32 	%r1319, %r265, 1;
	add.s32 	%r1099, %r1319, -1;
	and.b32  	%r1100, %r1099, %r2;
	setp.ne.s32 	%p569, %r1100, 0;
	@%p569 bra 	$L__BB0_540;
	add.s32 	%r1101, %r265, %r2;
	setp.ge.u32 	%p570, %r1101, %r1;
	@%p570 bra 	$L__BB0_540;
	shl.b32 	%r1102, %r265, 3;
	add.s32 	%r1103, %r242, %r1102;
	ld.shared.f64 	%fd2742, [%r1103];
	ld.shared.f64 	%fd2743, [%r242];
	add.f64 	%fd2744, %fd2742, %fd2743;
	st.shared.f64 	[%r242], %fd2744;
$L__BB0_540:
	bar.sync 	0;
	setp.lt.u32 	%p571, %r1319, %r1;
	@%p571 bra 	$L__BB0_537;
$L__BB0_541:
	ld.shared.f64 	%fd2745, [shared];
	ld.global.f64 	%fd2746, [%rd8+32];
	add.f64 	%fd2747, %fd2745, %fd2746;
	setp.lt.f64 	%p572, %fd2747, %fd3309;
	add.f64 	%fd2748, %fd3308, 0dBF91DF46A2529D39;
	selp.f64 	%fd3308, %fd2748, %fd3308, %p572;
	selp.f64 	%fd3309, %fd2747, %fd3309, %p572;
$L__BB0_542:
	ld.param.u64 	%rd379, [ccd_param_5];
	cvta.to.global.u64 	%rd326, %rd379;
	shl.b32 	%r1104, %r1289, 2;
	mul.wide.u32 	%rd327, %r1104, 4;
	add.s64 	%rd38, %rd326, %rd327;
	setp.gtu.f64 	%p573, %fd661, %fd35;
	@%p573 bra 	$L__BB0_596;
	ld.global.u32 	%r1105, [%rd38];
	mad.lo.s32 	%r1106, %r1105, 24, %r5;
	ld.shared.f64 	%fd2749, [%r1106];
	ld.shared.f64 	%fd2750, [%r1106+8];
	ld.shared.f64 	%fd2751, [%r1106+16];
	ld.global.u32 	%r1107, [%rd38+4];
	mad.lo.s32 	%r1108, %r1107, 24, %r5;
	ld.shared.f64 	%fd738, [%r1108];
	ld.shared.f64 	%fd739, [%r1108+8];
	ld.shared.f64 	%fd740, [%r1108+16];
	ld.global.u32 	%r1109, [%rd38+8];
	mad.lo.s32 	%r1110, %r1109, 24, %r5;
	ld.shared.f64 	%fd2752, [%r1110];
	ld.shared.f64 	%fd2753, [%r1110+8];
	ld.shared.f64 	%fd2754, [%r1110+16];
	ld.global.u32 	%r1111, [%rd38+12];
	mad.lo.s32 	%r1112, %r1111, 24, %r5;
	ld.shared.f64 	%fd2755, [%r1112];
	ld.shared.f64 	%fd2756, [%r1112+8];
	ld.shared.f64 	%fd2757, [%r1112+16];
	sub.f64 	%fd2758, %fd2749, %fd738;
	sub.f64 	%fd2759, %fd2750, %fd739;
	sub.f64 	%fd2760, %fd2751, %fd740;
	sub.f64 	%fd2761, %fd2752, %fd738;
	sub.f64 	%fd2762, %fd2753, %fd739;
	sub.f64 	%fd2763, %fd2754, %fd740;
	sub.f64 	%fd2764, %fd2755, %fd738;
	sub.f64 	%fd2765, %fd2756, %fd739;
	sub.f64 	%fd2766, %fd2757, %fd740;
	mul.f64 	%fd2767, %fd2762, %fd2762;
	fma.rn.f64 	%fd2768, %fd2761, %fd2761, %fd2767;
	fma.rn.f64 	%fd2769, %fd2763, %fd2763, %fd2768;
	sqrt.rn.f64 	%fd2770, %fd2769;
	div.rn.f64 	%fd741, %fd2761, %fd2770;
	div.rn.f64 	%fd742, %fd2762, %fd2770;
	div.rn.f64 	%fd743, %fd2763, %fd2770;
	mul.f64 	%fd2771, %fd2759, %fd2762;
	fma.rn.f64 	%fd2772, %fd2758, %fd2761, %fd2771;
	fma.rn.f64 	%fd2773, %fd2760, %fd2763, %fd2772;
	div.rn.f64 	%fd2774, %fd2773, %fd2769;
	mul.f64 	%fd2775, %fd2761, %fd2774;
	sub.f64 	%fd2776, %fd2758, %fd2775;
	mul.f64 	%fd2777, %fd2762, %fd2774;
	sub.f64 	%fd2778, %fd2759, %fd2777;
	mul.f64 	%fd2779, %fd2763, %fd2774;
	sub.f64 	%fd2780, %fd2760, %fd2779;
	mul.f64 	%fd2781, %fd2778, %fd2778;
	fma.rn.f64 	%fd2782, %fd2776, %fd2776, %fd2781;
	fma.rn.f64 	%fd2783, %fd2780, %fd2780, %fd2782;
	sqrt.rn.f64 	%fd2784, %fd2783;
	div.rn.f64 	%fd744, %fd2776, %fd2784;
	div.rn.f64 	%fd745, %fd2778, %fd2784;
	div.rn.f64 	%fd746, %fd2780, %fd2784;
	mul.f64 	%fd2785, %fd742, %fd746;
	mul.f64 	%fd2786, %fd743, %fd745;
	sub.f64 	%fd2787, %fd2785, %fd2786;
	mul.f64 	%fd2788, %fd743, %fd744;
	mul.f64 	%fd2789, %fd741, %fd746;
	sub.f64 	%fd2790, %fd2788, %fd2789;
	mul.f64 	%fd2791, %fd741, %fd745;
	mul.f64 	%fd2792, %fd742, %fd744;
	sub.f64 	%fd2793, %fd2791, %fd2792;
	mul.f64 	%fd2794, %fd2765, %fd745;
	fma.rn.f64 	%fd2795, %fd2764, %fd744, %fd2794;
	fma.rn.f64 	%fd2796, %fd2766, %fd746, %fd2795;
	mul.f64 	%fd2797, %fd2765, %fd2790;
	fma.rn.f64 	%fd2798, %fd2764, %fd2787, %fd2797;
	fma.rn.f64 	%fd2799, %fd2766, %fd2793, %fd2798;
	mul.f64 	%fd2800, %fd2799, %fd2799;
	fma.rn.f64 	%fd2801, %fd2796, %fd2796, %fd2800;
	sqrt.rn.f64 	%fd2802, %fd2801;
	div.rn.f64 	%fd747, %fd2796, %fd2802;
	div.rn.f64 	%fd748, %fd2799, %fd2802;
	abs.f64 	%fd749, %fd661;
	setp.neu.f64 	%p574, %fd749, 0d7FF0000000000000;
	@%p574 bra 	$L__BB0_545;
	mov.f64 	%fd2808, 0d0000000000000000;
	mul.rn.f64 	%fd3330, %fd661, %fd2808;
	mov.b32 	%r1320, 0;
	bra.uni 	$L__BB0_547;
$L__BB0_545:
	mul.f64 	%fd2803, %fd661, 0d3FE45F306DC9C883;
	cvt.rni.s32.f64 	%r1320, %fd2803;
	cvt.rn.f64.s32 	%fd2804, %r1320;
	fma.rn.f64 	%fd2805, %fd2804, 0dBFF921FB54442D18, %fd661;
	fma.rn.f64 	%fd2806, %fd2804, 0dBC91A62633145C00, %fd2805;
	fma.rn.f64 	%fd3330, %fd2804, 0dB97B839A252049C0, %fd2806;
	setp.ltu.f64 	%p575, %fd749, 0d41E0000000000000;
	@%p575 bra 	$L__BB0_547;
	{ // callseq 10, 0
	.param .b64 param0;
	st.param.f64 	[param0], %fd661;
	.param .align 16 .b8 retval0[16];
	call.uni (retval0), 
	__internal_trig_reduction_slowpathd, 
	(
	param0
	);
	ld.param.f64 	%fd3330, [retval0];
	ld.param.b32 	%r1320, [retval0+8];
	} // callseq 10
$L__BB0_547:
	mul.rn.f64 	%fd2809, %fd3330, %fd3330;
	fma.rn.f64 	%fd2810, %fd2809, 0dBDA8FF8320FD8164, 0d3E21EEA7C1EF8528;
	fma.rn.f64 	%fd2811, %fd2810, %fd2809, 0dBE927E4F8E06E6D9;
	fma.rn.f64 	%fd2812, %fd2811, %fd2809, 0d3EFA01A019DDBCE9;
	fma.rn.f64 	%fd2813, %fd2812, %fd2809, 0dBF56C16C16C15D47;
	fma.rn.f64 	%fd2814, %fd2813, %fd2809, 0d3FA5555555555551;
	fma.rn.f64 	%fd2815, %fd2814, %fd2809, 0dBFE0000000000000;
	fma.rn.f64 	%fd2816, %fd2815, %fd2809, 0d3FF0000000000000;
	fma.rn.f64 	%fd2817, %fd2809, 0d3DE5DB65F9785EBA, 0dBE5AE5F12CB0D246;
	fma.rn.f64 	%fd2818, %fd2817, %fd2809, 0d3EC71DE369ACE392;
	fma.rn.f64 	%fd2819, %fd2818, %fd2809, 0dBF2A01A019DB62A1;
	fma.rn.f64 	%fd2820, %fd2819, %fd2809, 0d3F81111111110818;
	fma.rn.f64 	%fd2821, %fd2820, %fd2809, 0dBFC5555555555554;
	fma.rn.f64 	%fd2822, %fd2821, %fd2809, 0d0000000000000000;
	fma.rn.f64 	%fd2823, %fd2822, %fd3330, %fd3330;
	and.b32  	%r1115, %r1320, 1;
	setp.eq.b32 	%p576, %r1115, 1;
	{
	.reg .b32 %temp; 
	mov.b64 	{%temp, %r1116}, %fd2823;
	}
	{
	.reg .b32 %temp; 
	mov.b64 	{%r1117, %temp}, %fd2823;
	}
	xor.b32  	%r1118, %r1116, -2147483648;
	mov.b64 	%fd2824, {%r1117, %r1118};
	selp.f64 	%fd3331, %fd2816, %fd2823, %p576;
	selp.f64 	%fd3332, %fd2824, %fd2816, %p576;
	and.b32  	%r1119, %r1320, 2;
	setp.eq.s32 	%p577, %r1119, 0;
	@%p577 bra 	$L__BB0_549;
	{
	.reg .b32 %temp; 
	mov.b64 	{%temp, %r1120}, %fd3331;
	}
	{
	.reg .b32 %temp; 
	mov.b64 	{%r1121, %temp}, %fd3331;
	}
	xor.b32  	%r1122, %r1120, -2147483648;
	mov.b64 	%fd3331, {%r1121, %r1122};
	{
	.reg .b32 %temp; 
	mov.b64 	{%temp, %r1123}, %fd3332;
	}
	{
	.reg .b32 %temp; 
	mov.b64 	{%r1124, %temp}, %fd3332;
	}
	xor.b32  	%r1125, %r1123, -2147483648;
	mov.b64 	%fd3332, {%r1124, %r1125};
$L__BB0_549:
	mul.f64 	%fd2825, %fd747, %fd3331;
	mul.f64 	%fd2826, %fd748, %fd3332;
	sub.f64 	%fd760, %fd2825, %fd2826;
	mul.f64 	%fd2827, %fd747, %fd3332;
	fma.rn.f64 	%fd761, %fd748, %fd3331, %fd2827;
	ld.global.u32 	%r1126, [%rd8+16];
	setp.ge.u32 	%p578, %r2, %r1126;
	@%p578 bra 	$L__BB0_551;
	ld.param.u64 	%rd389, [ccd_param_6];
	cvta.to.global.u64 	%rd328, %rd389;
	cvt.s64.s32 	%rd329, %r31;
	cvt.u64.u32 	%rd330, %r2;
	add.s64 	%rd331, %rd329, %rd330;
	shl.b64 	%rd332, %rd331, 2;
	add.s64 	%rd333, %rd328, %rd332;
	ld.global.u32 	%r1127, [%rd333];
	mad.lo.s32 	%r1128, %r1127, 24, %r5;
	ld.shared.f64 	%fd2828, [%r1128];
	ld.shared.f64 	%fd2829, [%r1128+8];
	ld.shared.f64 	%fd2830, [%r1128+16];
	sub.f64 	%fd2831, %fd2828, %fd738;
	sub.f64 	%fd2832, %fd2829, %fd739;
	sub.f64 	%fd2833, %fd2830, %fd740;
	mul.f64 	%fd2834, %fd745, %fd2832;
	fma.rn.f64 	%fd2835, %fd744, %fd2831, %fd2834;
	fma.rn.f64 	%fd2836, %fd746, %fd2833, %fd2835;
	mul.f64 	%fd2837, %fd742, %fd746;
	mul.f64 	%fd2838, %fd743, %fd745;
	sub.f64 	%fd2839, %fd2837, %fd2838;
	mul.f64 	%fd2840, %fd743, %fd744;
	mul.f64 	%fd2841, %fd741, %fd746;
	sub.f64 	%fd2842, %fd2840, %fd2841;
	mul.f64 	%fd2843, %fd2842, %fd2832;
	fma.rn.f64 	%fd2844, %fd2839, %fd2831, %fd2843;
	mul.f64 	%fd2845, %fd741, %fd745;
	mul.f64 	%fd2846, %fd742, %fd744;
	sub.f64 	%fd2847, %fd2845, %fd2846;
	fma.rn.f64 	%fd2848, %fd2847, %fd2833, %fd2844;
	mul.f64 	%fd2849, %fd742, %fd2832;
	fma.rn.f64 	%fd2850, %fd741, %fd2831, %fd2849;
	fma.rn.f64 	%fd2851, %fd743, %fd2833, %fd2850;
	mul.f64 	%fd2852, %fd761, %fd2836;
	mul.f64 	%fd2853, %fd760, %fd2848;
	sub.f64 	%fd2854, %fd2852, %fd2853;
	mul.f64 	%fd2855, %fd761, %fd2848;
	fma.rn.f64 	%fd2856, %fd760, %fd2836, %fd2855;
	mul.f64 	%fd2857, %fd2839, %fd2856;
	fma.rn.f64 	%fd2858, %fd744, %fd2854, %fd2857;
	fma.rn.f64 	%fd2859, %fd741, %fd2851, %fd2858;
	mul.f64 	%fd2860, %fd2842, %fd2856;
	fma.rn.f64 	%fd2861, %fd745, %fd2854, %fd2860;
	fma.rn.f64 	%fd2862, %fd742, %fd2851, %fd2861;
	mul.f64 	%fd2863, %fd2847, %fd2856;
	fma.rn.f64 	%fd2864, %fd746, %fd2854, %fd2863;
	fma.rn.f64 	%fd2865, %fd743, %fd2851, %fd2864;
	add.f64 	%fd2866, %fd738, %fd2859;
	add.f64 	%fd2867, %fd739, %fd2862;
	add.f64 	%fd2868, %fd740, %fd2865;
	st.shared.f64 	[%r1128], %fd2866;
	st.shared.f64 	[%r1128+8], %fd2867;
	st.shared.f64 	[%r1128+16], %fd2868;
$L__BB0_551:
	bar.sync 	0;
	ld.global.u32 	%r270, [%rd8+4];
	setp.ge.s32 	%p579, %r2, %r270;
	mov.f64 	%fd3347, 0d0000000000000000;
	@%p579 bra 	$L__BB0_589;
	ld.global.u32 	%r271, [%rd8+8];
	ld.global.u32 	%r272, [%rd8+20];
	ld.global.u32 	%r273, [%rd8+24];
	ld.global.u8 	%rs12, [%rd6+43];
	mov.f64 	%fd3347, 0d0000000000000000;
	mov.u32 	%r1321, %r2;
$L__BB0_553:
	mov.u32 	%r1129, shared;
	cvt.u64.u32 	%rd334, %r1129;
	cvta.shared.u64 	%rd335, %rd334;
	setp.eq.s64 	%p580, %rd335, 0;
	mul.wide.s32 	%rd336, %r1321, 4;
	add.s64 	%rd337, %rd9, %rd336;
	ld.global.u32 	%r275, [%rd337];
	shl.b32 	%r1130, %r275, 1;
	mul.wide.s32 	%rd338, %r1130, 4;
	add.s64 	%rd339, %rd4, %rd338;
	ld.global.u32 	%r1131, [%rd339];
	ld.global.u32 	%r1132, [%rd339+4];
	max.s32 	%r1134, %r1131, %r1132;
	setp.lt.s32 	%p12, %r1134, 1;
	abs.s32 	%r1135, %r1131;
	mul.lo.s32 	%r276, %r1135, 3;
	add.s32 	%r277, %r276, -3;
	abs.s32 	%r1137, %r1132;
	mul.lo.s32 	%r278, %r1137, 3;
	add.s32 	%r279, %r278, -3;
	setp.lt.s32 	%p581, %r277, %r272;
	or.pred  	%p582, %p580, %p581;
	setp.gt.s32 	%p583, %r277, %r273;
	sub.s32 	%r1138, %r276, %r272;
	shl.b32 	%r1139, %r1138, 3;
	add.s32 	%r280, %r5, %r1139;
	mul.wide.s32 	%rd340, %r277, 8;
	add.s64 	%rd39, %rd3, %rd340;
	or.pred  	%p584, %p582, %p583;
	@%p584 bra 	$L__BB0_555;
	ld.shared.f64 	%fd3334, [%r280+-24];
	bra.uni 	$L__BB0_556;
$L__BB0_555:
	ld.global.f64 	%fd3334, [%rd39];
$L__BB0_556:
	cvta.shared.u64 	%rd342, %rd334;
	setp.eq.s64 	%p585, %rd342, 0;
	setp.lt.s32 	%p586, %r279, %r272;
	or.pred  	%p587, %p585, %p586;
	setp.gt.s32 	%p588, %r279, %r273;
	sub.s32 	%r1141, %r278, %r272;
	shl.b32 	%r1142, %r1141, 3;
	add.s32 	%r281, %r5, %r1142;
	mul.wide.s32 	%rd343, %r279, 8;
	add.s64 	%rd40, %rd3, %rd343;
	or.pred  	%p589, %p587, %p588;
	@%p589 bra 	$L__BB0_558;
	ld.shared.f64 	%fd3335, [%r281+-24];
	bra.uni 	$L__BB0_559;
$L__BB0_558:
	ld.global.f64 	%fd3335, [%rd40];
$L__BB0_559:
	cvta.shared.u64 	%rd345, %rd334;
	setp.eq.s64 	%p590, %rd345, 0;
	sub.f64 	%fd769, %fd3334, %fd3335;
	add.s32 	%r1144, %r276, -2;
	setp.lt.s32 	%p591, %r1144, %r272;
	or.pred  	%p592, %p590, %p591;
	setp.ge.s32 	%p593, %r277, %r273;
	or.pred  	%p594, %p592, %p593;
	@%p594 bra 	$L__BB0_561;
	ld.shared.f64 	%fd3336, [%r280+-16];
	bra.uni 	$L__BB0_562;
$L__BB0_561:
	ld.global.f64 	%fd3336, [%rd39+8];
$L__BB0_562:
	cvta.shared.u64 	%rd347, %rd334;
	setp.eq.s64 	%p595, %rd347, 0;
	add.s32 	%r1146, %r278, -2;
	setp.lt.s32 	%p596, %r1146, %r272;
	or.pred  	%p597, %p595, %p596;
	setp.ge.s32 	%p598, %r279, %r273;
	or.pred  	%p599, %p597, %p598;
	@%p599 bra 	$L__BB0_564;
	ld.shared.f64 	%fd3337, [%r281+-16];
	bra.uni 	$L__BB0_565;
$L__BB0_564:
	ld.global.f64 	%fd3337, [%rd40+8];
$L__BB0_565:
	cvta.shared.u64 	%rd349, %rd334;
	setp.eq.s64 	%p600, %rd349, 0;
	sub.f64 	%fd2871, %fd3336, %fd3337;
	mul.f64 	%fd2872, %fd2871, %fd2871;
	fma.rn.f64 	%fd776, %fd769, %fd769, %fd2872;
	add.s32 	%r1148, %r276, -1;
	setp.lt.s32 	%p601, %r1148, %r272;
	or.pred  	%p602, %p600, %p601;
	setp.gt.s32 	%p603, %r1148, %r273;
	or.pred  	%p604, %p602, %p603;
	@%p604 bra 	$L__BB0_567;
	ld.shared.f64 	%fd3338, [%r280+-8];
	bra.uni 	$L__BB0_568;
$L__BB0_567:
	ld.global.f64 	%fd3338, [%rd39+16];
$L__BB0_568:
	cvta.shared.u64 	%rd351, %rd334;
	setp.eq.s64 	%p605, %rd351, 0;
	add.s32 	%r1150, %r278, -1;
	setp.lt.s32 	%p606, %r1150, %r272;
	or.pred  	%p607, %p605, %p606;
	setp.gt.s32 	%p608, %r1150, %r273;
	or.pred  	%p609, %p607, %p608;
	@%p609 bra 	$L__BB0_570;
	ld.shared.f64 	%fd3339, [%r281+-8];
	bra.uni 	$L__BB0_571;
$L__BB0_570:
	ld.global.f64 	%fd3339, [%rd40+16];
$L__BB0_571:
	sub.f64 	%fd2873, %fd3338, %fd3339;
	fma.rn.f64 	%fd783, %fd2873, %fd2873, %fd776;
	mul.lo.s32 	%r1151, %r275, 9;
	mul.wide.s32 	%rd352, %r1151, 8;
	add.s64 	%rd41, %rd2, %rd352;
	@%p12 bra 	$L__BB0_573;
	ld.global.u8 	%rs54, [%rd6+41];
	setp.eq.s16 	%p610, %rs54, 0;
	mov.f64 	%fd3342, 0d0000000000000000;
	@%p610 bra 	$L__BB0_577;
$L__BB0_573:
	setp.ge.s32 	%p611, %r1321, %r271;
	@%p611 bra 	$L__BB0_575;
	ld.global.f64 	%fd3340, [%rd6+16];
	bra.uni 	$L__BB0_576;
$L__BB0_575:
	ld.global.f64 	%fd3340, [%rd6+8];
$L__BB0_576:
	ld.global.f64 	%fd2875, [%rd41+16];
	mul.f64 	%fd2876, %fd3340, %fd2875;
	ld.global.u8 	%rs55, [%rd6+40];
	setp.eq.s16 	%p612, %rs55, 0;
	sqrt.rn.f64 	%fd2877, %fd783;
	selp.f64 	%fd2878, %fd2877, %fd783, %p612;
	div.rn.f64 	%fd2879, %fd2876, %fd2878;
	add.f64 	%fd3342, %fd2879, 0d0000000000000000;
	@%p12 bra 	$L__BB0_578;
$L__BB0_577:
	ld.global.u8 	%rs56, [%rd6+42];
	setp.eq.s16 	%p613, %rs56, 0;
	@%p613 bra 	$L__BB0_579;
$L__BB0_578:
	ld.global.f64 	%fd2880, [%rd41];
	ld.global.f64 	%fd2881, [%rd41+8];
	mul.f64 	%fd2882, %fd783, %fd783;
	mul.f64 	%fd2883, %fd783, %fd2882;
	mul.f64 	%fd2884, %fd2883, %fd2883;
	div.rn.f64 	%fd2885, %fd2880, %fd2884;
	div.rn.f64 	%fd2886, %fd2881, %fd2883;
	sub.f64 	%fd2887, %fd2885, %fd2886;
	add.f64 	%fd3342, %fd3342, %fd2887;
$L__BB0_579:
	setp.eq.s16 	%p614, %rs12, 0;
	not.pred 	%p615, %p12;
	or.pred  	%p616, %p615, %p614;
	@%p616 bra 	$L__BB0_588;
	ld.global.f64 	%fd2888, [%rd6+24];
	setp.geu.f64 	%p617, %fd783, %fd2888;
	@%p617 bra 	$L__BB0_588;
	sqrt.rn.f64 	%fd792, %fd783;
	ld.global.f64 	%fd2889, [%rd41+24];
	ld.global.f64 	%fd2890, [%rd41+32];
	ld.global.f64 	%fd793, [%rd41+40];
	sub.f64 	%fd2891, %fd792, %fd2890;
	div.rn.f64 	%fd2892, %fd2891, %fd2889;
	neg.f64 	%fd2893, %fd2892;
	mul.f64 	%fd794, %fd2892, %fd2893;
	fma.rn.f64 	%fd2894, %fd794, 0d3FF71547652B82FE, 0d4338000000000000;
	{
	.reg .b32 %temp; 
	mov.b64 	{%r282, %temp}, %fd2894;
	}
	mov.f64 	%fd2895, 0dC338000000000000;
	add.rn.f64 	%fd2896, %fd2894, %fd2895;
	fma.rn.f64 	%fd2897, %fd2896, 0dBFE62E42FEFA39EF, %fd794;
	fma.rn.f64 	%fd2898, %fd2896, 0dBC7ABC9E3B39803F, %fd2897;
	fma.rn.f64 	%fd2899, %fd2898, 0d3E5ADE1569CE2BDF, 0d3E928AF3FCA213EA;
	fma.rn.f64 	%fd2900, %fd2899, %fd2898, 0d3EC71DEE62401315;
	fma.rn.f64 	%fd2901, %fd2900, %fd2898, 0d3EFA01997C89EB71;
	fma.rn.f64 	%fd2902, %fd2901, %fd2898, 0d3F2A01A014761F65;
	fma.rn.f64 	%fd2903, %fd2902, %fd2898, 0d3F56C16C1852B7AF;
	fma.rn.f64 	%fd2904, %fd2903, %fd2898, 0d3F81111111122322;
	fma.rn.f64 	%fd2905, %fd2904, %fd2898, 0d3FA55555555502A1;
	fma.rn.f64 	%fd2906, %fd2905, %fd2898, 0d3FC5555555555511;
	fma.rn.f64 	%fd2907, %fd2906, %fd2898, 0d3FE000000000000B;
	fma.rn.f64 	%fd2908, %fd2907, %fd2898, 0d3FF0000000000000;
	fma.rn.f64 	%fd2909, %fd2908, %fd2898, 0d3FF0000000000000;
	{
	.reg .b32 %temp; 
	mov.b64 	{%r283, %temp}, %fd2909;
	}
	{
	.reg .b32 %temp; 
	mov.b64 	{%temp, %r284}, %fd2909;
	}
	shl.b32 	%r1152, %r282, 20;
	add.s32 	%r1153, %r1152, %r284;
	mov.b64 	%fd3344, {%r283, %r1153};
	{
	.reg .b32 %temp; 
	mov.b64 	{%temp, %r1154}, %fd794;
	}
	mov.b32 	%f45, %r1154;
	abs.f32 	%f21, %f45;
	setp.lt.f32 	%p618, %f21, 0f4086232B;
	@%p618 bra 	$L__BB0_584;
	setp.lt.f64 	%p619, %fd794, 0d0000000000000000;
	add.f64 	%fd2910, %fd794, 0d7FF0000000000000;
	selp.f64 	%fd3344, 0d0000000000000000, %fd2910, %p619;
	setp.geu.f32 	%p620, %f21, 0f40874800;
	@%p620 bra 	$L__BB0_584;
	shr.u32 	%r1155, %r282, 31;
	add.s32 	%r1156, %r282, %r1155;
	shr.s32 	%r1157, %r1156, 1;
	shl.b32 	%r1158, %r1157, 20;
	add.s32 	%r1159, %r284, %r1158;
	mov.b64 	%fd2911, {%r283, %r1159};
	sub.s32 	%r1160, %r282, %r1157;
	shl.b32 	%r1161, %r1160, 20;
	add.s32 	%r1162, %r1161, 1072693248;
	mov.b32 	%r1163, 0;
	mov.b64 	%fd2912, {%r1163, %r1162};
	mul.f64 	%fd3344, %fd2912, %fd2911;
$L__BB0_584:
	mul.f64 	%fd2913, %fd793, %fd3344;
	div.rn.f64 	%fd2914, %fd2913, %fd783;
	sub.f64 	%fd799, %fd3342, %fd2914;
	ld.global.f64 	%fd2915, [%rd41+48];
	ld.global.f64 	%fd2916, [%rd41+56];
	ld.global.f64 	%fd800, [%rd41+64];
	sub.f64 	%fd2917, %fd792, %fd2916;
	div.rn.f64 	%fd2918, %fd2917, %fd2915;
	neg.f64 	%fd2919, %fd2918;
	mul.f64 	%fd801, %fd2918, %fd2919;
	fma.rn.f64 	%fd2920, %fd801, 0d3FF71547652B82FE, 0d4338000000000000;
	{
	.reg .b32 %temp; 
	mov.b64 	{%r285, %temp}, %fd2920;
	}
	mov.f64 	%fd2921, 0dC338000000000000;
	add.rn.f64 	%fd2922, %fd2920, %fd2921;
	fma.rn.f64 	%fd2923, %fd2922, 0dBFE62E42FEFA39EF, %fd801;
	fma.rn.f64 	%fd2924, %fd2922, 0dBC7ABC9E3B39803F, %fd2923;
	fma.rn.f64 	%fd2925, %fd2924, 0d3E5ADE1569CE2BDF, 0d3E928AF3FCA213EA;
	fma.rn.f64 	%fd2926, %fd2925, %fd2924, 0d3EC71DEE62401315;
	fma.rn.f64 	%fd2927, %fd2926, %fd2924, 0d3EFA01997C89EB71;
	fma.rn.f64 	%fd2928, %fd2927, %fd2924, 0d3F2A01A014761F65;
	fma.rn.f64 	%fd2929, %fd2928, %fd2924, 0d3F56C16C1852B7AF;
	fma.rn.f64 	%fd2930, %fd2929, %fd2924, 0d3F81111111122322;
	fma.rn.f64 	%fd2931, %fd2930, %fd2924, 0d3FA55555555502A1;
	fma.rn.f64 	%fd2932, %fd2931, %fd2924, 0d3FC5555555555511;
	fma.rn.f64 	%fd2933, %fd2932, %fd2924, 0d3FE000000000000B;
	fma.rn.f64 	%fd2934, %fd2933, %fd2924, 0d3FF0000000000000;
	fma.rn.f64 	%fd2935, %fd2934, %fd2924, 0d3FF0000000000000;
	{
	.reg .b32 %temp; 
	mov.b64 	{%r286, %temp}, %fd2935;
	}
	{
	.reg .b32 %temp; 
	mov.b64 	{%temp, %r287}, %fd2935;
	}
	shl.b32 	%r1164, %r285, 20;
	add.s32 	%r1165, %r1164, %r287;
	mov.b64 	%fd3345, {%r286, %r1165};
	{
	.reg .b32 %temp; 
	mov.b64 	{%temp, %r1166}, %fd801;
	}
	mov.b32 	%f46, %r1166;
	abs.f32 	%f22, %f46;
	setp.lt.f32 	%p621, %f22, 0f4086232B;
	@%p621 bra 	$L__BB0_587;
	setp.lt.f64 	%p622, %fd801, 0d0000000000000000;
	add.f64 	%fd2936, %fd801, 0d7FF0000000000000;
	selp.f64 	%fd3345, 0d0000000000000000, %fd2936, %p622;
	setp.geu.f32 	%p623, %f22, 0f40874800;
	@%p623 bra 	$L__BB0_587;
	shr.u32 	%r1167, %r285, 31;
	add.s32 	%r1168, %r285, %r1167;
	shr.s32 	%r1169, %r1168, 1;
	shl.b32 	%r1170, %r1169, 20;
	add.s32 	%r1171, %r287, %r1170;
	mov.b64 	%fd2937, {%r286, %r1171};
	sub.s32 	%r1172, %r285, %r1169;
	shl.b32 	%r1173, %r1172, 20;
	add.s32 	%r1174, %r1173, 1072693248;
	mov.b32 	%r1175, 0;
	mov.b64 	%fd2938, {%r1175, %r1174};
	mul.f64 	%fd3345, %fd2938, %fd2937;
$L__BB0_587:
	mul.f64 	%fd2939, %fd800, %fd3345;
	div.rn.f64 	%fd2940, %fd2939, %fd783;
	sub.f64 	%fd3342, %fd799, %fd2940;
$L__BB0_588:
	add.f64 	%fd3347, %fd3347, %fd3342;
	add.s32 	%r1321, %r1321, %r1;
	setp.lt.s32 	%p624, %r1321, %r270;
	@%p624 bra 	$L__BB0_553;
$L__BB0_589:
	setp.lt.u32 	%p625, %r1, 2;
	st.shared.f64 	[%r242], %fd3347;
	bar.sync 	0;
	@%p625 bra 	$L__BB0_595;
	mov.b32 	%r1322, 1;
$L__BB0_591:
	mov.u32 	%r289, %r1322;
	shl.b32 	%r1322, %r289, 1;
	add.s32 	%r1177, %r1322, -1;
	and.b32  	%r1178, %r1177, %r2;
	setp.ne.s32 	%p626, %r1178, 0;
	@%p626 bra 	$L__BB0_594;
	add.s32 	%r1179, %r289, %r2;
	setp.ge.u32 	%p627, %r1179, %r1;
	@%p627 bra 	$L__BB0_594;
	shl.b32 	%r1180, %r289, 3;
	add.s32 	%r1181, %r242, %r1180;
	ld.shared.f64 	%fd2941, [%r1181];
	ld.shared.f64 	%fd2942, [%r242];
	add.f64 	%fd2943, %fd2941, %fd2942;
	st.shared.f64 	[%r242], %fd2943;
$L__BB0_594:
	bar.sync 	0;
	setp.lt.u32 	%p628, %r1322, %r1;
	@%p628 bra 	$L__BB0_591;
$L__BB0_595:
	ld.shared.f64 	%fd2944, [shared];
	ld.global.f64 	%fd2945, [%rd8+32];
	add.f64 	%fd2946, %fd2944, %fd2945;
	setp.lt.f64 	%p629, %fd2946, %fd3309;
	selp.f64 	%fd3308, %fd661, %fd3308, %p629;
$L__BB0_596:
	ld.global.u32 	%r1182, [%rd38];
	mad.lo.s32 	%r1183, %r1182, 24, %r5;
	ld.shared.f64 	%fd2947, [%r1183];
	ld.shared.f64 	%fd2948, [%r1183+8];
	ld.shared.f64 	%fd2949, [%r1183+16];
	ld.global.u32 	%r1184, [%rd38+4];
	mad.lo.s32 	%r1185, %r1184, 24, %r5;
	ld.shared.f64 	%fd812, [%r1185];
	ld.shared.f64 	%fd813, [%r1185+8];
	ld.shared.f64 	%fd814, [%r1185+16];
	ld.global.u32 	%r1186, [%rd38+8];
	mad.lo.s32 	%r1187, %r1186, 24, %r5;
	ld.shared.f64 	%fd2950, [%r1187];
	ld.shared.f64 	%fd2951, [%r1187+8];
	ld.shared.f64 	%fd2952, [%r1187+16];
	ld.global.u32 	%r1188, [%rd38+12];
	mad.lo.s32 	%r1189, %r1188, 24, %r5;
	ld.shared.f64 	%fd2953, [%r1189];
	ld.shared.f64 	%fd2954, [%r1189+8];
	ld.shared.f64 	%fd2955, [%r1189+16];
	sub.f64 	%fd2956, %fd2947, %fd812;
	sub.f64 	%fd2957, %fd2948, %fd813;
	sub.f64 	%fd2958, %fd2949, %fd814;
	sub.f64 	%fd2959, %fd2950, %fd812;
	sub.f64 	%fd2960, %fd2951, %fd813;
	sub.f64 	%fd2961, %fd2952, %fd814;
	sub.f64 	%fd2962, %fd2953, %fd812;
	sub.f64 	%fd2963, %fd2954, %fd813;
	sub.f64 	%fd2964, %fd2955, %fd814;
	mul.f64 	%fd2965, %fd2960, %fd2960;
	fma.rn.f64 	%fd2966, %fd2959, %fd2959, %fd2965;
	fma.rn.f64 	%fd2967, %fd2961, %fd2961, %fd2966;
	sqrt.rn.f64 	%fd2968, %fd2967;
	div.rn.f64 	%fd815, %fd2959, %fd2968;
	div.rn.f64 	%fd816, %fd2960, %fd2968;
	div.rn.f64 	%fd817, %fd2961, %fd2968;
	mul.f64 	%fd2969, %fd2957, %fd2960;
	fma.rn.f64 	%fd2970, %fd2956, %fd2959, %fd2969;
	fma.rn.f64 	%fd2971, %fd2958, %fd2961, %fd2970;
	div.rn.f64 	%fd2972, %fd2971, %fd2967;
	mul.f64 	%fd2973, %fd2959, %fd2972;
	sub.f64 	%fd2974, %fd2956, %fd2973;
	mul.f64 	%fd2975, %fd2960, %fd2972;
	sub.f64 	%fd2976, %fd2957, %fd2975;
	mul.f64 	%fd2977, %fd2961, %fd2972;
	sub.f64 	%fd2978, %fd2958, %fd2977;
	mul.f64 	%fd2979, %fd2976, %fd2976;
	fma.rn.f64 	%fd2980, %fd2974, %fd2974, %fd2979;
	fma.rn.f64 	%fd2981, %fd2978, %fd2978, %fd2980;
	sqrt.rn.f64 	%fd2982, %fd2981;
	div.rn.f64 	%fd818, %fd2974, %fd2982;
	div.rn.f64 	%fd819, %fd2976, %fd2982;
	div.rn.f64 	%fd820, %fd2978, %fd2982;
	mul.f64 	%fd2983, %fd816, %fd820;
	mul.f64 	%fd2984, %fd817, %fd819;
	sub.f64 	%fd821, %fd2983, %fd2984;
	mul.f64 	%fd2985, %fd817, %fd818;
	mul.f64 	%fd2986, %fd815, %fd820;
	sub.f64 	%fd822, %fd2985, %fd2986;
	mul.f64 	%fd2987, %fd815, %fd819;
	mul.f64 	%fd2988, %fd816, %fd818;
	sub.f64 	%fd823, %fd2987, %fd2988;
	mul.f64 	%fd2989, %fd2963, %fd819;
	fma.rn.f64 	%fd2990, %fd2962, %fd818, %fd2989;
	fma.rn.f64 	%fd2991, %fd2964, %fd820, %fd2990;
	mul.f64 	%fd2992, %fd2963, %fd822;
	fma.rn.f64 	%fd2993, %fd2962, %fd821, %fd2992;
	fma.rn.f64 	%fd2994, %fd2964, %fd823, %fd2993;
	mul.f64 	%fd2995, %fd2994, %fd2994;
	fma.rn.f64 	%fd2996, %fd2991, %fd2991, %fd2995;
	sqrt.rn.f64 	%fd2997, %fd2996;
	div.rn.f64 	%fd824, %fd2991, %fd2997;
	div.rn.f64 	%fd825, %fd2994, %fd2997;
	abs.f64 	%fd826, %fd3308;
	setp.neu.f64 	%p630, %fd826, 0d7FF0000000000000;
	@%p630 bra 	$L__BB0_598;
	mov.f64 	%fd3003, 0d0000000000000000;
	mul.rn.f64 	%fd3349, %fd3308, %fd3003;
	mov.b32 	%r1323, 0;
	bra.uni 	$L__BB0_600;
$L__BB0_598:
	mul.f64 	%fd2998, %fd3308, 0d3FE45F306DC9C883;
	cvt.rni.s32.f64 	%r1323, %fd2998;
	cvt.rn.f64.s32 	%fd2999, %r1323;
	fma.rn.f64 	%fd3000, %fd2999, 0dBFF921FB54442D18, %fd3308;
	fma.rn.f64 	%fd3001, %fd2999, 0dBC91A62633145C00, %fd3000;
	fma.rn.f64 	%fd3349, %fd2999, 0dB97B839A252049C0, %fd3001;
	setp.ltu.f64 	%p631, %fd826, 0d41E0000000000000;
	@%p631 bra 	$L__BB0_600;
	{ // callseq 11, 0
	.param .b64 param0;
	st.param.f64 	[param0], %fd3308;
	.param .align 16 .b8 retval0[16];
	call.uni (retval0), 
	__internal_trig_reduction_slowpathd, 
	(
	param0
	);
	ld.param.f64 	%fd3349, [retval0];
	ld.param.b32 	%r1323, [retval0+8];
	} // callseq 11
$L__BB0_600:
	mul.rn.f64 	%fd3004, %fd3349, %fd3349;
	fma.rn.f64 	%fd3005, %fd3004, 0dBDA8FF8320FD8164, 0d3E21EEA7C1EF8528;
	fma.rn.f64 	%fd3006, %fd3005, %fd3004, 0dBE927E4F8E06E6D9;
	fma.rn.f64 	%fd3007, %fd3006, %fd3004, 0d3EFA01A019DDBCE9;
	fma.rn.f64 	%fd3008, %fd3007, %fd3004, 0dBF56C16C16C15D47;
	fma.rn.f64 	%fd3009, %fd3008, %fd3004, 0d3FA5555555555551;
	fma.rn.f64 	%fd3010, %fd3009, %fd3004, 0dBFE0000000000000;
	fma.rn.f64 	%fd3011, %fd3010, %fd3004, 0d3FF0000000000000;
	fma.rn.f64 	%fd3012, %fd3004, 0d3DE5DB65F9785EBA, 0dBE5AE5F12CB0D246;
	fma.rn.f64 	%fd3013, %fd3012, %fd3004, 0d3EC71DE369ACE392;
	fma.rn.f64 	%fd3014, %fd3013, %fd3004, 0dBF2A01A019DB62A1;
	fma.rn.f64 	%fd3015, %fd3014, %fd3004, 0d3F81111111110818;
	fma.rn.f64 	%fd3016, %fd3015, %fd3004, 0dBFC5555555555554;
	fma.rn.f64 	%fd3017, %fd3016, %fd3004, 0d0000000000000000;
	fma.rn.f64 	%fd3018, %fd3017, %fd3349, %fd3349;
	and.b32  	%r1192, %r1323, 1;
	setp.eq.b32 	%p632, %r1192, 1;
	{
	.reg .b32 %temp; 
	mov.b64 	{%temp, %r1193}, %fd3018;
	}
	{
	.reg .b32 %temp; 
	mov.b64 	{%r1194, %temp}, %fd3018;
	}
	xor.b32  	%r1195, %r1193, -2147483648;
	mov.b64 	%fd3019, {%r1194, %r1195};
	selp.f64 	%fd3350, %fd3011, %fd3018, %p632;
	selp.f64 	%fd3351, %fd3019, %fd3011, %p632;
	and.b32  	%r1196, %r1323, 2;
	setp.eq.s32 	%p633, %r1196, 0;
	@%p633 bra 	$L__BB0_602;
	{
	.reg .b32 %temp; 
	mov.b64 	{%temp, %r1197}, %fd3350;
	}
	{
	.reg .b32 %temp; 
	mov.b64 	{%r1198, %temp}, %fd3350;
	}
	xor.b32  	%r1199, %r1197, -2147483648;
	mov.b64 	%fd3350, {%r1198, %r1199};
	{
	.reg .b32 %temp; 
	mov.b64 	{%temp, %r1200}, %fd3351;
	}
	{
	.reg .b32 %temp; 
	mov.b64 	{%r1201, %temp}, %fd3351;
	}
	xor.b32  	%r1202, %r1200, -2147483648;
	mov.b64 	%fd3351, {%r1201, %r1202};
$L__BB0_602:
	mul.f64 	%fd3020, %fd824, %fd3350;
	mul.f64 	%fd3021, %fd825, %fd3351;
	sub.f64 	%fd837, %fd3020, %fd3021;
	mul.f64 	%fd3022, %fd824, %fd3351;
	fma.rn.f64 	%fd838, %fd825, %fd3350, %fd3022;
	ld.global.u32 	%r1203, [%rd8+16];
	setp.ge.u32 	%p634, %r2, %r1203;
	@%p634 bra 	$L__BB0_604;
	ld.param.u64 	%rd390, [ccd_param_6];
	cvta.to.global.u64 	%rd353, %rd390;
	cvt.s64.s32 	%rd354, %r31;
	cvt.u64.u32 	%rd355, %r2;
	add.s64 	%rd356, %rd354, %rd355;
	shl.b64 	%rd357, %rd356, 2;
	add.s64 	%rd358, %rd353, %rd357;
	ld.global.u32 	%r1204, [%rd358];
	mad.lo.s32 	%r1205, %r1204, 24, %r5;
	ld.shared.f64 	%fd3023, [%r1205];
	ld.shared.f64 	%fd3024, [%r1205+8];
	ld.shared.f64 	%fd3025, [%r1205+16];
	sub.f64 	%fd3026, %fd3023, %fd812;
	sub.f64 	%fd3027, %fd3024, %fd813;
	sub.f64 	%fd3028, %fd3025, %fd814;
	mul.f64 	%fd3029, %fd819, %fd3027;
	fma.rn.f64 	%fd3030, %fd818, %fd3026, %fd3029;
	fma.rn.f64 	%fd3031, %fd820, %fd3028, %fd3030;
	mul.f64 	%fd3032, %fd822, %fd3027;
	fma.rn.f64 	%fd3033, %fd821, %fd3026, %fd3032;
	fma.rn.f64 	%fd3034, %fd823, %fd3028, %fd3033;
	mul.f64 	%fd3035, %fd816, %fd3027;
	fma.rn.f64 	%fd3036, %fd815, %fd3026, %fd3035;
	fma.rn.f64 	%fd3037, %fd817, %fd3028, %fd3036;
	mul.f64 	%fd3038, %fd838, %fd3031;
	mul.f64 	%fd3039, %fd837, %fd3034;
	sub.f64 	%fd3040, %fd3038, %fd3039;
	mul.f64 	%fd3041, %fd838, %fd3034;
	fma.rn.f64 	%fd3042, %fd837, %fd3031, %fd3041;
	mul.f64 	%fd3043, %fd821, %fd3042;
	fma.rn.f64 	%fd3044, %fd818, %fd3040, %fd3043;
	fma.rn.f64 	%fd3045, %fd815, %fd3037, %fd3044;
	mul.f64 	%fd3046, %fd822, %fd3042;
	fma.rn.f64 	%fd3047, %fd819, %fd3040, %fd3046;
	fma.rn.f64 	%fd3048, %fd816, %fd3037, %fd3047;
	mul.f64 	%fd3049, %fd823, %fd3042;
	fma.rn.f64 	%fd3050, %fd820, %fd3040, %fd3049;
	fma.rn.f64 	%fd3051, %fd817, %fd3037, %fd3050;
	add.f64 	%fd3052, %fd812, %fd3045;
	add.f64 	%fd3053, %fd813, %fd3048;
	add.f64 	%fd3054, %fd814, %fd3051;
	st.shared.f64 	[%r1205], %fd3052;
	st.shared.f64 	[%r1205+8], %fd3053;
	st.shared.f64 	[%r1205+16], %fd3054;
$L__BB0_604:
	setp.ne.s32 	%p635, %r2, 0;
	bar.sync 	0;
	@%p635 bra 	$L__BB0_608;
	ld.param.u32 	%r1278, [ccd_param_10];
	ld.param.u32 	%r1269, [ccd_param_8];
	shl.b32 	%r1206, %r1269, 3;
	add.s32 	%r294, %r5, %r1206;
	shl.b32 	%r1207, %r1278, 3;
	add.s32 	%r295, %r294, %r1207;
	setp.ne.s32 	%p636, %r1287, 0;
	@%p636 bra 	$L__BB0_607;
	shl.b32 	%r1208, %r1289, 3;
	add.s32 	%r1209, %r295, %r1208;
	st.shared.f64 	[%r1209], %fd659;
$L__BB0_607:
	ld.param.u32 	%r1279, [ccd_param_10];
	shl.b32 	%r1210, %r1279, 3;
	add.s32 	%r1211, %r295, %r1210;
	shl.b32 	%r1212, %r1289, 3;
	add.s32 	%r1213, %r1211, %r1212;
	st.shared.f64 	[%r1213], %fd659;
	add.s32 	%r1214, %r294, %r1212;
	st.shared.f64 	[%r1214], %fd3308;
$L__BB0_608:
	bar.sync 	0;
	ld.global.u32 	%r1215, [%rd8+24];
	ld.global.u32 	%r1216, [%rd8+20];
	sub.s32 	%r296, %r1215, %r1216;
	setp.gt.s32 	%p637, %r2, %r296;
	@%p637 bra 	$L__BB0_611;
	mov.u32 	%r1324, %r2;
$L__BB0_610:
	shl.b32 	%r1217, %r1324, 3;
	add.s32 	%r1218, %r5, %r1217;
	ld.shared.f64 	%fd3055, [%r1218];
	ld.global.u32 	%r1219, [%rd8+20];
	add.s32 	%r1220, %r1219, %r1324;
	mul.wide.s32 	%rd359, %r1220, 8;
	add.s64 	%rd360, %rd3, %rd359;
	st.global.f64 	[%rd360], %fd3055;
	add.s32 	%r1324, %r1324, %r1;
	setp.le.s32 	%p638, %r1324, %r296;
	@%p638 bra 	$L__BB0_610;
$L__BB0_611:
	ld.param.u32 	%r1280, [ccd_param_10];
	bar.sync 	0;
	add.s32 	%r1289, %r1289, 1;
	setp.eq.s32 	%p639, %r1289, %r1280;
	@%p639 bra 	$L__BB0_45;
	bra.uni 	$L__BB0_40;
$L__BB0_612:
	ld.global.f64 	%fd3353, [%rd6+8];
$L__BB0_613:
	ld.global.f64 	%fd3070, [%rd42+16];
	mul.f64 	%fd3071, %fd3353, %fd3070;
	ld.global.u8 	%rs59, [%rd6+40];
	setp.eq.s16 	%p643, %rs59, 0;
	sqrt.rn.f64 	%fd3072, %fd840;
	selp.f64 	%fd3073, %fd3072, %fd840, %p643;
	div.rn.f64 	%fd3074, %fd3071, %fd3073;
	add.f64 	%fd3355, %fd3074, 0d0000000000000000;
	@%p13 bra 	$L__BB0_615;
$L__BB0_614:
	ld.global.u8 	%rs60, [%rd6+42];
	setp.eq.s16 	%p644, %rs60, 0;
	@%p644 bra 	$L__BB0_616;
$L__BB0_615:
	ld.global.f64 	%fd3075, [%rd42];
	ld.global.f64 	%fd3076, [%rd42+8];
	mul.f64 	%fd3077, %fd840, %fd840;
	mul.f64 	%fd3078, %fd840, %fd3077;
	mul.f64 	%fd3079, %fd3078, %fd3078;
	div.rn.f64 	%fd3080, %fd3075, %fd3079;
	div.rn.f64 	%fd3081, %fd3076, %fd3078;
	sub.f64 	%fd3082, %fd3080, %fd3081;
	add.f64 	%fd3355, %fd3355, %fd3082;
$L__BB0_616:
	setp.eq.s16 	%p645, %rs2, 0;
	not.pred 	%p646, %p13;
	or.pred  	%p647, %p646, %p645;
	@%p647 bra 	$L__BB0_625;
	ld.global.f64 	%fd3083, [%rd6+24];
	setp.geu.f64 	%p648, %fd840, %fd3083;
	@%p648 bra 	$L__BB0_625;
	sqrt.rn.f64 	%fd849, %fd840;
	ld.global.f64 	%fd3084, [%rd42+24];
	ld.global.f64 	%fd3085, [%rd42+32];
	ld.global.f64 	%fd850, [%rd42+40];
	sub.f64 	%fd3086, %fd849, %fd3085;
	div.rn.f64 	%fd3087, %fd3086, %fd3084;
	neg.f64 	%fd3088, %fd3087;
	mul.f64 	%fd851, %fd3087, %fd3088;
	fma.rn.f64 	%fd3089, %fd851, 0d3FF71547652B82FE, 0d4338000000000000;
	{
	.reg .b32 %temp; 
	mov.b64 	{%r301, %temp}, %fd3089;
	}
	mov.f64 	%fd3090, 0dC338000000000000;
	add.rn.f64 	%fd3091, %fd3089, %fd3090;
	fma.rn.f64 	%fd3092, %fd3091, 0dBFE62E42FEFA39EF, %fd851;
	fma.rn.f64 	%fd3093, %fd3091, 0dBC7ABC9E3B39803F, %fd3092;
	fma.rn.f64 	%fd3094, %fd3093, 0d3E5ADE1569CE2BDF, 0d3E928AF3FCA213EA;
	fma.rn.f64 	%fd3095, %fd3094, %fd3093, 0d3EC71DEE62401315;
	fma.rn.f64 	%fd3096, %fd3095, %fd3093, 0d3EFA01997C89EB71;
	fma.rn.f64 	%fd3097, %fd3096, %fd3093, 0d3F2A01A014761F65;
	fma.rn.f64 	%fd3098, %fd3097, %fd3093, 0d3F56C16C1852B7AF;
	fma.rn.f64 	%fd3099, %fd3098, %fd3093, 0d3F81111111122322;
	fma.rn.f64 	%fd3100, %fd3099, %fd3093, 0d3FA55555555502A1;
	fma.rn.f64 	%fd3101, %fd3100, %fd3093, 0d3FC5555555555511;
	fma.rn.f64 	%fd3102, %fd3101, %fd3093, 0d3FE000000000000B;
	fma.rn.f64 	%fd3103, %fd3102, %fd3093, 0d3FF0000000000000;
	fma.rn.f64 	%fd3104, %fd3103, %fd3093, 0d3FF0000000000000;
	{
	.reg .b32 %temp; 
	mov.b64 	{%r302, %temp}, %fd3104;
	}
	{
	.reg .b32 %temp; 
	mov.b64 	{%temp, %r303}, %fd3104;
	}
	shl.b32 	%r1230, %r301, 20;
	add.s32 	%r1231, %r1230, %r303;
	mov.b64 	%fd3357, {%r302, %r1231};
	{
	.reg .b32 %temp; 
	mov.b64 	{%temp, %r1232}, %fd851;
	}
	mov.b32 	%f47, %r1232;
	abs.f32 	%f23, %f47;
	setp.lt.f32 	%p649, %f23, 0f4086232B;
	@%p649 bra 	$L__BB0_621;
	setp.lt.f64 	%p650, %fd851, 0d0000000000000000;
	add.f64 	%fd3105, %fd851, 0d7FF0000000000000;
	selp.f64 	%fd3357, 0d0000000000000000, %fd3105, %p650;
	setp.geu.f32 	%p651, %f23, 0f40874800;
	@%p651 bra 	$L__BB0_621;
	shr.u32 	%r1233, %r301, 31;
	add.s32 	%r1234, %r301, %r1233;
	shr.s32 	%r1235, %r1234, 1;
	shl.b32 	%r1236, %r1235, 20;
	add.s32 	%r1237, %r303, %r1236;
	mov.b64 	%fd3106, {%r302, %r1237};
	sub.s32 	%r1238, %r301, %r1235;
	shl.b32 	%r1239, %r1238, 20;
	add.s32 	%r1240, %r1239, 1072693248;
	mov.b32 	%r1241, 0;
	mov.b64 	%fd3107, {%r1241, %r1240};
	mul.f64 	%fd3357, %fd3107, %fd3106;
$L__BB0_621:
	mul.f64 	%fd3108, %fd850, %fd3357;
	div.rn.f64 	%fd3109, %fd3108, %fd840;
	sub.f64 	%fd856, %fd3355, %fd3109;
	ld.global.f64 	%fd3110, [%rd42+48];
	ld.global.f64 	%fd3111, [%rd42+56];
	ld.global.f64 	%fd857, [%rd42+64];
	sub.f64 	%fd3112, %fd849, %fd3111;
	div.rn.f64 	%fd3113, %fd3112, %fd3110;
	neg.f64 	%fd3114, %fd3113;
	mul.f64 	%fd858, %fd3113, %fd3114;
	fma.rn.f64 	%fd3115, %fd858, 0d3FF71547652B82FE, 0d4338000000000000;
	{
	.reg .b32 %temp; 
	mov.b64 	{%r304, %temp}, %fd3115;
	}
	mov.f64 	%fd3116, 0dC338000000000000;
	add.rn.f64 	%fd3117, %fd3115, %fd3116;
	fma.rn.f64 	%fd3118, %fd3117, 0dBFE62E42FEFA39EF, %fd858;
	fma.rn.f64 	%fd3119, %fd3117, 0dBC7ABC9E3B39803F, %fd3118;
	fma.rn.f64 	%fd3120, %fd3119, 0d3E5ADE1569CE2BDF, 0d3E928AF3FCA213EA;
	fma.rn.f64 	%fd3121, %fd3120, %fd3119, 0d3EC71DEE62401315;
	fma.rn.f64 	%fd3122, %fd3121, %fd3119, 0d3EFA01997C89EB71;
	fma.rn.f64 	%fd3123, %fd3122, %fd3119, 0d3F2A01A014761F65;
	fma.rn.f64 	%fd3124, %fd3123, %fd3119, 0d3F56C16C1852B7AF;
	fma.rn.f64 	%fd3125, %fd3124, %fd3119, 0d3F81111111122322;
	fma.rn.f64 	%fd3126, %fd3125, %fd3119, 0d3FA55555555502A1;
	fma.rn.f64 	%fd3127, %fd3126, %fd3119, 0d3FC5555555555511;
	fma.rn.f64 	%fd3128, %fd3127, %fd3119, 0d3FE000000000000B;
	fma.rn.f64 	%fd3129, %fd3128, %fd3119, 0d3FF0000000000000;
	fma.rn.f64 	%fd3130, %fd3129, %fd3119, 0d3FF0000000000000;
	{
	.reg .b32 %temp; 
	mov.b64 	{%r305, %temp}, %fd3130;
	}
	{
	.reg .b32 %temp; 
	mov.b64 	{%temp, %r306}, %fd3130;
	}
	shl.b32 	%r1242, %r304, 20;
	add.s32 	%r1243, %r1242, %r306;
	mov.b64 	%fd3358, {%r305, %r1243};
	{
	.reg .b32 %temp; 
	mov.b64 	{%temp, %r1244}, %fd858;
	}
	mov.b32 	%f48, %r1244;
	abs.f32 	%f24, %f48;
	setp.lt.f32 	%p652, %f24, 0f4086232B;
	@%p652 bra 	$L__BB0_624;
	setp.lt.f64 	%p653, %fd858, 0d0000000000000000;
	add.f64 	%fd3131, %fd858, 0d7FF0000000000000;
	selp.f64 	%fd3358, 0d0000000000000000, %fd3131, %p653;
	setp.geu.f32 	%p654, %f24, 0f40874800;
	@%p654 bra 	$L__BB0_624;
	shr.u32 	%r1245, %r304, 31;
	add.s32 	%r1246, %r304, %r1245;
	shr.s32 	%r1247, %r1246, 1;
	shl.b32 	%r1248, %r1247, 20;
	add.s32 	%r1249, %r306, %r1248;
	mov.b64 	%fd3132, {%r305, %r1249};
	sub.s32 	%r1250, %r304, %r1247;
	shl.b32 	%r1251, %r1250, 20;
	add.s32 	%r1252, %r1251, 1072693248;
	mov.b32 	%r1253, 0;
	mov.b64 	%fd3133, {%r1253, %r1252};
	mul.f64 	%fd3358, %fd3133, %fd3132;
$L__BB0_624:
	mul.f64 	%fd3134, %fd857, %fd3358;
	div.rn.f64 	%fd3135, %fd3134, %fd840;
	sub.f64 	%fd3355, %fd856, %fd3135;
$L__BB0_625:
	add.f64 	%fd3360, %fd3360, %fd3355;
	add.s32 	%r1325, %r1325, %r1;
	setp.lt.s32 	%p655, %r1325, %r27;
	@%p655 bra 	$L__BB0_47;
$L__BB0_626:
	setp.lt.u32 	%p656, %r1, 2;
	shl.b32 	%r1254, %r2, 3;
	mov.u32 	%r1255, shared;
	add.s32 	%r308, %r1255, %r1254;
	st.shared.f64 	[%r308], %fd3360;
	bar.sync 	0;
	@%p656 bra 	$L__BB0_632;
	mov.b32 	%r1326, 1;
$L__BB0_628:
	mov.u32 	%r309, %r1326;
	shl.b32 	%r1326, %r309, 1;
	add.s32 	%r1257, %r1326, -1;
	and.b32  	%r1258, %r1257, %r2;
	setp.ne.s32 	%p657, %r1258, 0;
	@%p657 bra 	$L__BB0_631;
	add.s32 	%r1259, %r309, %r2;
	setp.ge.u32 	%p658, %r1259, %r1;
	@%p658 bra 	$L__BB0_631;
	shl.b32 	%r1260, %r309, 3;
	add.s32 	%r1261, %r308, %r1260;
	ld.shared.f64 	%fd3136, [%r1261];
	ld.shared.f64 	%fd3137, [%r308];
	add.f64 	%fd3138, %fd3136, %fd3137;
	st.shared.f64 	[%r308], %fd3138;
$L__BB0_631:
	bar.sync 	0;
	setp.lt.u32 	%p659, %r1326, %r1;
	@%p659 bra 	$L__BB0_628;
$L__BB0_632:
	ld.shared.f64 	%fd3361, [shared];
	ld.global.u8 	%rs62, [%rd6+43];
	setp.eq.s16 	%p660, %rs62, 0;
	@%p660 bra 	$L__BB0_634;
	ld.global.f64 	%fd3139, [%rd6+32];
	add.f64 	%fd3361, %fd3361, %fd3139;
$L__BB0_634:
	ld.param.u64 	%rd394, [ccd_param_11];
	cvta.to.global.u64 	%rd43, %rd394;
	sub.f64 	%fd870, %fd3362, %fd3361;
	setp.leu.f64 	%p661, %fd870, 0d0000000000000000;
	@%p661 bra 	$L__BB0_639;
	ld.param.u32 	%r1281, [ccd_param_10];
	setp.ge.s32 	%p662, %r2, %r1281;
	@%p662 bra 	$L__BB0_638;
	mov.u32 	%r1327, %r2;
$L__BB0_637:
	ld.param.u32 	%r1282, [ccd_param_10];
	ld.param.u32 	%r1270, [ccd_param_8];
	shl.b32 	%r1262, %r1270, 3;
	add.s32 	%r1263, %r5, %r1262;
	shl.b32 	%r1264, %r1327, 3;
	add.s32 	%r1265, %r1263, %r1264;
	ld.shared.f64 	%fd3140, [%r1265];
	mul.wide.s32 	%rd368, %r1327, 8;
	add.s64 	%rd369, %rd43, %rd368;
	st.global.f64 	[%rd369+8], %fd3140;
	add.s32 	%r1327, %r1327, %r1;
	setp.lt.s32 	%p663, %r1327, %r1282;
	@%p663 bra 	$L__BB0_637;
$L__BB0_638:
	bar.sync 	0;
	setp.geu.f64 	%p664, %fd870, 0d3F50624DD2F1A9FC;
	add.s32 	%r313, %r1287, 1;
	setp.lt.u32 	%p665, %r1287, 29;
	and.pred  	%p666, %p664, %p665;
	mov.u32 	%r1287, %r313;
	mov.f64 	%fd3362, %fd3361;
	@%p666 bra 	$L__BB0_35;
$L__BB0_639:
	st.global.f64 	[%rd43], %fd3362;
	ret;

}
.func  (.param .align 16 .b8 func_retval0[16]) __internal_trig_reduction_slowpathd(
	.param .b64 __internal_trig_reduction_slowpathd_param_0
)
{
	.local .align 8 .b8 	__local_depot1[40];
	.reg .b64 	%SP;
	.reg .b64 	%SPL;
	.reg .pred 	%p<10>;
	.reg .b32 	%r<47>;
	.reg .b64 	%rd<74>;
	.reg .b64 	%fd<5>;

	mov.u64 	%SPL, __local_depot1;
	ld.param.f64 	%fd4, [__internal_trig_reduction_slowpathd_param_0];
	add.u64 	%rd1, %SPL, 0;
	{
	.reg .b32 %temp; 
	mov.b64 	{%temp, %r1}, %fd4;
	}
	shr.u32 	%r2, %r1, 20;
	and.b32  	%r3, %r2, 2047;
	setp.eq.s32 	%p1, %r3, 2047;
	mov.b32 	%r46, 0;
	@%p1 bra 	$L__BB1_9;
	add.s32 	%r20, %r3, -1024;
	mov.b64 	%rd20, %fd4;
	shl.b64 	%rd2, %rd20, 11;
	shr.u32 	%r4, %r20, 6;
	sub.s32 	%r45, 15, %r4;
	sub.s32 	%r21, 19, %r4;
	setp.lt.u32 	%p2, %r20, 128;
	selp.b32 	%r6, 18, %r21, %p2;
	setp.ge.s32 	%p3, %r45, %r6;
	mov.b64 	%rd70, 0;
	@%p3 bra 	$L__BB1_4;
	add.s32 	%r23, %r6, %r4;
	neg.s32 	%r43, %r23;
	or.b64  	%rd3, %rd2, -9223372036854775808;
	mov.b64 	%rd70, 0;
	mov.b32 	%r42, 0;
	mov.u64 	%rd25, __cudart_i2opi_d;
	mov.u32 	%r44, %r45;
$L__BB1_3:
	.pragma "nounroll";
	mul.wide.s32 	%rd22, %r42, 8;
	add.s64 	%rd23, %rd1, %rd22;
	mul.wide.s32 	%rd24, %r44, 8;
	add.s64 	%rd26, %rd25, %rd24;
	ld.global.nc.u64 	%rd27, [%rd26];
	{
	.reg .u32 %r0, %r1, %r2, %r3, %alo, %ahi, %blo, %bhi, %clo, %chi;
	mov.b64 	{%alo,%ahi}, %rd27;
	mov.b64 	{%blo,%bhi}, %rd3;
	mov.b64 	{%clo,%chi}, %rd70;
	mad.lo.cc.u32 	%r0, %alo, %blo, %clo;
	madc.hi.cc.u32 	%r1, %alo, %blo, %chi;
	madc.hi.u32 	%r2, %alo, %bhi, 0;
	mad.lo.cc.u32 	%r1, %alo, %bhi, %r1;
	madc.hi.cc.u32 	%r2, %ahi, %blo, %r2;
	madc.hi.u32 	%r3, %ahi, %bhi, 0;
	mad.lo.cc.u32 	%r1, %ahi, %blo, %r1;
	madc.lo.cc.u32 	%r2, %ahi, %bhi, %r2;
	addc.u32 	%r3, %r3, 0;
	mov.b64 	%rd28, {%r0,%r1};
	mov.b64 	%rd70, {%r2,%r3};
	}
	st.local.u64 	[%rd23], %rd28;
	add.s32 	%r44, %r44, 1;
	add.s32 	%r43, %r43, 1;
	add.s32 	%r42, %r42, 1;
	setp.ne.s32 	%p4, %r43, -15;
	mov.u32 	%r45, %r6;
	@%p4 bra 	$L__BB1_3;
$L__BB1_4:
	cvt.s64.s32 	%rd29, %r45;
	cvt.u64.u32 	%rd30, %r4;
	add.s64 	%rd31, %rd30, %rd29;
	shl.b64 	%rd32, %rd31, 3;
	add.s64 	%rd33, %rd1, %rd32;
	st.local.u64 	[%rd33+-120], %rd70;
	and.b32  	%r15, %r2, 63;
	ld.local.u64 	%rd72, [%rd1+16];
	ld.local.u64 	%rd71, [%rd1+24];
	setp.eq.s32 	%p5, %r15, 0;
	@%p5 bra 	$L__BB1_6;
	shl.b64 	%rd34, %rd71, %r15;
	shr.u64 	%rd35, %rd72, 1;
	xor.b32  	%r24, %r15, 63;
	shr.u64 	%rd36, %rd35, %r24;
	or.b64  	%rd71, %rd34, %rd36;
	ld.local.u64 	%rd37, [%rd1+8];
	shl.b64 	%rd38, %rd72, %r15;
	shr.u64 	%rd39, %rd37, 1;
	shr.u64 	%rd40, %rd39, %r24;
	or.b64  	%rd72, %rd38, %rd40;
$L__BB1_6:
	and.b32  	%r25, %r1, -2147483648;
	shr.u64 	%rd41, %rd71, 62;
	cvt.u32.u64 	%r26, %rd41;
	mov.b64 	{%r27, %r28}, %rd71;
	mov.b64 	{%r29, %r30}, %rd72;
	shf.l.wrap.b32 	%r31, %r30, %r27, 2;
	shf.l.wrap.b32 	%r32, %r27, %r28, 2;
	mov.b64 	%rd42, {%r31, %r32};
	shl.b64 	%rd43, %rd72, 2;
	shr.u64 	%rd44, %rd42, 63;
	cvt.u32.u64 	%r33, %rd44;
	add.s32 	%r34, %r33, %r26;
	setp.eq.s32 	%p6, %r25, 0;
	neg.s32 	%r35, %r34;
	selp.b32 	%r46, %r34, %r35, %p6;
	setp.gt.s64 	%p7, %rd42, -1;
	mov.b64 	%rd45, 0;
	{
	.reg .u32 %r0, %r1, %r2, %r3, %a0, %a1, %a2, %a3, %b0, %b1, %b2, %b3;
	mov.b64 	{%a0,%a1}, %rd45;
	mov.b64 	{%a2,%a3}, %rd45;
	mov.b64 	{%b0,%b1}, %rd43;
	mov.b64 	{%b2,%b3}, %rd42;
	sub.cc.u32 	%r0, %a0, %b0;
	subc.cc.u32 	%r1, %a1, %b1;
	subc.cc.u32 	%r2, %a2, %b2;
	subc.u32 	%r3, %a3, %b3;
	mov.b64 	%rd46, {%r0,%r1};
	mov.b64 	%rd47, {%r2,%r3};
	}
	xor.b32  	%r36, %r25, -2147483648;
	selp.b64 	%rd73, %rd42, %rd47, %p7;
	selp.b64 	%rd14, %rd43, %rd46, %p7;
	selp.b32 	%r17, %r25, %r36, %p7;
	clz.b64 	%r37, %rd73;
	cvt.u64.u32 	%rd15, %r37;
	setp.eq.s32 	%p8, %r37, 0;
	@%p8 bra 	$L__BB1_8;
	cvt.u32.u64 	%r38, %rd15;
	and.b32  	%r39, %r38, 63;
	shl.b64 	%rd48, %rd73, %r39;
	shr.u64 	%rd49, %rd14, 1;
	not.b32 	%r40, %r38;
	and.b32  	%r41, %r40, 63;
	shr.u64 	%rd50, %rd49, %r41;
	or.b64  	%rd73, %rd48, %rd50;
$L__BB1_8:
	mov.b64 	%rd51, -3958705157555305931;
	{
	.reg .u32 %r0, %r1, %r2, %r3, %alo, %ahi, %blo, %bhi;
	mov.b64 	{%alo,%ahi}, %rd73;
	mov.b64 	{%blo,%bhi}, %rd51;
	mul.lo.u32 	%r0, %alo, %blo;
	mul.hi.u32 	%r1, %alo, %blo;
	mad.lo.cc.u32 	%r1, %alo, %bhi, %r1;
	madc.hi.u32 	%r2, %alo, %bhi, 0;
	mad.lo.cc.u32 	%r1, %ahi, %blo, %r1;
	madc.hi.cc.u32 	%r2, %ahi, %blo, %r2;
	madc.hi.u32 	%r3, %ahi, %bhi, 0;
	mad.lo.cc.u32 	%r2, %ahi, %bhi, %r2;
	addc.u32 	%r3, %r3, 0;
	mov.b64 	%rd52, {%r0,%r1};
	mov.b64 	%rd53, {%r2,%r3};
	}
	setp.gt.s64 	%p9, %rd53, 0;
	{
	.reg .u32 %r0, %r1, %r2, %r3, %a0, %a1, %a2, %a3, %b0, %b1, %b2, %b3;
	mov.b64 	{%a0,%a1}, %rd52;
	mov.b64 	{%a2,%a3}, %rd53;
	mov.b64 	{%b0,%b1}, %rd52;
	mov.b64 	{%b2,%b3}, %rd53;
	add.cc.u32 	%r0, %a0, %b0;
	addc.cc.u32 	%r1, %a1, %b1;
	addc.cc.u32 	%r2, %a2, %b2;
	addc.u32 	%r3, %a3, %b3;
	mov.b64 	%rd54, {%r0,%r1};
	mov.b64 	%rd55, {%r2,%r3};
	}
	selp.b64 	%rd56, %rd55, %rd53, %p9;
	selp.s64 	%rd57, -1, 0, %p9;
	sub.s64 	%rd58, %rd57, %rd15;
	cvt.u64.u32 	%rd59, %r17;
	shl.b64 	%rd60, %rd59, 32;
	add.s64 	%rd61, %rd56, 1;
	shr.u64 	%rd62, %rd61, 10;
	add.s64 	%rd63, %rd62, 1;
	shr.u64 	%rd64, %rd63, 1;
	shl.b64 	%rd65, %rd58, 52;
	add.s64 	%rd66, %rd65, %rd64;
	add.s64 	%rd67, %rd66, 4602678819172646912;
	or.b64  	%rd68, %rd67, %rd60;
	mov.b64 	%fd4, %rd68;
$L__BB1_9:
	st.param.f64 	[func_retval0], %fd4;
	st.param.b32 	[func_retval0+8], %r46;
	ret;

}
.func  (.param .b64 func_retval0) __internal_accurate_pow(
	.param .b64 __internal_accurate_pow_param_0
)
{
	.reg .pred 	%p<8>;
	.reg .b32 	%r<49>;
	.reg .b32 	%f<3>;
	.reg .b64 	%fd<109>;

	ld.param.f64 	%fd10, [__internal_accurate_pow_param_0];
	{
	.reg .b32 %temp; 
	mov.b64 	{%temp, %r46}, %fd10;
	}
	{
	.reg .b32 %temp; 
	mov.b64 	{%r45, %temp}, %fd10;
	}
	shr.u32 	%r47, %r46, 20;
	setp.gt.u32 	%p1, %r46, 1048575;
	@%p1 bra 	$L__BB2_2;
	mul.f64 	%fd11, %fd10, 0d4350000000000000;
	{
	.reg .b32 %temp; 
	mov.b64 	{%temp, %r46}, %fd11;
	}
	{
	.reg .b32 %temp; 
	mov.b64 	{%r45, %temp}, %fd11;
	}
	shr.u32 	%r16, %r46, 20;
	add.s32 	%r47, %r16, -54;
$L__BB2_2:
	add.s32 	%r48, %r47, -1023;
	and.b32  	%r17, %r46, -2146435073;
	or.b32  	%r18, %r17, 1072693248;
	mov.b64 	%fd107, {%r45, %r18};
	setp.lt.u32 	%p2, %r18, 1073127583;
	@%p2 bra 	$L__BB2_4;
	{
	.reg .b32 %temp; 
	mov.b64 	{%r19, %temp}, %fd107;
	}
	{
	.reg .b32 %temp; 
	mov.b64 	{%temp, %r20}, %fd107;
	}
	add.s32 	%r21, %r20, -1048576;
	mov.b64 	%fd107, {%r19, %r21};
	add.s32 	%r48, %r47, -1022;
$L__BB2_4:
	add.f64 	%fd12, %fd107, 0dBFF0000000000000;
	add.f64 	%fd13, %fd107, 0d3FF0000000000000;
	rcp.approx.ftz.f64 	%fd14, %fd13;
	neg.f64 	%fd15, %fd13;
	fma.rn.f64 	%fd16, %fd15, %fd14, 0d3FF0000000000000;
	fma.rn.f64 	%fd17, %fd16, %fd16, %fd16;
	fma.rn.f64 	%fd18, %fd17, %fd14, %fd14;
	mul.f64 	%fd19, %fd12, %fd18;
	fma.rn.f64 	%fd20, %fd12, %fd18, %fd19;
	mul.f64 	%fd21, %fd20, %fd20;
	fma.rn.f64 	%fd22, %fd21, 0d3EB0F5FF7D2CAFE2, 0d3ED0F5D241AD3B5A;
	fma.rn.f64 	%fd23, %fd22, %fd21, 0d3EF3B20A75488A3F;
	fma.rn.f64 	%fd24, %fd23, %fd21, 0d3F1745CDE4FAECD5;
	fma.rn.f64 	%fd25, %fd24, %fd21, 0d3F3C71C7258A578B;
	fma.rn.f64 	%fd26, %fd25, %fd21, 0d3F6249249242B910;
	fma.rn.f64 	%fd27, %fd26, %fd21, 0d3F89999999999DFB;
	sub.f64 	%fd28, %fd12, %fd20;
	add.f64 	%fd29, %fd28, %fd28;
	neg.f64 	%fd30, %fd20;
	fma.rn.f64 	%fd31, %fd30, %fd12, %fd29;
	mul.f64 	%fd32, %fd18, %fd31;
	fma.rn.f64 	%fd33, %fd21, %fd27, 0d3FB5555555555555;
	mov.f64 	%fd34, 0d3FB5555555555555;
	sub.f64 	%fd35, %fd34, %fd33;
	fma.rn.f64 	%fd36, %fd21, %fd27, %fd35;
	add.f64 	%fd37, %fd36, 0dBC46A4CB00B9E7B0;
	add.f64 	%fd38, %fd33, %fd37;
	sub.f64 	%fd39, %fd33, %fd38;
	add.f64 	%fd40, %fd37, %fd39;
	mul.rn.f64 	%fd41, %fd20, %fd20;
	neg.f64 	%fd42, %fd41;
	fma.rn.f64 	%fd43, %fd20, %fd20, %fd42;
	{
	.reg .b32 %temp; 
	mov.b64 	{%r22, %temp}, %fd32;
	}
	{
	.reg .b32 %temp; 
	mov.b64 	{%temp, %r23}, %fd32;
	}
	add.s32 	%r24, %r23, 1048576;
	mov.b64 	%fd44, {%r22, %r24};
	fma.rn.f64 	%fd45, %fd20, %fd44, %fd43;
	mul.rn.f64 	%fd46, %fd41, %fd20;
	neg.f64 	%fd47, %fd46;
	fma.rn.f64 	%fd48, %fd41, %fd20, %fd47;
	fma.rn.f64 	%fd49, %fd41, %fd32, %fd48;
	fma.rn.f64 	%fd50, %fd45, %fd20, %fd49;
	mul.rn.f64 	%fd51, %fd38, %fd46;
	neg.f64 	%fd52, %fd51;
	fma.rn.f64 	%fd53, %fd38, %fd46, %fd52;
	fma.rn.f64 	%fd54, %fd38, %fd50, %fd53;
	fma.rn.f64 	%fd55, %fd40, %fd46, %fd54;
	add.f64 	%fd56, %fd51, %fd55;
	sub.f64 	%fd57, %fd51, %fd56;
	add.f64 	%fd58, %fd55, %fd57;
	add.f64 	%fd59, %fd20, %fd56;
	sub.f64 	%fd60, %fd20, %fd59;
	add.f64 	%fd61, %fd56, %fd60;
	add.f64 	%fd62, %fd58, %fd61;
	add.f64 	%fd63, %fd32, %fd62;
	add.f64 	%fd64, %fd59, %fd63;
	sub.f64 	%fd65, %fd59, %fd64;
	add.f64 	%fd66, %fd63, %fd65;
	xor.b32  	%r25, %r48, -2147483648;
	mov.b32 	%r26, 1127219200;
	mov.b64 	%fd67, {%r25, %r26};
	mov.b32 	%r27, -2147483648;
	mov.b64 	%fd68, {%r27, %r26};
	sub.f64 	%fd69, %fd67, %fd68;
	fma.rn.f64 	%fd70, %fd69, 0d3FE62E42FEFA39EF, %fd64;
	fma.rn.f64 	%fd71, %fd69, 0dBFE62E42FEFA39EF, %fd70;
	sub.f64 	%fd72, %fd71, %fd64;
	sub.f64 	%fd73, %fd66, %fd72;
	fma.rn.f64 	%fd74, %fd69, 0d3C7ABC9E3B39803F, %fd73;
	add.f64 	%fd75, %fd70, %fd74;
	sub.f64 	%fd76, %fd70, %fd75;
	add.f64 	%fd77, %fd74, %fd76;
	mov.f64 	%fd78, 0d4008000000000000;
	{
	.reg .b32 %temp; 
	mov.b64 	{%temp, %r28}, %fd78;
	}
	{
	.reg .b32 %temp; 
	mov.b64 	{%r29, %temp}, %fd78;
	}
	shl.b32 	%r30, %r28, 1;
	setp.gt.u32 	%p3, %r30, -33554433;
	and.b32  	%r31, %r28, -15728641;
	selp.b32 	%r32, %r31, %r28, %p3;
	mov.b64 	%fd79, {%r29, %r32};
	mul.rn.f64 	%fd80, %fd75, %fd79;
	neg.f64 	%fd81, %fd80;
	fma.rn.f64 	%fd82, %fd75, %fd79, %fd81;
	fma.rn.f64 	%fd83, %fd77, %fd79, %fd82;
	add.f64 	%fd4, %fd80, %fd83;
	sub.f64 	%fd84, %fd80, %fd4;
	add.f64 	%fd5, %fd83, %fd84;
	fma.rn.f64 	%fd85, %fd4, 0d3FF71547652B82FE, 0d4338000000000000;
	{
	.reg .b32 %temp; 
	mov.b64 	{%r13, %temp}, %fd85;
	}
	mov.f64 	%fd86, 0dC338000000000000;
	add.rn.f64 	%fd87, %fd85, %fd86;
	fma.rn.f64 	%fd88, %fd87, 0dBFE62E42FEFA39EF, %fd4;
	fma.rn.f64 	%fd89, %fd87, 0dBC7ABC9E3B39803F, %fd88;
	fma.rn.f64 	%fd90, %fd89, 0d3E5ADE1569CE2BDF, 0d3E928AF3FCA213EA;
	fma.rn.f64 	%fd91, %fd90, %fd89, 0d3EC71DEE62401315;
	fma.rn.f64 	%fd92, %fd91, %fd89, 0d3EFA01997C89EB71;
	fma.rn.f64 	%fd93, %fd92, %fd89, 0d3F2A01A014761F65;
	fma.rn.f64 	%fd94, %fd93, %fd89, 0d3F56C16C1852B7AF;
	fma.rn.f64 	%fd95, %fd94, %fd89, 0d3F81111111122322;
	fma.rn.f64 	%fd96, %fd95, %fd89, 0d3FA55555555502A1;
	fma.rn.f64 	%fd97, %fd96, %fd89, 0d3FC5555555555511;
	fma.rn.f64 	%fd98, %fd97, %fd89, 0d3FE000000000000B;
	fma.rn.f64 	%fd99, %fd98, %fd89, 0d3FF0000000000000;
	fma.rn.f64 	%fd100, %fd99, %fd89, 0d3FF0000000000000;
	{
	.reg .b32 %temp; 
	mov.b64 	{%r14, %temp}, %fd100;
	}
	{
	.reg .b32 %temp; 
	mov.b64 	{%temp, %r15}, %fd100;
	}
	shl.b32 	%r33, %r13, 20;
	add.s32 	%r34, %r33, %r15;
	mov.b64 	%fd108, {%r14, %r34};
	{
	.reg .b32 %temp; 
	mov.b64 	{%temp, %r35}, %fd4;
	}
	mov.b32 	%f2, %r35;
	abs.f32 	%f1, %f2;
	setp.lt.f32 	%p4, %f1, 0f4086232B;
	@%p4 bra 	$L__BB2_7;
	setp.lt.f64 	%p5, %fd4, 0d0000000000000000;
	add.f64 	%fd101, %fd4, 0d7FF0000000000000;
	selp.f64 	%fd108, 0d0000000000000000, %fd101, %p5;
	setp.geu.f32 	%p6, %f1, 0f40874800;
	@%p6 bra 	$L__BB2_7;
	shr.u32 	%r36, %r13, 31;
	add.s32 	%r37, %r13, %r36;
	shr.s32 	%r38, %r37, 1;
	shl.b32 	%r39, %r38, 20;
	add.s32 	%r40, %r15, %r39;
	mov.b64 	%fd102, {%r14, %r40};
	sub.s32 	%r41, %r13, %r38;
	shl.b32 	%r42, %r41, 20;
	add.s32 	%r43, %r42, 1072693248;
	mov.b32 	%r44, 0;
	mov.b64 	%fd103, {%r44, %r43};
	mul.f64 	%fd108, %fd103, %fd102;
$L__BB2_7:
	abs.f64 	%fd104, %fd108;
	setp.eq.f64 	%p7, %fd104, 0d7FF0000000000000;
	fma.rn.f64 	%fd105, %fd108, %fd5, %fd108;
	selp.f64 	%fd106, %fd108, %fd105, %p7;
	st.param.f64 	[func_retval0], %fd106;
	ret;

}


// ===== COMPILED SASS (sm_100) =====

	.target	sm_100

	.elftype	@"ET_EXEC"


//--------------------- .note.nv.tkinfo           --------------------------
	.section	.note.nv.tkinfo,"",@"SHT_NOTE"
	.sectionflags	@"SHF_NOTE_NV_TKINFO"
	.tkinfo
        /*0018*/ 	.word	0x00000002
        /*0030*/ 	.string	""
        /*0030*/ 	.string	"ptxas"
        /*0030*/ 	.string	"Cuda compilation tools, release 13.0, V13.0.88"
        /*0030*/ 	.string	"Build cuda_13.0.r13.0/compiler.36424714_0"
        /*0030*/ 	.string	"-arch sm_100 -m 64 "



//--------------------- .note.nv.cuinfo           --------------------------
	.section	.note.nv.cuinfo,"",@"SHT_NOTE"
	.sectionflags	@"SHF_NOTE_NV_CUINFO"
        /*0018*/ 	.short	0x0002
        /*001a*/ 	.short	0x0064
        /*001c*/ 	.short	0x0082
	.zero		2


//--------------------- .nv.info                  --------------------------
	.section	.nv.info,"",@"SHT_CUDA_INFO"
	.align	4


	//----- nvinfo : EIATTR_REGCOUNT
	.align		4
        /*0000*/ 	.byte	0x04, 0x2f
        /*0002*/ 	.short	(.L_2 - .L_1)
	.align		4
.L_1:
        /*0004*/ 	.word	index@(ccd)
        /*0008*/ 	.word	0x00000056


	//----- nvinfo : EIATTR_FRAME_SIZE
	.align		4
.L_2:
        /*000c*/ 	.byte	0x04, 0x11
        /*000e*/ 	.short	(.L_4 - .L_3)
	.align		4
.L_3:
        /*0010*/ 	.word	index@($ccd$__internal_trig_reduction_slowpathd)
        /*0014*/ 	.word	0x00000028


	//----- nvinfo : EIATTR_FRAME_SIZE
	.align		4
.L_4:
        /*0018*/ 	.byte	0x04, 0x11
        /*001a*/ 	.short	(.L_6 - .L_5)
	.align		4
.L_5:
        /*001c*/ 	.word	index@($ccd$__internal_accurate_pow)
        /*0020*/ 	.word	0x00000028


	//----- nvinfo : EIATTR_FRAME_SIZE
	.align		4
.L_6:
        /*0024*/ 	.byte	0x04, 0x11
        /*0026*/ 	.short	(.L_8 - .L_7)
	.align		4
.L_7:
        /*0028*/ 	.word	index@($__internal_1_$__cuda_sm20_dsqrt_rn_f64_mediumpath_v1)
        /*002c*/ 	.word	0x00000028


	//----- nvinfo : EIATTR_FRAME_SIZE
	.align		4
.L_8:
        /*0030*/ 	.byte	0x04, 0x11
        /*0032*/ 	.short	(.L_10 - .L_9)
	.align		4
.L_9:
        /*0034*/ 	.word	index@($__internal_0_$__cuda_sm20_div_rn_f64_full)
        /*0038*/ 	.word	0x00000028


	//----- nvinfo : EIATTR_FRAME_SIZE
	.align		4
.L_10:
        /*003c*/ 	.byte	0x04, 0x11
        /*003e*/ 	.short	(.L_12 - .L_11)
	.align		4
.L_11:
        /*0040*/ 	.word	index@(ccd)
        /*0044*/ 	.word	0x00000028


	//----- nvinfo : EIATTR_MIN_STACK_SIZE
	.align		4
.L_12:
        /*0048*/ 	.byte	0x04, 0x12
        /*004a*/ 	.short	(.L_14 - .L_13)
	.align		4
.L_13:
        /*004c*/ 	.word	index@(ccd)
        /*0050*/ 	.word	0x00000028
.L_14:


//--------------------- .nv.compat                --------------------------
	.section	.nv.compat,"",@"SHT_CUDA_COMPAT_INFO"
	.align	4
        /*0000*/ 	.byte	0x02, 0x09, 0x00, 0x00, 0x02, 0x02, 0x01, 0x00, 0x02, 0x05, 0x05, 0x00, 0x03, 0x07, 0x01, 0x01
        /*0010*/ 	.byte	0x02, 0x03, 0x00, 0x00, 0x02, 0x06, 0x01, 0x00, 0x04, 0x0b, 0x08, 0x00, 0x01, 0x00, 0x00, 0x00
        /*0020*/ 	.byte	0x00, 0x00, 0x00, 0x00


//--------------------- .nv.info.ccd              --------------------------
	.section	.nv.info.ccd,"",@"SHT_CUDA_INFO"
	.sectionflags	@""
	.align	4


	//----- nvinfo : EIATTR_CUDA_API_VERSION
	.align		4
        /*0000*/ 	.byte	0x04, 0x37
        /*0002*/ 	.short	(.L_16 - .L_15)
.L_15:
        /*0004*/ 	.word	0x00000082


	//----- nvinfo : EIATTR_KPARAM_INFO
	.align		4
.L_16:
        /*0008*/ 	.byte	0x04, 0x17
        /*000a*/ 	.short	(.L_18 - .L_17)
.L_17:
        /*000c*/ 	.word	0x00000000
        /*0010*/ 	.short	0x000b
        /*0012*/ 	.short	0x0058
        /*0014*/ 	.byte	0x00, 0xf5, 0x21, 0x00


	//----- nvinfo : EIATTR_KPARAM_INFO
	.align		4
.L_18:
        /*0018*/ 	.byte	0x04, 0x17
        /*001a*/ 	.short	(.L_20 - .L_19)
.L_19:
        /*001c*/ 	.word	0x00000000
        /*0020*/ 	.short	0x000a
        /*0022*/ 	.short	0x0050
        /*0024*/ 	.byte	0x00, 0xf0, 0x11, 0x00


	//----- nvinfo : EIATTR_KPARAM_INFO
	.align		4
.L_20:
        /*0028*/ 	.byte	0x04, 0x17
        /*002a*/ 	.short	(.L_22 - .L_21)
.L_21:
        /*002c*/ 	.word	0x00000000
        /*0030*/ 	.short	0x0009
        /*0032*/ 	.short	0x0048
        /*0034*/ 	.byte	0x00, 0xf5, 0x21, 0x00


	//----- nvinfo : EIATTR_KPARAM_INFO
	.align		4
.L_22:
        /*0038*/ 	.byte	0x04, 0x17
        /*003a*/ 	.short	(.L_24 - .L_23)
.L_23:
        /*003c*/ 	.word	0x00000000
        /*0040*/ 	.short	0x0008
        /*0042*/ 	.short	0x0040
        /*0044*/ 	.byte	0x00, 0xf0, 0x11, 0x00


	//----- nvinfo : EIATTR_KPARAM_INFO
	.align		4
.L_24:
        /*0048*/ 	.byte	0x04, 0x17
        /*004a*/ 	.short	(.L_26 - .L_25)
.L_25:
        /*004c*/ 	.word	0x00000000
        /*0050*/ 	.short	0x0007
        /*0052*/ 	.short	0x0038
        /*0054*/ 	.byte	0x00, 0xf5, 0x21, 0x00


	//----- nvinfo : EIATTR_KPARAM_INFO
	.align		4
.L_26:
        /*0058*/ 	.byte	0x04, 0x17
        /*005a*/ 	.short	(.L_28 - .L_27)
.L_27:
        /*005c*/ 	.word	0x00000000
        /*0060*/ 	.short	0x0006
        /*0062*/ 	.short	0x0030
        /*0064*/ 	.byte	0x00, 0xf5, 0x21, 0x00


	//----- nvinfo : EIATTR_KPARAM_INFO
	.align		4
.L_28:
        /*0068*/ 	.byte	0x04, 0x17
        /*006a*/ 	.short	(.L_30 - .L_29)
.L_29:
        /*006c*/ 	.word	0x00000000
        /*0070*/ 	.short	0x0005
        /*0072*/ 	.short	0x0028
        /*0074*/ 	.byte	0x00, 0xf5, 0x21, 0x00


	//----- nvinfo : EIATTR_KPARAM_INFO
	.align		4
.L_30:
        /*0078*/ 	.byte	0x04, 0x17
        /*007a*/ 	.short	(.L_32 - .L_31)
.L_31:
        /*007c*/ 	.word	0x00000000
        /*0080*/ 	.short	0x0004
        /*0082*/ 	.short	0x0020
        /*0084*/ 	.byte	0x00, 0xf5, 0x21, 0x00


	//----- nvinfo : EIATTR_KPARAM_INFO
	.align		4
.L_32:
        /*0088*/ 	.byte	0x04, 0x17
        /*008a*/ 	.short	(.L_34 - .L_33)
.L_33:
        /*008c*/ 	.word	0x00000000
        /*0090*/ 	.short	0x0003
        /*0092*/ 	.short	0x0018
        /*0094*/ 	.byte	0x00, 0xf5, 0x21, 0x00


	//----- nvinfo : EIATTR_KPARAM_INFO
	.align		4
.L_34:
        /*0098*/ 	.byte	0x04, 0x17
        /*009a*/ 	.short	(.L_36 - .L_35)
.L_35:
        /*009c*/ 	.word	0x00000000
        /*00a0*/ 	.short	0x0002
        /*00a2*/ 	.short	0x0010
        /*00a4*/ 	.byte	0x00, 0xf5, 0x21, 0x00


	//----- nvinfo : EIATTR_KPARAM_INFO
	.align		4
.L_36:
        /*00a8*/ 	.byte	0x04, 0x17
        /*00aa*/ 	.short	(.L_38 - .L_37)
.L_37:
        /*00ac*/ 	.word	0x00000000
        /*00b0*/ 	.short	0x0001
        /*00b2*/ 	.short	0x0008
        /*00b4*/ 	.byte	0x00, 0xf5, 0x21, 0x00


	//----- nvinfo : EIATTR_KPARAM_INFO
	.align		4
.L_38:
        /*00b8*/ 	.byte	0x04, 0x17
        /*00ba*/ 	.short	(.L_40 - .L_39)
.L_39:
        /*00bc*/ 	.word	0x00000000
        /*00c0*/ 	.short	0x0000
        /*00c2*/ 	.short	0x0000
        /*00c4*/ 	.byte	0x00, 0xf5, 0x21, 0x00


	//----- nvinfo : EIATTR_SPARSE_MMA_MASK
	.align		4
.L_40:
        /*00c8*/ 	.byte	0x03, 0x50
        /*00ca*/ 	.short	0x0000


	//----- nvinfo : EIATTR_MAXREG_COUNT
	.align		4
        /*00cc*/ 	.byte	0x03, 0x1b
        /*00ce*/ 	.short	0x00ff


	//----- nvinfo : EIATTR_NUM_BARRIERS
	.align		4
        /*00d0*/ 	.byte	0x02, 0x4c
        /*00d2*/ 	.byte	0x01
	.zero		1


	//----- nvinfo : EIATTR_MERCURY_ISA_VERSION
	.align		4
        /*00d4*/ 	.byte	0x03, 0x5f
        /*00d6*/ 	.short	0x0101


	//----- nvinfo : EIATTR_VRC_CTA_INIT_COUNT
	.align		4
        /*00d8*/ 	.byte	0x02, 0x4a
	.zero		1
	.zero		1


	//----- nvinfo : EIATTR_EXIT_INSTR_OFFSETS
	.align		4
        /*00dc*/ 	.byte	0x04, 0x1c
        /*00de*/ 	.short	(.L_42 - .L_41)


	//   ....[0]....
.L_41:
        /*00e0*/ 	.word	0x0002cfc0


	//----- nvinfo : EIATTR_CRS_STACK_SIZE
	.align		4
.L_42:
        /*00e4*/ 	.byte	0x04, 0x1e
        /*00e6*/ 	.short	(.L_44 - .L_43)
.L_43:
        /*00e8*/ 	.word	0x00000000


	//----- nvinfo : EIATTR_CBANK_PARAM_SIZE
	.align		4
.L_44:
        /*00ec*/ 	.byte	0x03, 0x19
        /*00ee*/ 	.short	0x0060


	//----- nvinfo : EIATTR_PARAM_CBANK
	.align		4
        /*00f0*/ 	.byte	0x04, 0x0a
        /*00f2*/ 	.short	(.L_46 - .L_45)
	.align		4
.L_45:
        /*00f4*/ 	.word	index@(.nv.constant0.ccd)
        /*00f8*/ 	.short	0x0380
        /*00fa*/ 	.short	0x0060


	//----- nvinfo : EIATTR_SW_WAR
	.align		4
.L_46:
        /*00fc*/ 	.byte	0x04, 0x36
        /*00fe*/ 	.short	(.L_48 - .L_47)
.L_47:
        /*0100*/ 	.word	0x00000008
.L_48:


//--------------------- .nv.callgraph             --------------------------
	.section	.nv.callgraph,"",@"SHT_CUDA_CALLGRAPH"
	.align	4
	.sectionentsize	8
	.align		4
        /*0000*/ 	.word	0x00000000
	.align		4
        /*0004*/ 	.word	0xffffffff
	.align		4
        /*0008*/ 	.word	0x00000000
	.align		4
        /*000c*/ 	.word	0xfffffffe
	.align		4
        /*0010*/ 	.word	0x00000000
	.align		4
        /*0014*/ 	.word	0xfffffffd
	.align		4
        /*0018*/ 	.word	0x00000000
	.align		4
        /*001c*/ 	.word	0xfffffffc


//--------------------- .nv.constant4             --------------------------
	.section	.nv.constant4,"a",@progbits
	.align	8
	.align		8
.nv.constant4:
        /*0000*/ 	.dword	__cudart_i2opi_d


//--------------------- .text.ccd                 --------------------------
	.section	.text.ccd,"ax",@progbits
	.align	128
        .global         ccd
        .type           ccd,@function
        .size           ccd,(.L_x_760 - ccd)
        .other          ccd,@"STO_CUDA_ENTRY STV_DEFAULT"
ccd:
.text.ccd:
[----:B------:R-:W0:Y:S01]  /*0000*/  LDC R1, c[0x0][0x37c] ;  /* 0x0000df00ff017b82 */ /* 0x000e220000000800 */
[----:B------:R-:W1:Y:S07]  /*0010*/  S2R R64, SR_TID.X ;  /* 0x0000000000407919 */ /* 0x000e6e0000002100 */
[----:B------:R-:W1:Y:S01]  /*0020*/  LDC R17, c[0x0][0x3d0] ;  /* 0x0000f400ff117b82 */ /* 0x000e620000000800 */
[----:B------:R-:W-:Y:S01]  /*0030*/  MOV R7, 0x400 ;  /* 0x0000040000077802 */ /* 0x000fe20000000f00 */
[----:B------:R-:W2:Y:S01]  /*0040*/  LDCU.64 UR8, c[0x0][0x358] ;  /* 0x00006b00ff0877ac */ /* 0x000ea20008000a00 */
[----:B------:R-:W3:Y:S01]  /*0050*/  S2R R0, SR_CgaCtaId ;  /* 0x0000000000007919 */ /* 0x000ee20000008800 */
[----:B------:R-:W-:Y:S01]  /*0060*/  BSSY.RECONVERGENT B0, `(.L_x_0) ;  /* 0x0000012000007945 */ /* 0x000fe20003800200 */
[----:B0-----:R-:W-:-:S03]  /*0070*/  VIADD R1, R1, 0xffffffd8 ;  /* 0xffffffd801017836 */ /* 0x001fc60000000000 */
[----:B------:R-:W0:Y:S08]  /*0080*/  LDC R63, c[0x0][0x360] ;  /* 0x0000d800ff3f7b82 */ /* 0x000e300000000800 */
[----:B------:R-:W4:Y:S01]  /*0090*/  LDC.64 R8, c[0x0][0x398] ;  /* 0x0000e600ff087b82 */ /* 0x000f220000000a00 */
[----:B-1----:R-:W-:Y:S02]  /*00a0*/  ISETP.GE.AND P0, PT, R64, R17, PT ;  /* 0x000000114000720c */ /* 0x002fe40003f06270 */
[----:B---3--:R-:W-:-:S05]  /*00b0*/  LEA R7, R0, R7, 0x18 ;  /* 0x0000000700077211 */ /* 0x008fca00078ec0ff */
[----:B0-----:R-:W-:-:S06]  /*00c0*/  IMAD R62, R63, 0x8, R7 ;  /* 0x000000083f3e7824 */ /* 0x001fcc00078e0207 */
[----:B--2---:R-:W-:Y:S05]  /*00d0*/  @P0 BRA `(.L_x_1) ;  /* 0x0000000000280947 */ /* 0x004fea0003800000 */
[----:B------:R-:W0:Y:S01]  /*00e0*/  LDC.64 R12, c[0x0][0x3d8] ;  /* 0x0000f600ff0c7b82 */ /* 0x000e220000000a00 */
[----:B------:R-:W-:-:S07]  /*00f0*/  IMAD.MOV.U32 R15, RZ, RZ, R64 ;  /* 0x000000ffff0f7224 */ /* 0x000fce00078e0040 */
[----:B------:R-:W1:Y:S02]  /*0100*/  LDC.64 R10, c[0x0][0x3c8] ;  /* 0x0000f200ff0a7b82 */ /* 0x000e640000000a00 */
.L_x_2:
[----:B-12---:R-:W-:-:S06]  /*0110*/  IMAD.WIDE R2, R15, 0x18, R10 ;  /* 0x000000180f027825 */ /* 0x006fcc00078e020a */
[----:B------:R-:W2:Y:S01]  /*0120*/  LDG.E.64 R2, desc[UR8][R2.64] ;  /* 0x0000000802027981 */ /* 0x000ea2000c1e1b00 */
[----:B0-----:R-:W-:-:S04]  /*0130*/  IMAD.WIDE R4, R15, 0x8, R12 ;  /* 0x000000080f047825 */ /* 0x001fc800078e020c */
[----:B------:R-:W-:-:S05]  /*0140*/  IMAD.IADD R15, R63, 0x1, R15 ;  /* 0x000000013f0f7824 */ /* 0x000fca00078e020f */
[----:B------:R-:W-:Y:S01]  /*0150*/  ISETP.GE.AND P1, PT, R15, R17, PT ;  /* 0x000000110f00720c */ /* 0x000fe20003f26270 */
[----:B--2---:R2:W-:-:S12]  /*0160*/  STG.E.64 desc[UR8][R4.64+0x8], R2 ;  /* 0x0000080204007986 */ /* 0x0045d8000c101b08 */
[----:B------:R-:W-:Y:S05]  /*0170*/  @!P1 BRA `(.L_x_2) ;  /* 0xfffffffc00e49947 */ /* 0x000fea000383ffff */
.L_x_1:
[----:B------:R-:W-:Y:S05]  /*0180*/  BSYNC.RECONVERGENT B0 ;  /* 0x0000000000007941 */ /* 0x000fea0003800200 */
.L_x_0:
[----:B------:R-:W-:Y:S06]  /*0190*/  BAR.SYNC.DEFER_BLOCKING 0x0 ;  /* 0x0000000000007b1d */ /* 0x000fec0000010000 */
[----:B------:R-:W-:Y:S04]  /*01a0*/  BSSY.RECONVERGENT B0, `(.L_x_3) ;  /* 0x0000010000007945 */ /* 0x000fe80003800200 */
[----:B------:R-:W-:Y:S05]  /*01b0*/  @P0 BRA `(.L_x_4) ;  /* 0x0000000000380947 */ /* 0x000fea0003800000 */
[----:B--2---:R-:W0:Y:S01]  /*01c0*/  LDC R3, c[0x0][0x3c0] ;  /* 0x0000f000ff037b82 */ /* 0x004e220000000800 */
[----:B------:R-:W-:Y:S02]  /*01d0*/  IMAD.MOV.U32 R5, RZ, RZ, R64 ;  /* 0x000000ffff057224 */ /* 0x000fe400078e0040 */
[----:B------:R-:W-:Y:S01]  /*01e0*/  IMAD.MOV.U32 R2, RZ, RZ, -0x5dad62c7 ;  /* 0xa2529d39ff027424 */ /* 0x000fe200078e00ff */
[----:B0-----:R-:W-:Y:S01]  /*01f0*/  LEA R0, R3, R62, 0x3 ;  /* 0x0000003e03007211 */ /* 0x001fe200078e18ff */
[----:B------:R-:W-:-:S04]  /*0200*/  IMAD.MOV.U32 R3, RZ, RZ, 0x3f91df46 ;  /* 0x3f91df46ff037424 */ /* 0x000fc800078e00ff */
[----:B------:R-:W-:-:S05]  /*0210*/  IMAD R0, R17, 0x8, R0 ;  /* 0x0000000811007824 */ /* 0x000fca00078e0200 */
[----:B------:R-:W-:-:S07]  /*0220*/  LEA R4, R17, R0, 0x3 ;  /* 0x0000000011047211 */ /* 0x000fce00078e18ff */
.L_x_5:
[C---:B------:R-:W-:Y:S02]  /*0230*/  IMAD R11, R5.reuse, 0x8, R0 ;  /* 0x00000008050b7824 */ /* 0x040fe400078e0200 */
[----:B------:R-:W-:Y:S02]  /*0240*/  IMAD R13, R5, 0x8, R4 ;  /* 0x00000008050d7824 */ /* 0x000fe400078e0204 */
[----:B------:R-:W-:Y:S01]  /*0250*/  IMAD.IADD R5, R63, 0x1, R5 ;  /* 0x000000013f057824 */ /* 0x000fe200078e0205 */
[----:B------:R0:W-:Y:S04]  /*0260*/  STS.64 [R11], R2 ;  /* 0x000000020b007388 */ /* 0x0001e80000000a00 */
[----:B------:R0:W-:Y:S01]  /*0270*/  STS.64 [R13], R2 ;  /* 0x000000020d007388 */ /* 0x0001e20000000a00 */
[----:B------:R-:W-:-:S13]  /*0280*/  ISETP.GE.AND P0, PT, R5, R17, PT ;  /* 0x000000110500720c */ /* 0x000fda0003f06270 */
[----:B0-----:R-:W-:Y:S05]  /*0290*/  @!P0 BRA `(.L_x_5) ;  /* 0xfffffffc00e48947 */ /* 0x001fea000383ffff */
.L_x_4:
[----:B------:R-:W-:Y:S05]  /*02a0*/  BSYNC.RECONVERGENT B0 ;  /* 0x0000000000007941 */ /* 0x000fea0003800200 */
.L_x_3:
[----:B------:R-:W-:Y:S06]  /*02b0*/  BAR.SYNC.DEFER_BLOCKING 0x0 ;  /* 0x0000000000007b1d */ /* 0x000fec0000010000 */
[----:B----4-:R-:W3:Y:S01]  /*02c0*/  LDG.E R6, desc[UR8][R8.64] ;  /* 0x0000000808067981 */ /* 0x010ee2000c1e1900 */
[----:B------:R-:W-:Y:S01]  /*02d0*/  BSSY.RECONVERGENT B1, `(.L_x_6) ;  /* 0x00001a8000017945 */ /* 0x000fe20003800200 */
[----:B------:R-:W-:Y:S02]  /*02e0*/  CS2R R24, SRZ ;  /* 0x0000000000187805 */ /* 0x000fe4000001ff00 */
[----:B---3--:R-:W-:-:S13]  /*02f0*/  ISETP.GE.AND P0, PT, R64, R6, PT ;  /* 0x000000064000720c */ /* 0x008fda0003f06270 */
[----:B------:R-:W-:Y:S05]  /*0300*/  @P0 BRA `(.L_x_7) ;  /* 0x0000001800900947 */ /* 0x000fea0003800000 */
[----:B--2---:R0:W5:Y:S04]  /*0310*/  LDG.E R5, desc[UR8][R8.64+0x4] ;  /* 0x0000040808057981 */ /* 0x004168000c1e1900 */
[----:B------:R0:W5:Y:S01]  /*0320*/  LDG.E.U8 R4, desc[UR8][R8.64+0x2b] ;  /* 0x00002b0808047981 */ /* 0x000162000c1e1100 */
[----:B------:R-:W-:Y:S01]  /*0330*/  IMAD.MOV.U32 R3, RZ, RZ, R64 ;  /* 0x000000ffff037224 */ /* 0x000fe200078e0040 */
[----:B------:R-:W-:-:S07]  /*0340*/  CS2R R24, SRZ ;  /* 0x0000000000187805 */ /* 0x000fce000001ff00 */
.L_x_38:
[----:B0-----:R-:W0:Y:S01]  /*0350*/  LDC.64 R8, c[0x0][0x388] ;  /* 0x0000e200ff087b82 */ /* 0x001e220000000a00 */
[----:B------:R-:W-:-:S07]  /*0360*/  SHF.L.U32 R11, R3, 0x1, RZ ;  /* 0x00000001030b7819 */ /* 0x000fce00000006ff */
[----:B------:R-:W1:Y:S01]  /*0370*/  LDC.64 R14, c[0x0][0x380] ;  /* 0x0000e000ff0e7b82 */ /* 0x000e620000000a00 */
[----:B0-----:R-:W-:-:S05]  /*0380*/  IMAD.WIDE R8, R11, 0x4, R8 ;  /* 0x000000040b087825 */ /* 0x001fca00078e0208 */
[----:B------:R-:W2:Y:S04]  /*0390*/  LDG.E R2, desc[UR8][R8.64] ;  /* 0x0000000808027981 */ /* 0x000ea8000c1e1900 */
[----:B------:R-:W3:Y:S01]  /*03a0*/  LDG.E R27, desc[UR8][R8.64+0x4] ;  /* 0x00000408081b7981 */ /* 0x000ee2000c1e1900 */
[----:B------:R-:W-:Y:S01]  /*03b0*/  IMAD.MOV.U32 R0, RZ, RZ, 0x3 ;  /* 0x00000003ff007424 */ /* 0x000fe200078e00ff */
[----:B--2---:R-:W-:Y:S02]  /*03c0*/  IABS R13, R2 ;  /* 0x00000002000d7213 */ /* 0x004fe40000000000 */
[----:B---3--:R-:W-:-:S03]  /*03d0*/  IABS R11, R27 ;  /* 0x0000001b000b7213 */ /* 0x008fc60000000000 */
[----:B------:R-:W-:Y:S02]  /*03e0*/  IMAD R13, R13, R0, -0x3 ;  /* 0xfffffffd0d0d7424 */ /* 0x000fe400078e0200 */
[----:B------:R-:W-:Y:S02]  /*03f0*/  IMAD R11, R0, R11, -0x3 ;  /* 0xfffffffd000b7424 */ /* 0x000fe400078e020b */
[----:B-1----:R-:W-:-:S04]  /*0400*/  IMAD.WIDE R12, R13, 0x8, R14 ;  /* 0x000000080d0c7825 */ /* 0x002fc800078e020e */
[----:B------:R-:W-:Y:S01]  /*0410*/  IMAD.WIDE R14, R11, 0x8, R14 ;  /* 0x000000080b0e7825 */ /* 0x000fe200078e020e */
[----:B------:R-:W2:Y:S04]  /*0420*/  LDG.E.64 R16, desc[UR8][R12.64+0x8] ;  /* 0x000008080c107981 */ /* 0x000ea8000c1e1b00 */
[----:B------:R-:W2:Y:S04]  /*0430*/  LDG.E.64 R18, desc[UR8][R14.64+0x8] ;  /* 0x000008080e127981 */ /* 0x000ea8000c1e1b00 */
[----:B------:R-:W3:Y:S04]  /*0440*/  LDG.E.64 R8, desc[UR8][R12.64] ;  /* 0x000000080c087981 */ /* 0x000ee8000c1e1b00 */
[----:B------:R-:W3:Y:S04]  /*0450*/  LDG.E.64 R10, desc[UR8][R14.64] ;  /* 0x000000080e0a7981 */ /* 0x000ee8000c1e1b00 */
[----:B------:R-:W4:Y:S04]  /*0460*/  LDG.E.64 R20, desc[UR8][R12.64+0x10] ;  /* 0x000010080c147981 */ /* 0x000f28000c1e1b00 */
[----:B------:R-:W4:Y:S01]  /*0470*/  LDG.E.64 R22, desc[UR8][R14.64+0x10] ;  /* 0x000010080e167981 */ /* 0x000f22000c1e1b00 */
[----:B------:R-:W-:Y:S01]  /*0480*/  VIMNMX R2, PT, PT, R2, R27, !PT ;  /* 0x0000001b02027248 */ /* 0x000fe20007fe0100 */
[----:B------:R-:W-:Y:S04]  /*0490*/  BSSY.RECONVERGENT B2, `(.L_x_8) ;  /* 0x0000087000027945 */ /* 0x000fe80003800200 */
[----:B------:R-:W-:Y:S01]  /*04a0*/  BSSY.RELIABLE B3, `(.L_x_9) ;  /* 0x0000052000037945 */ /* 0x000fe20003800100 */
[----:B------:R-:W-:Y:S01]  /*04b0*/  ISETP.GE.AND P5, PT, R2, 0x1, PT ;  /* 0x000000010200780c */ /* 0x000fe20003fa6270 */
[----:B--2---:R-:W-:Y:S01]  /*04c0*/  DADD R16, R16, -R18 ;  /* 0x0000000010107229 */ /* 0x004fe20000000812 */
[----:B------:R-:W0:Y:S01]  /*04d0*/  LDC.64 R18, c[0x0][0x390] ;  /* 0x0000e400ff127b82 */ /* 0x000e220000000a00 */
[----:B---3--:R-:W-:-:S06]  /*04e0*/  DADD R8, R8, -R10 ;  /* 0x0000000008087229 */ /* 0x008fcc000000080a */
[----:B------:R-:W-:Y:S02]  /*04f0*/  DMUL R16, R16, R16 ;  /* 0x0000001010107228 */ /* 0x000fe40000000000 */
[----:B----4-:R-:W-:-:S06]  /*0500*/  DADD R20, R20, -R22 ;  /* 0x0000000014147229 */ /* 0x010fcc0000000816 */
[----:B------:R-:W-:Y:S01]  /*0510*/  DFMA R10, R8, R8, R16 ;  /* 0x00000008080a722b */ /* 0x000fe20000000010 */
[----:B------:R-:W-:-:S07]  /*0520*/  IMAD R9, R3, 0x9, RZ ;  /* 0x0000000903097824 */ /* 0x000fce00078e02ff */
[----:B------:R-:W-:Y:S01]  /*0530*/  DFMA R10, R20, R20, R10 ;  /* 0x00000014140a722b */ /* 0x000fe2000000000a */
[----:B0-----:R-:W-:Y:S01]  /*0540*/  IMAD.WIDE R8, R9, 0x8, R18 ;  /* 0x0000000809087825 */ /* 0x001fe200078e0212 */
[----:B------:R-:W-:Y:S09]  /*0550*/  @!P5 BRA `(.L_x_10) ;  /* 0x000000000014d947 */ /* 0x000ff20003800000 */
[----:B------:R-:W0:Y:S02]  /*0560*/  LDC.64 R14, c[0x0][0x398] ;  /* 0x0000e600ff0e7b82 */ /* 0x000e240000000a00 */
[----:B0-----:R-:W2:Y:S01]  /*0570*/  LDG.E.U8 R14, desc[UR8][R14.64+0x29] ;  /* 0x000029080e0e7981 */ /* 0x001ea2000c1e1100 */
[----:B------:R-:W-:Y:S02]  /*0580*/  CS2R R12, SRZ ;  /* 0x00000000000c7805 */ /* 0x000fe4000001ff00 */
[----:B--2---:R-:W-:-:S13]  /*0590*/  ISETP.NE.AND P0, PT, R14, RZ, PT ;  /* 0x000000ff0e00720c */ /* 0x004fda0003f05270 */
[----:B------:R-:W-:Y:S05]  /*05a0*/  @!P0 BRA `(.L_x_11) ;  /* 0x0000000000f08947 */ /* 0x000fea0003800000 */
.L_x_10:
[----:B------:R-:W0:Y:S01]  /*05b0*/  LDC.64 R28, c[0x0][0x398] ;  /* 0x0000e600ff1c7b82 */ /* 0x000e220000000a00 */
[----:B-----5:R-:W-:Y:S01]  /*05c0*/  ISETP.GE.AND P0, PT, R3, R5, PT ;  /* 0x000000050300720c */ /* 0x020fe20003f06270 */
[----:B------:R-:W2:-:S12]  /*05d0*/  LDG.E.64 R14, desc[UR8][R8.64+0x10] ;  /* 0x00001008080e7981 */ /* 0x000e98000c1e1b00 */
[----:B0-----:R-:W2:Y:S04]  /*05e0*/  @!P0 LDG.E.64 R12, desc[UR8][R28.64+0x10] ;  /* 0x000010081c0c8981 */ /* 0x001ea8000c1e1b00 */
[----:B------:R-:W3:Y:S01]  /*05f0*/  LDG.E.U8 R0, desc[UR8][R28.64+0x28] ;  /* 0x000028081c007981 */ /* 0x000ee2000c1e1100 */
[----:B------:R-:W0:Y:S01]  /*0600*/  MUFU.RSQ64H R21, R11 ;  /* 0x0000000b00157308 */ /* 0x000e220000001c00 */
[----:B------:R-:W-:Y:S02]  /*0610*/  VIADD R20, R11, 0xfcb00000 ;  /* 0xfcb000000b147836 */ /* 0x000fe40000000000 */
[----:B------:R-:W-:Y:S02]  /*0620*/  IMAD.MOV.U32 R18, RZ, RZ, 0x0 ;  /* 0x00000000ff127424 */ /* 0x000fe400078e00ff */
[----:B------:R-:W-:-:S02]  /*0630*/  IMAD.MOV.U32 R19, RZ, RZ, 0x3fd80000 ;  /* 0x3fd80000ff137424 */ /* 0x000fc400078e00ff */
[----:B0-----:R-:W-:-:S08]  /*0640*/  DMUL R16, R20, R20 ;  /* 0x0000001414107228 */ /* 0x001fd00000000000 */
[----:B------:R-:W-:Y:S01]  /*0650*/  DFMA R16, R10, -R16, 1 ;  /* 0x3ff000000a10742b */ /* 0x000fe20000000810 */
[----:B------:R-:W2:Y:S07]  /*0660*/  @P0 LDG.E.64 R12, desc[UR8][R28.64+0x8] ;  /* 0x000008081c0c0981 */ /* 0x000eae000c1e1b00 */
[----:B------:R-:W-:Y:S02]  /*0670*/  DFMA R18, R16, R18, 0.5 ;  /* 0x3fe000001012742b */ /* 0x000fe40000000012 */
[----:B------:R-:W-:-:S08]  /*0680*/  DMUL R16, R20, R16 ;  /* 0x0000001014107228 */ /* 0x000fd00000000000 */
[----:B------:R-:W-:Y:S01]  /*0690*/  DFMA R18, R18, R16, R20 ;  /* 0x000000101212722b */ /* 0x000fe20000000014 */
[----:B------:R-:W-:-:S07]  /*06a0*/  ISETP.GE.U32.AND P1, PT, R20, 0x7ca00000, PT ;  /* 0x7ca000001400780c */ /* 0x000fce0003f26070 */
[----:B------:R-:W-:Y:S02]  /*06b0*/  DMUL R22, R10, R18 ;  /* 0x000000120a167228 */ /* 0x000fe40000000000 */
[----:B------:R-:W-:Y:S01]  /*06c0*/  IADD3 R17, PT, PT, R19, -0x100000, RZ ;  /* 0xfff0000013117810 */ /* 0x000fe20007ffe0ff */
[----:B------:R-:W-:-:S05]  /*06d0*/  IMAD.MOV.U32 R16, RZ, RZ, R18 ;  /* 0x000000ffff107224 */ /* 0x000fca00078e0012 */
[----:B------:R-:W-:Y:S01]  /*06e0*/  DFMA R26, R22, -R22, R10 ;  /* 0x80000016161a722b */ /* 0x000fe2000000000a */
[----:B------:R-:W-:Y:S01]  /*06f0*/  BSSY.RECONVERGENT B4, `(.L_x_12) ;  /* 0x000000e000047945 */ /* 0x000fe20003800200 */
[----:B---3--:R-:W-:Y:S01]  /*0700*/  ISETP.NE.AND P0, PT, R0, RZ, PT ;  /* 0x000000ff0000720c */ /* 0x008fe20003f05270 */
[----:B--2---:R-:W-:-:S05]  /*0710*/  DMUL R12, R14, R12 ;  /* 0x0000000c0e0c7228 */ /* 0x004fca0000000000 */
[----:B------:R-:W-:Y:S01]  /*0720*/  DFMA R14, R26, R16, R22 ;  /* 0x000000101a0e722b */ /* 0x000fe20000000016 */
[----:B------:R-:W-:Y:S10]  /*0730*/  @!P1 BRA `(.L_x_13) ;  /* 0x0000000000249947 */ /* 0x000ff40003800000 */
[----:B------:R-:W-:Y:S01]  /*0740*/  IMAD.MOV.U32 R16, RZ, RZ, R18 ;  /* 0x000000ffff107224 */ /* 0x000fe200078e0012 */
[----:B------:R-:W-:Y:S01]  /*0750*/  MOV R14, R22 ;  /* 0x00000016000e7202 */ /* 0x000fe20000000f00 */
[----:B------:R-:W-:Y:S01]  /*0760*/  IMAD.MOV.U32 R18, RZ, RZ, R26 ;  /* 0x000000ffff127224 */ /* 0x000fe200078e001a */
[----:B------:R-:W-:Y:S01]  /*0770*/  MOV R0, 0x7d0 ;  /* 0x000007d000007802 */ /* 0x000fe20000000f00 */
[----:B------:R-:W-:Y:S02]  /*0780*/  IMAD.MOV.U32 R19, RZ, RZ, R27 ;  /* 0x000000ffff137224 */ /* 0x000fe400078e001b */
[----:B------:R-:W-:Y:S02]  /*0790*/  IMAD.MOV.U32 R15, RZ, RZ, R23 ;  /* 0x000000ffff0f7224 */ /* 0x000fe400078e0017 */
[----:B------:R-:W-:Y:S02]  /*07a0*/  IMAD.MOV.U32 R22, RZ, RZ, R10 ;  /* 0x000000ffff167224 */ /* 0x000fe400078e000a */
[----:B------:R-:W-:-:S07]  /*07b0*/  IMAD.MOV.U32 R21, RZ, RZ, R11 ;  /* 0x000000ffff157224 */ /* 0x000fce00078e000b */
[----:B------:R-:W-:Y:S05]  /*07c0*/  CALL.REL.NOINC `($__internal_1_$__cuda_sm20_dsqrt_rn_f64_mediumpath_v1) ;  /* 0x000002cc00987944 */ /* 0x000fea0003c00000 */
.L_x_13:
[----:B------:R-:W-:Y:S05]  /*07d0*/  BSYNC.RECONVERGENT B4 ;  /* 0x0000000000047941 */ /* 0x000fea0003800200 */
.L_x_12:
[----:B------:R-:W-:Y:S01]  /*07e0*/  FSEL R15, R15, R11, !P0 ;  /* 0x0000000b0f0f7208 */ /* 0x000fe20004000000 */
[----:B------:R-:W-:Y:S01]  /*07f0*/  IMAD.MOV.U32 R16, RZ, RZ, 0x1 ;  /* 0x00000001ff107424 */ /* 0x000fe200078e00ff */
[----:B------:R-:W-:Y:S01]  /*0800*/  FSEL R14, R14, R10, !P0 ;  /* 0x0000000a0e0e7208 */ /* 0x000fe20004000000 */
[----:B------:R-:W-:Y:S01]  /*0810*/  BSSY.RECONVERGENT B4, `(.L_x_14) ;  /* 0x0000013000047945 */ /* 0x000fe20003800200 */
[----:B------:R-:W0:Y:S01]  /*0820*/  MUFU.RCP64H R17, R15 ;  /* 0x0000000f00117308 */ /* 0x000e220000001800 */
[----:B------:R-:W-:-:S03]  /*0830*/  FSETP.GEU.AND P1, PT, |R13|, 6.5827683646048100446e-37, PT ;  /* 0x036000000d00780b */ /* 0x000fc60003f2e200 */
[----:B0-----:R-:W-:-:S08]  /*0840*/  DFMA R18, -R14, R16, 1 ;  /* 0x3ff000000e12742b */ /* 0x001fd00000000110 */
[----:B------:R-:W-:-:S08]  /*0850*/  DFMA R18, R18, R18, R18 ;  /* 0x000000121212722b */ /* 0x000fd00000000012 */
[----:B------:R-:W-:-:S08]  /*0860*/  DFMA R18, R16, R18, R16 ;  /* 0x000000121012722b */ /* 0x000fd00000000010 */
[----:B------:R-:W-:-:S08]  /*0870*/  DFMA R16, -R14, R18, 1 ;  /* 0x3ff000000e10742b */ /* 0x000fd00000000112 */
[----:B------:R-:W-:-:S08]  /*0880*/  DFMA R16, R18, R16, R18 ;  /* 0x000000101210722b */ /* 0x000fd00000000012 */
[----:B------:R-:W-:-:S08]  /*0890*/  DMUL R18, R12, R16 ;  /* 0x000000100c127228 */ /* 0x000fd00000000000 */
[----:B------:R-:W-:-:S08]  /*08a0*/  DFMA R20, -R14, R18, R12 ;  /* 0x000000120e14722b */ /* 0x000fd0000000010c */
[----:B------:R-:W-:-:S10]  /*08b0*/  DFMA R16, R16, R20, R18 ;  /* 0x000000141010722b */ /* 0x000fd40000000012 */
[----:B------:R-:W-:-:S05]  /*08c0*/  FFMA R0, RZ, R15, R17 ;  /* 0x0000000fff007223 */ /* 0x000fca0000000011 */
[----:B------:R-:W-:-:S13]  /*08d0*/  FSETP.GT.AND P0, PT, |R0|, 1.469367938527859385e-39, PT ;  /* 0x001000000000780b */ /* 0x000fda0003f04200 */
[----:B------:R-:W-:Y:S05]  /*08e0*/  @P0 BRA P1, `(.L_x_15) ;  /* 0x0000000000140947 */ /* 0x000fea0000800000 */
[----:B------:R-:W-:Y:S01]  /*08f0*/  IMAD.MOV.U32 R17, RZ, RZ, R15 ;  /* 0x000000ffff117224 */ /* 0x000fe200078e000f */
[----:B------:R-:W-:Y:S01]  /*0900*/  MOV R18, R12 ;  /* 0x0000000c00127202 */ /* 0x000fe20000000f00 */
[----:B------:R-:W-:Y:S01]  /*0910*/  IMAD.MOV.U32 R19, RZ, RZ, R13 ;  /* 0x000000ffff137224 */ /* 0x000fe200078e000d */
[----:B------:R-:W-:-:S07]  /*0920*/  MOV R15, 0x940 ;  /* 0x00000940000f7802 */ /* 0x000fce0000000f00 */
[----:B------:R-:W-:Y:S05]  /*0930*/  CALL.REL.NOINC `($__internal_0_$__cuda_sm20_div_rn_f64_full) ;  /* 0x000002c400a47944 */ /* 0x000fea0003c00000 */
.L_x_15:
[----:B------:R-:W-:Y:S05]  /*0940*/  BSYNC.RECONVERGENT B4 ;  /* 0x0000000000047941 */ /* 0x000fea0003800200 */
.L_x_14:
[----:B------:R-:W-:Y:S01]  /*0950*/  DADD R12, RZ, R16 ;  /* 0x00000000ff0c7229 */ /* 0x000fe20000000010 */
[----:B------:R-:W-:Y:S10]  /*0960*/  @!P5 BRA `(.L_x_16) ;  /* 0x000000000014d947 */ /* 0x000ff40003800000 */
.L_x_11:
[----:B------:R-:W0:Y:S02]  /*0970*/  LDC.64 R14, c[0x0][0x398] ;  /* 0x0000e600ff0e7b82 */ /* 0x000e240000000a00 */
[----:B0-----:R-:W2:Y:S02]  /*0980*/  LDG.E.U8 R14, desc[UR8][R14.64+0x2a] ;  /* 0x00002a080e0e7981 */ /* 0x001ea4000c1e1100 */
[----:B--2---:R-:W-:-:S13]  /*0990*/  ISETP.NE.AND P0, PT, R14, RZ, PT ;  /* 0x000000ff0e00720c */ /* 0x004fda0003f05270 */
[----:B------:R-:W-:Y:S05]  /*09a0*/  @!P0 BREAK.RELIABLE B3 ;  /* 0x0000000000038942 */ /* 0x000fea0003800100 */
[----:B------:R-:W-:Y:S05]  /*09b0*/  @!P0 BRA `(.L_x_17) ;  /* 0x0000000000d08947 */ /* 0x000fea0003800000 */
.L_x_16:
[----:B------:R-:W-:Y:S05]  /*09c0*/  BSYNC.RELIABLE B3 ;  /* 0x0000000000037941 */ /* 0x000fea0003800100 */
.L_x_9:
[----:B------:R-:W2:Y:S04]  /*09d0*/  LDG.E.64 R18, desc[UR8][R8.64] ;  /* 0x0000000808127981 */ /* 0x000ea8000c1e1b00 */
[----:B------:R0:W5:Y:S01]  /*09e0*/  LDG.E.64 R28, desc[UR8][R8.64+0x8] ;  /* 0x00000808081c7981 */ /* 0x000162000c1e1b00 */
[C---:B------:R-:W-:Y:S01]  /*09f0*/  DMUL R26, R10.reuse, R10 ;  /* 0x0000000a0a1a7228 */ /* 0x040fe20000000000 */
[----:B------:R-:W-:Y:S01]  /*0a00*/  IMAD.MOV.U32 R14, RZ, RZ, 0x1 ;  /* 0x00000001ff0e7424 */ /* 0x000fe200078e00ff */
[----:B------:R-:W-:Y:S06]  /*0a10*/  BSSY.RECONVERGENT B3, `(.L_x_18) ;  /* 0x0000016000037945 */ /* 0x000fec0003800200 */
[----:B------:R-:W-:-:S08]  /*0a20*/  DMUL R26, R10, R26 ;  /* 0x0000001a0a1a7228 */ /* 0x000fd00000000000 */
[----:B------:R-:W-:-:S06]  /*0a30*/  DMUL R20, R26, R26 ;  /* 0x0000001a1a147228 */ /* 0x000fcc0000000000 */
[----:B------:R-:W1:Y:S02]  /*0a40*/  MUFU.RCP64H R15, R21 ;  /* 0x00000015000f7308 */ /* 0x000e640000001800 */
[----:B-1----:R-:W-:-:S08]  /*0a50*/  DFMA R16, -R20, R14, 1 ;  /* 0x3ff000001410742b */ /* 0x002fd0000000010e */
[----:B------:R-:W-:-:S08]  /*0a60*/  DFMA R16, R16, R16, R16 ;  /* 0x000000101010722b */ /* 0x000fd00000000010 */
[----:B------:R-:W-:-:S08]  /*0a70*/  DFMA R16, R14, R16, R14 ;  /* 0x000000100e10722b */ /* 0x000fd0000000000e */
[----:B------:R-:W-:-:S08]  /*0a80*/  DFMA R14, -R20, R16, 1 ;  /* 0x3ff00000140e742b */ /* 0x000fd00000000110 */
[----:B------:R-:W-:-:S08]  /*0a90*/  DFMA R14, R16, R14, R16 ;  /* 0x0000000e100e722b */ /* 0x000fd00000000010 */
[----:B--2---:R-:W-:Y:S01]  /*0aa0*/  DMUL R30, R18, R14 ;  /* 0x0000000e121e7228 */ /* 0x004fe20000000000 */
[----:B------:R-:W-:-:S07]  /*0ab0*/  FSETP.GEU.AND P1, PT, |R19|, 6.5827683646048100446e-37, PT ;  /* 0x036000001300780b */ /* 0x000fce0003f2e200 */
[----:B------:R-:W-:-:S08]  /*0ac0*/  DFMA R16, -R20, R30, R18 ;  /* 0x0000001e1410722b */ /* 0x000fd00000000112 */
[----:B------:R-:W-:-:S10]  /*0ad0*/  DFMA R30, R14, R16, R30 ;  /* 0x000000100e1e722b */ /* 0x000fd4000000001e */
[----:B------:R-:W-:-:S05]  /*0ae0*/  FFMA R0, RZ, R21, R31 ;  /* 0x00000015ff007223 */ /* 0x000fca000000001f */
[----:B------:R-:W-:-:S13]  /*0af0*/  FSETP.GT.AND P0, PT, |R0|, 1.469367938527859385e-39, PT ;  /* 0x001000000000780b */ /* 0x000fda0003f04200 */
[----:B0-----:R-:W-:Y:S05]  /*0b00*/  @P0 BRA P1, `(.L_x_19) ;  /* 0x0000000000180947 */ /* 0x001fea0000800000 */
[----:B------:R-:W-:Y:S01]  /*0b10*/  IMAD.MOV.U32 R14, RZ, RZ, R20 ;  /* 0x000000ffff0e7224 */ /* 0x000fe200078e0014 */
[----:B------:R-:W-:Y:S02]  /*0b20*/  MOV R17, R21 ;  /* 0x0000001500117202 */ /* 0x000fe40000000f00 */
[----:B------:R-:W-:-:S07]  /*0b30*/  MOV R15, 0xb50 ;  /* 0x00000b50000f7802 */ /* 0x000fce0000000f00 */
[----:B-----5:R-:W-:Y:S05]  /*0b40*/  CALL.REL.NOINC `($__internal_0_$__cuda_sm20_div_rn_f64_full) ;  /* 0x000002c400207944 */ /* 0x020fea0003c00000 */
[----:B------:R-:W-:Y:S02]  /*0b50*/  IMAD.MOV.U32 R30, RZ, RZ, R16 ;  /* 0x000000ffff1e7224 */ /* 0x000fe400078e0010 */
[----:B------:R-:W-:-:S07]  /*0b60*/  IMAD.MOV.U32 R31, RZ, RZ, R17 ;  /* 0x000000ffff1f7224 */ /* 0x000fce00078e0011 */
.L_x_19:
[----:B------:R-:W-:Y:S05]  /*0b70*/  BSYNC.RECONVERGENT B3 ;  /* 0x0000000000037941 */ /* 0x000fea0003800200 */
.L_x_18:
[----:B------:R-:W0:Y:S01]  /*0b80*/  MUFU.RCP64H R15, R27 ;  /* 0x0000001b000f7308 */ /* 0x000e220000001800 */
[----:B------:R-:W-:Y:S01]  /*0b90*/  IMAD.MOV.U32 R14, RZ, RZ, 0x1 ;  /* 0x00000001ff0e7424 */ /* 0x000fe200078e00ff */
[----:B-----5:R-:W-:Y:S01]  /*0ba0*/  FSETP.GEU.AND P1, PT, |R29|, 6.5827683646048100446e-37, PT ;  /* 0x036000001d00780b */ /* 0x020fe20003f2e200 */
[----:B------:R-:W-:Y:S04]  /*0bb0*/  BSSY.RECONVERGENT B3, `(.L_x_20) ;  /* 0x0000012000037945 */ /* 0x000fe80003800200 */
        /* <DEDUP_REMOVED lines=14> */
[----:B------:R-:W-:Y:S01]  /*0ca0*/  MOV R15, 0xcd0 ;  /* 0x00000cd0000f7802 */ /* 0x000fe20000000f00 */
[----:B------:R-:W-:-:S07]  /*0cb0*/  IMAD.MOV.U32 R17, RZ, RZ, R27 ;  /* 0x000000ffff117224 */ /* 0x000fce00078e001b */
[----:B------:R-:W-:Y:S05]  /*0cc0*/  CALL.REL.NOINC `($__internal_0_$__cuda_sm20_div_rn_f64_full) ;  /* 0x000002c000c07944 */ /* 0x000fea0003c00000 */
.L_x_21:
[----:B------:R-:W-:Y:S05]  /*0cd0*/  BSYNC.RECONVERGENT B3 ;  /* 0x0000000000037941 */ /* 0x000fea0003800200 */
.L_x_20:
[----:B------:R-:W-:-:S08]  /*0ce0*/  DADD R16, -R16, R30 ;  /* 0x0000000010107229 */ /* 0x000fd0000000011e */
[----:B------:R-:W-:-:S11]  /*0cf0*/  DADD R12, R16, R12 ;  /* 0x00000000100c7229 */ /* 0x000fd6000000000c */
.L_x_17:
[----:B------:R-:W-:Y:S05]  /*0d00*/  BSYNC.RECONVERGENT B2 ;  /* 0x0000000000027941 */ /* 0x000fea0003800200 */
.L_x_8:
[----:B-----5:R-:W-:Y:S01]  /*0d10*/  ISETP.NE.AND P0, PT, R4, RZ, PT ;  /* 0x000000ff0400720c */ /* 0x020fe20003f05270 */
[----:B------:R-:W-:Y:S03]  /*0d20*/  BSSY.RECONVERGENT B2, `(.L_x_22) ;  /* 0x00000fe000027945 */ /* 0x000fe60003800200 */
[----:B------:R-:W-:-:S13]  /*0d30*/  ISETP.GE.OR P0, PT, R2, 0x1, !P0 ;  /* 0x000000010200780c */ /* 0x000fda0004706670 */
[----:B------:R-:W-:Y:S05]  /*0d40*/  @P0 BRA `(.L_x_23) ;  /* 0x0000000c00ec0947 */ /* 0x000fea0003800000 */
[----:B------:R-:W0:Y:S02]  /*0d50*/  LDC.64 R14, c[0x0][0x398] ;  /* 0x0000e600ff0e7b82 */ /* 0x000e240000000a00 */
[----:B0-----:R-:W2:Y:S02]  /*0d60*/  LDG.E.64 R14, desc[UR8][R14.64+0x18] ;  /* 0x000018080e0e7981 */ /* 0x001ea4000c1e1b00 */
[----:B--2---:R-:W-:-:S14]  /*0d70*/  DSETP.GEU.AND P0, PT, R10, R14, PT ;  /* 0x0000000e0a00722a */ /* 0x004fdc0003f0e000 */
[----:B------:R-:W-:Y:S05]  /*0d80*/  @P0 BRA `(.L_x_23) ;  /* 0x0000000c00dc0947 */ /* 0x000fea0003800000 */
[----:B------:R-:W0:Y:S01]  /*0d90*/  MUFU.RSQ64H R21, R11 ;  /* 0x0000000b00157308 */ /* 0x000e220000001c00 */
[----:B------:R-:W-:Y:S01]  /*0da0*/  VIADD R20, R11, 0xfcb00000 ;  /* 0xfcb000000b147836 */ /* 0x000fe20000000000 */
[----:B------:R-:W-:Y:S01]  /*0db0*/  MOV R17, 0x3fd80000 ;  /* 0x3fd8000000117802 */ /* 0x000fe20000000f00 */
[----:B------:R-:W-:Y:S01]  /*0dc0*/  IMAD.MOV.U32 R16, RZ, RZ, 0x0 ;  /* 0x00000000ff107424 */ /* 0x000fe200078e00ff */
[----:B------:R-:W-:Y:S02]  /*0dd0*/  BSSY.RECONVERGENT B3, `(.L_x_24) ;  /* 0x0000016000037945 */ /* 0x000fe40003800200 */
[----:B------:R-:W-:Y:S01]  /*0de0*/  ISETP.GE.U32.AND P0, PT, R20, 0x7ca00000, PT ;  /* 0x7ca000001400780c */ /* 0x000fe20003f06070 */
[----:B0-----:R-:W-:-:S08]  /*0df0*/  DMUL R14, R20, R20 ;  /* 0x00000014140e7228 */ /* 0x001fd00000000000 */
[----:B------:R-:W-:-:S08]  /*0e00*/  DFMA R14, R10, -R14, 1 ;  /* 0x3ff000000a0e742b */ /* 0x000fd0000000080e */
[----:B------:R-:W-:Y:S02]  /*0e10*/  DFMA R16, R14, R16, 0.5 ;  /* 0x3fe000000e10742b */ /* 0x000fe40000000010 */
[----:B------:R-:W-:-:S08]  /*0e20*/  DMUL R14, R20, R14 ;  /* 0x0000000e140e7228 */ /* 0x000fd00000000000 */
[----:B------:R-:W-:-:S08]  /*0e30*/  DFMA R14, R16, R14, R20 ;  /* 0x0000000e100e722b */ /* 0x000fd00000000014 */
[----:B------:R-:W-:Y:S02]  /*0e40*/  DMUL R22, R10, R14 ;  /* 0x0000000e0a167228 */ /* 0x000fe40000000000 */
[----:B------:R-:W-:Y:S02]  /*0e50*/  VIADD R17, R15, 0xfff00000 ;  /* 0xfff000000f117836 */ /* 0x000fe40000000000 */
[----:B------:R-:W-:-:S04]  /*0e60*/  IMAD.MOV.U32 R16, RZ, RZ, R14 ;  /* 0x000000ffff107224 */ /* 0x000fc800078e000e */
[----:B------:R-:W-:-:S08]  /*0e70*/  DFMA R18, R22, -R22, R10 ;  /* 0x800000161612722b */ /* 0x000fd0000000000a */
[----:B------:R-:W-:Y:S01]  /*0e80*/  DFMA R28, R18, R16, R22 ;  /* 0x00000010121c722b */ /* 0x000fe20000000016 */
[----:B------:R-:W-:Y:S10]  /*0e90*/  @!P0 BRA `(.L_x_25) ;  /* 0x0000000000248947 */ /* 0x000ff40003800000 */
[----:B------:R-:W-:Y:S01]  /*0ea0*/  IMAD.MOV.U32 R16, RZ, RZ, R14 ;  /* 0x000000ffff107224 */ /* 0x000fe200078e000e */
[----:B------:R-:W-:Y:S01]  /*0eb0*/  MOV R15, R23 ;  /* 0x00000017000f7202 */ /* 0x000fe20000000f00 */
[----:B------:R-:W-:Y:S01]  /*0ec0*/  IMAD.MOV.U32 R14, RZ, RZ, R22 ;  /* 0x000000ffff0e7224 */ /* 0x000fe200078e0016 */
[----:B------:R-:W-:Y:S01]  /*0ed0*/  MOV R0, 0xf10 ;  /* 0x00000f1000007802 */ /* 0x000fe20000000f00 */
[----:B------:R-:W-:Y:S02]  /*0ee0*/  IMAD.MOV.U32 R22, RZ, RZ, R10 ;  /* 0x000000ffff167224 */ /* 0x000fe400078e000a */
[----:B------:R-:W-:-:S07]  /*0ef0*/  IMAD.MOV.U32 R21, RZ, RZ, R11 ;  /* 0x000000ffff157224 */ /* 0x000fce00078e000b */
[----:B------:R-:W-:Y:S05]  /*0f00*/  CALL.REL.NOINC `($__internal_1_$__cuda_sm20_dsqrt_rn_f64_mediumpath_v1) ;  /* 0x000002c400c87944 */ /* 0x000fea0003c00000 */
[----:B------:R-:W-:Y:S02]  /*0f10*/  IMAD.MOV.U32 R28, RZ, RZ, R14 ;  /* 0x000000ffff1c7224 */ /* 0x000fe400078e000e */
[----:B------:R-:W-:-:S07]  /*0f20*/  IMAD.MOV.U32 R29, RZ, RZ, R15 ;  /* 0x000000ffff1d7224 */ /* 0x000fce00078e000f */
.L_x_25:
[----:B------:R-:W-:Y:S05]  /*0f30*/  BSYNC.RECONVERGENT B3 ;  /* 0x0000000000037941 */ /* 0x000fea0003800200 */
.L_x_24:
[----:B------:R-:W2:Y:S04]  /*0f40*/  LDG.E.64 R20, desc[UR8][R8.64+0x18] ;  /* 0x0000180808147981 */ /* 0x000ea8000c1e1b00 */
[----:B------:R-:W3:Y:S04]  /*0f50*/  LDG.E.64 R14, desc[UR8][R8.64+0x20] ;  /* 0x00002008080e7981 */ /* 0x000ee8000c1e1b00 */
[----:B------:R0:W5:Y:S01]  /*0f60*/  LDG.E.64 R26, desc[UR8][R8.64+0x28] ;  /* 0x00002808081a7981 */ /* 0x000162000c1e1b00 */
[----:B------:R-:W-:Y:S01]  /*0f70*/  MOV R16, 0x1 ;  /* 0x0000000100107802 */ /* 0x000fe20000000f00 */
[----:B------:R-:W-:Y:S01]  /*0f80*/  BSSY.RECONVERGENT B3, `(.L_x_26) ;  /* 0x0000015000037945 */ /* 0x000fe20003800200 */
[----:B--2---:R-:W1:Y:S01]  /*0f90*/  MUFU.RCP64H R17, R21 ;  /* 0x0000001500117308 */ /* 0x004e620000001800 */
[----:B---3--:R-:W-:-:S10]  /*0fa0*/  DADD R22, -R14, R28 ;  /* 0x000000000e167229 */ /* 0x008fd4000000011c */
[----:B------:R-:W-:Y:S01]  /*0fb0*/  FSETP.GEU.AND P1, PT, |R23|, 6.5827683646048100446e-37, PT ;  /* 0x036000001700780b */ /* 0x000fe20003f2e200 */
[----:B-1----:R-:W-:-:S08]  /*0fc0*/  DFMA R18, -R20, R16, 1 ;  /* 0x3ff000001412742b */ /* 0x002fd00000000110 */
        /* <DEDUP_REMOVED lines=9> */
[----:B0-----:R-:W-:Y:S05]  /*1060*/  @P0 BRA P1, `(.L_x_27) ;  /* 0x0000000000180947 */ /* 0x001fea0000800000 */
[----:B------:R-:W-:Y:S01]  /*1070*/  IMAD.MOV.U32 R18, RZ, RZ, R22 ;  /* 0x000000ffff127224 */ /* 0x000fe200078e0016 */
[----:B------:R-:W-:Y:S01]  /*1080*/  MOV R15, 0x10d0 ;  /* 0x000010d0000f7802 */ /* 0x000fe20000000f00 */
[----:B------:R-:W-:Y:S02]  /*1090*/  IMAD.MOV.U32 R19, RZ, RZ, R23 ;  /* 0x000000ffff137224 */ /* 0x000fe400078e0017 */
[----:B------:R-:W-:Y:S02]  /*10a0*/  IMAD.MOV.U32 R14, RZ, RZ, R20 ;  /* 0x000000ffff0e7224 */ /* 0x000fe400078e0014 */
[----:B------:R-:W-:-:S07]  /*10b0*/  IMAD.MOV.U32 R17, RZ, RZ, R21 ;  /* 0x000000ffff117224 */ /* 0x000fce00078e0015 */
[----:B-----5:R-:W-:Y:S05]  /*10c0*/  CALL.REL.NOINC `($__internal_0_$__cuda_sm20_div_rn_f64_full) ;  /* 0x000002bc00c07944 */ /* 0x020fea0003c00000 */
.L_x_27:
[----:B------:R-:W-:Y:S05]  /*10d0*/  BSYNC.RECONVERGENT B3 ;  /* 0x0000000000037941 */ /* 0x000fea0003800200 */
.L_x_26:
[----:B------:R-:W-:Y:S01]  /*10e0*/  DMUL R16, R16, -R16 ;  /* 0x8000001010107228 */ /* 0x000fe20000000000 */
[----:B------:R-:W-:Y:S01]  /*10f0*/  MOV R14, 0x652b82fe ;  /* 0x652b82fe000e7802 */ /* 0x000fe20000000f00 */
[----:B------:R-:W-:Y:S01]  /*1100*/  IMAD.MOV.U32 R15, RZ, RZ, 0x3ff71547 ;  /* 0x3ff71547ff0f7424 */ /* 0x000fe200078e00ff */
[----:B------:R-:W-:Y:S01]  /*1110*/  UMOV UR4, 0xfefa39ef ;  /* 0xfefa39ef00047882 */ /* 0x000fe20000000000 */
[----:B------:R-:W-:Y:S01]  /*1120*/  UMOV UR5, 0x3fe62e42 ;  /* 0x3fe62e4200057882 */ /* 0x000fe20000000000 */
[----:B------:R-:W0:Y:S01]  /*1130*/  MUFU.RCP64H R23, R11 ;  /* 0x0000000b00177308 */ /* 0x000e220000001800 */
[----:B------:R-:W-:Y:S01]  /*1140*/  IMAD.MOV.U32 R22, RZ, RZ, 0x1 ;  /* 0x00000001ff167424 */ /* 0x000fe200078e00ff */
[----:B------:R-:W-:Y:S01]  /*1150*/  BSSY.RECONVERGENT B0, `(.L_x_28) ;  /* 0x000003c000007945 */ /* 0x000fe20003800200 */
[----:B------:R-:W-:Y:S02]  /*1160*/  DFMA R14, R16, R14, 6.75539944105574400000e+15 ;  /* 0x43380000100e742b */ /* 0x000fe4000000000e */
[----:B------:R-:W-:-:S06]  /*1170*/  FSETP.GEU.AND P0, PT, |R17|, 4.1917929649353027344, PT ;  /* 0x4086232b1100780b */ /* 0x000fcc0003f0e200 */
[----:B------:R-:W-:Y:S02]  /*1180*/  DADD R18, R14, -6.75539944105574400000e+15 ;  /* 0xc33800000e127429 */ /* 0x000fe40000000000 */
[----:B0-----:R-:W-:-:S06]  /*1190*/  DFMA R30, -R10, R22, 1 ;  /* 0x3ff000000a1e742b */ /* 0x001fcc0000000116 */
[----:B------:R-:W-:Y:S01]  /*11a0*/  DFMA R20, R18, -UR4, R16 ;  /* 0x8000000412147c2b */ /* 0x000fe20008000010 */
[----:B------:R-:W-:Y:S01]  /*11b0*/  UMOV UR4, 0x3b39803f ;  /* 0x3b39803f00047882 */ /* 0x000fe20000000000 */
[----:B------:R-:W-:Y:S01]  /*11c0*/  UMOV UR5, 0x3c7abc9e ;  /* 0x3c7abc9e00057882 */ /* 0x000fe20000000000 */
[----:B------:R-:W-:-:S05]  /*11d0*/  DFMA R30, R30, R30, R30 ;  /* 0x0000001e1e1e722b */ /* 0x000fca000000001e */
[----:B------:R-:W-:Y:S01]  /*11e0*/  DFMA R20, R18, -UR4, R20 ;  /* 0x8000000412147c2b */ /* 0x000fe20008000014 */
[----:B------:R-:W-:Y:S01]  /*11f0*/  UMOV UR4, 0x69ce2bdf ;  /* 0x69ce2bdf00047882 */ /* 0x000fe20000000000 */
[----:B------:R-:W-:Y:S01]  /*1200*/  IMAD.MOV.U32 R18, RZ, RZ, -0x35dec16 ;  /* 0xfca213eaff127424 */ /* 0x000fe200078e00ff */
[----:B------:R-:W-:Y:S01]  /*1210*/  UMOV UR5, 0x3e5ade15 ;  /* 0x3e5ade1500057882 */ /* 0x000fe20000000000 */
[----:B------:R-:W-:Y:S01]  /*1220*/  IMAD.MOV.U32 R19, RZ, RZ, 0x3e928af3 ;  /* 0x3e928af3ff137424 */ /* 0x000fe200078e00ff */
[----:B------:R-:W-:-:S05]  /*1230*/  DFMA R30, R22, R30, R22 ;  /* 0x0000001e161e722b */ /* 0x000fca0000000016 */
[----:B------:R-:W-:Y:S01]  /*1240*/  DFMA R18, R20, UR4, R18 ;  /* 0x0000000414127c2b */ /* 0x000fe20008000012 */
[----:B------:R-:W-:Y:S01]  /*1250*/  UMOV UR4, 0x62401315 ;  /* 0x6240131500047882 */ /* 0x000fe20000000000 */
[----:B------:R-:W-:-:S06]  /*1260*/  UMOV UR5, 0x3ec71dee ;  /* 0x3ec71dee00057882 */ /* 0x000fcc0000000000 */
[----:B------:R-:W-:Y:S01]  /*1270*/  DFMA R18, R20, R18, UR4 ;  /* 0x0000000414127e2b */ /* 0x000fe20008000012 */
        /* <DEDUP_REMOVED lines=20> */
[----:B------:R-:W-:-:S08]  /*13c0*/  DFMA R18, R20, R18, UR4 ;  /* 0x0000000414127e2b */ /* 0x000fd00008000012 */
[----:B------:R-:W-:-:S08]  /*13d0*/  DFMA R18, R20, R18, 1 ;  /* 0x3ff000001412742b */ /* 0x000fd00000000012 */
[----:B------:R-:W-:Y:S02]  /*13e0*/  DFMA R20, R20, R18, 1 ;  /* 0x3ff000001414742b */ /* 0x000fe40000000012 */
[----:B------:R-:W-:-:S08]  /*13f0*/  DFMA R18, -R10, R30, 1 ;  /* 0x3ff000000a12742b */ /* 0x000fd0000000011e */
[----:B------:R-:W-:Y:S01]  /*1400*/  DFMA R30, R30, R18, R30 ;  /* 0x000000121e1e722b */ /* 0x000fe2000000001e */
[----:B------:R-:W-:Y:S01]  /*1410*/  LEA R19, R14, R21, 0x14 ;  /* 0x000000150e137211 */ /* 0x000fe200078ea0ff */
[----:B------:R-:W-:Y:S01]  /*1420*/  IMAD.MOV.U32 R18, RZ, RZ, R20 ;  /* 0x000000ffff127224 */ /* 0x000fe200078e0014 */
[----:B------:R-:W-:Y:S08]  /*1430*/  @!P0 BRA `(.L_x_29) ;  /* 0x0000000000348947 */ /* 0x000ff00003800000 */
[----:B------:R-:W-:Y:S01]  /*1440*/  FSETP.GEU.AND P1, PT, |R17|, 4.2275390625, PT ;  /* 0x408748001100780b */ /* 0x000fe20003f2e200 */
[C---:B------:R-:W-:Y:S02]  /*1450*/  DADD R18, R16.reuse, +INF ;  /* 0x7ff0000010127429 */ /* 0x040fe40000000000 */
[----:B------:R-:W-:-:S08]  /*1460*/  DSETP.GEU.AND P0, PT, R16, RZ, PT ;  /* 0x000000ff1000722a */ /* 0x000fd00003f0e000 */
[----:B------:R-:W-:Y:S02]  /*1470*/  FSEL R18, R18, RZ, P0 ;  /* 0x000000ff12127208 */ /* 0x000fe40000000000 */
[----:B------:R-:W-:Y:S02]  /*1480*/  @!P1 LEA.HI R0, R14, R14, RZ, 0x1 ;  /* 0x0000000e0e009211 */ /* 0x000fe400078f08ff */
[----:B------:R-:W-:Y:S02]  /*1490*/  @!P1 MOV R16, RZ ;  /* 0x000000ff00109202 */ /* 0x000fe40000000f00 */
[----:B------:R-:W-:Y:S02]  /*14a0*/  @!P1 SHF.R.S32.HI R15, RZ, 0x1, R0 ;  /* 0x00000001ff0f9819 */ /* 0x000fe40000011400 */
[----:B------:R-:W-:-:S03]  /*14b0*/  FSEL R19, R19, RZ, P0 ;  /* 0x000000ff13137208 */ /* 0x000fc60000000000 */
[----:B------:R-:W-:Y:S02]  /*14c0*/  @!P1 IMAD.IADD R14, R14, 0x1, -R15 ;  /* 0x000000010e0e9824 */ /* 0x000fe400078e0a0f */
[----:B------:R-:W-:-:S03]  /*14d0*/  @!P1 IMAD R15, R15, 0x100000, R21 ;  /* 0x001000000f0f9824 */ /* 0x000fc600078e0215 */
[----:B------:R-:W-:Y:S01]  /*14e0*/  @!P1 LEA R17, R14, 0x3ff00000, 0x14 ;  /* 0x3ff000000e119811 */ /* 0x000fe200078ea0ff */
[----:B------:R-:W-:-:S06]  /*14f0*/  @!P1 IMAD.MOV.U32 R14, RZ, RZ, R20 ;  /* 0x000000ffff0e9224 */ /* 0x000fcc00078e0014 */
[----:B------:R-:W-:-:S11]  /*1500*/  @!P1 DMUL R18, R14, R16 ;  /* 0x000000100e129228 */ /* 0x000fd60000000000 */
.L_x_29:
[----:B------:R-:W-:Y:S05]  /*1510*/  BSYNC.RECONVERGENT B0 ;  /* 0x0000000000007941 */ /* 0x000fea0003800200 */
.L_x_28:
[----:B-----5:R-:W-:Y:S01]  /*1520*/  DMUL R18, R26, R18 ;  /* 0x000000121a127228 */ /* 0x020fe20000000000 */
[----:B------:R-:W-:Y:S07]  /*1530*/  BSSY.RECONVERGENT B3, `(.L_x_30) ;  /* 0x000000c000037945 */ /* 0x000fee0003800200 */
[----:B------:R-:W-:Y:S02]  /*1540*/  DMUL R16, R18, R30 ;  /* 0x0000001e12107228 */ /* 0x000fe40000000000 */
[----:B------:R-:W-:-:S06]  /*1550*/  FSETP.GEU.AND P1, PT, |R19|, 6.5827683646048100446e-37, PT ;  /* 0x036000001300780b */ /* 0x000fcc0003f2e200 */
[----:B------:R-:W-:-:S08]  /*1560*/  DFMA R14, -R10, R16, R18 ;  /* 0x000000100a0e722b */ /* 0x000fd00000000112 */
[----:B------:R-:W-:-:S10]  /*1570*/  DFMA R16, R30, R14, R16 ;  /* 0x0000000e1e10722b */ /* 0x000fd40000000010 */
[----:B------:R-:W-:-:S05]  /*1580*/  FFMA R0, RZ, R11, R17 ;  /* 0x0000000bff007223 */ /* 0x000fca0000000011 */
[----:B------:R-:W-:-:S13]  /*1590*/  FSETP.GT.AND P0, PT, |R0|, 1.469367938527859385e-39, PT ;  /* 0x001000000000780b */ /* 0x000fda0003f04200 */
[----:B------:R-:W-:Y:S05]  /*15a0*/  @P0 BRA P1, `(.L_x_31) ;  /* 0x0000000000100947 */ /* 0x000fea0000800000 */
[----:B------:R-:W-:Y:S01]  /*15b0*/  IMAD.MOV.U32 R14, RZ, RZ, R10 ;  /* 0x000000ffff0e7224 */ /* 0x000fe200078e000a */
[----:B------:R-:W-:Y:S01]  /*15c0*/  MOV R15, 0x15f0 ;  /* 0x000015f0000f7802 */ /* 0x000fe20000000f00 */
[----:B------:R-:W-:-:S07]  /*15d0*/  IMAD.MOV.U32 R17, RZ, RZ, R11 ;  /* 0x000000ffff117224 */ /* 0x000fce00078e000b */
[----:B------:R-:W-:Y:S05]  /*15e0*/  CALL.REL.NOINC `($__internal_0_$__cuda_sm20_div_rn_f64_full) ;  /* 0x000002b800787944 */ /* 0x000fea0003c00000 */
.L_x_31:
[----:B------:R-:W-:Y:S05]  /*15f0*/  BSYNC.RECONVERGENT B3 ;  /* 0x0000000000037941 */ /* 0x000fea0003800200 */
.L_x_30:
[----:B------:R-:W2:Y:S04]  /*1600*/  LDG.E.64 R22, desc[UR8][R8.64+0x30] ;  /* 0x0000300808167981 */ /* 0x000ea8000c1e1b00 */
[----:B------:R-:W3:Y:S04]  /*1610*/  LDG.E.64 R14, desc[UR8][R8.64+0x38] ;  /* 0x00003808080e7981 */ /* 0x000ee8000c1e1b00 */
[----:B------:R-:W5:Y:S01]  /*1620*/  LDG.E.64 R8, desc[UR8][R8.64+0x40] ;  /* 0x0000400808087981 */ /* 0x000f62000c1e1b00 */
[----:B------:R-:W-:Y:S01]  /*1630*/  IMAD.MOV.U32 R18, RZ, RZ, 0x1 ;  /* 0x00000001ff127424 */ /* 0x000fe200078e00ff */
[----:B------:R-:W-:Y:S01]  /*1640*/  BSSY.RECONVERGENT B3, `(.L_x_32) ;  /* 0x0000018000037945 */ /* 0x000fe20003800200 */
[----:B------:R-:W-:Y:S01]  /*1650*/  DADD R12, R12, -R16 ;  /* 0x000000000c0c7229 */ /* 0x000fe20000000810 */
[----:B--2---:R-:W0:Y:S01]  /*1660*/  MUFU.RCP64H R19, R23 ;  /* 0x0000001700137308 */ /* 0x004e220000001800 */
[----:B---3--:R-:W-:-:S10]  /*1670*/  DADD R28, -R14, R28 ;  /* 0x000000000e1c7229 */ /* 0x008fd4000000011c */
[----:B------:R-:W-:Y:S01]  /*1680*/  FSETP.GEU.AND P1, PT, |R29|, 6.5827683646048100446e-37, PT ;  /* 0x036000001d00780b */ /* 0x000fe20003f2e200 */
        /* <DEDUP_REMOVED lines=16> */
[----:B-----5:R-:W-:Y:S05]  /*1790*/  CALL.REL.NOINC `($__internal_0_$__cuda_sm20_div_rn_f64_full) ;  /* 0x000002b8000c7944 */ /* 0x020fea0003c00000 */
[----:B------:R-:W-:Y:S02]  /*17a0*/  IMAD.MOV.U32 R14, RZ, RZ, R16 ;  /* 0x000000ffff0e7224 */ /* 0x000fe400078e0010 */
[----:B------:R-:W-:-:S07]  /*17b0*/  IMAD.MOV.U32 R15, RZ, RZ, R17 ;  /* 0x000000ffff0f7224 */ /* 0x000fce00078e0011 */
.L_x_33:
[----:B------:R-:W-:Y:S05]  /*17c0*/  BSYNC.RECONVERGENT B3 ;  /* 0x0000000000037941 */ /* 0x000fea0003800200 */
.L_x_32:
[----:B------:R-:W-:Y:S01]  /*17d0*/  DMUL R16, R14, -R14 ;  /* 0x8000000e0e107228 */ /* 0x000fe20000000000 */
[----:B------:R-:W-:Y:S01]  /*17e0*/  UMOV UR4, 0xfefa39ef ;  /* 0xfefa39ef00047882 */ /* 0x000fe20000000000 */
[----:B------:R-:W-:Y:S01]  /*17f0*/  MOV R14, 0x652b82fe ;  /* 0x652b82fe000e7802 */ /* 0x000fe20000000f00 */
[----:B------:R-:W-:Y:S01]  /*1800*/  IMAD.MOV.U32 R15, RZ, RZ, 0x3ff71547 ;  /* 0x3ff71547ff0f7424 */ /* 0x000fe200078e00ff */
[----:B------:R-:W-:Y:S01]  /*1810*/  UMOV UR5, 0x3fe62e42 ;  /* 0x3fe62e4200057882 */ /* 0x000fe20000000000 */
[----:B------:R-:W0:Y:S01]  /*1820*/  MUFU.RCP64H R23, R11 ;  /* 0x0000000b00177308 */ /* 0x000e220000001800 */
[----:B------:R-:W-:Y:S01]  /*1830*/  IMAD.MOV.U32 R22, RZ, RZ, 0x1 ;  /* 0x00000001ff167424 */ /* 0x000fe200078e00ff */
[----:B------:R-:W-:Y:S02]  /*1840*/  BSSY.RECONVERGENT B0, `(.L_x_34) ;  /* 0x000003c000007945 */ /* 0x000fe40003800200 */
[----:B------:R-:W-:Y:S01]  /*1850*/  DFMA R14, R16, R14, 6.75539944105574400000e+15 ;  /* 0x43380000100e742b */ /* 0x000fe2000000000e */
[----:B------:R-:W-:-:S07]  /*1860*/  FSETP.GEU.AND P0, PT, |R17|, 4.1917929649353027344, PT ;  /* 0x4086232b1100780b */ /* 0x000fce0003f0e200 */
        /* <DEDUP_REMOVED lines=57> */
.L_x_35:
[----:B------:R-:W-:Y:S05]  /*1c00*/  BSYNC.RECONVERGENT B0 ;  /* 0x0000000000007941 */ /* 0x000fea0003800200 */
.L_x_34:
        /* <DEDUP_REMOVED lines=13> */
.L_x_37:
[----:B------:R-:W-:Y:S05]  /*1ce0*/  BSYNC.RECONVERGENT B3 ;  /* 0x0000000000037941 */ /* 0x000fea0003800200 */
.L_x_36:
[----:B------:R-:W-:-:S11]  /*1cf0*/  DADD R12, R12, -R16 ;  /* 0x000000000c0c7229 */ /* 0x000fd60000000810 */
.L_x_23:
[----:B------:R-:W-:Y:S05]  /*1d00*/  BSYNC.RECONVERGENT B2 ;  /* 0x0000000000027941 */ /* 0x000fea0003800200 */
.L_x_22:
[----:B------:R-:W-:Y:S01]  /*1d10*/  IMAD.IADD R3, R63, 0x1, R3 ;  /* 0x000000013f037824 */ /* 0x000fe200078e0203 */
[----:B------:R-:W-:-:S04]  /*1d20*/  DADD R24, R24, R12 ;  /* 0x0000000018187229 */ /* 0x000fc8000000000c */
[----:B------:R-:W-:-:S13]  /*1d30*/  ISETP.GE.AND P0, PT, R3, R6, PT ;  /* 0x000000060300720c */ /* 0x000fda0003f06270 */
[----:B------:R-:W-:Y:S05]  /*1d40*/  @!P0 BRA `(.L_x_38) ;  /* 0xffffffe400808947 */ /* 0x000fea000383ffff */
.L_x_7:
[----:B------:R-:W-:Y:S05]  /*1d50*/  BSYNC.RECONVERGENT B1 ;  /* 0x0000000000017941 */ /* 0x000fea0003800200 */
.L_x_6:
[----:B------:R-:W-:Y:S05]  /*1d60*/  WARPSYNC.ALL ;  /* 0x0000000000007948 */ /* 0x000fea0003800000 */
[----:B------:R-:W0:Y:S01]  /*1d70*/  LDC.64 R8, c[0x0][0x398] ;  /* 0x0000e600ff087b82 */ /* 0x000e220000000a00 */
[----:B------:R-:W-:Y:S01]  /*1d80*/  ISETP.GE.U32.AND P0, PT, R63, 0x2, PT ;  /* 0x000000023f00780c */ /* 0x000fe20003f06070 */
[----:B------:R-:W-:-:S05]  /*1d90*/  IMAD R7, R64, 0x8, R7 ;  /* 0x0000000840077824 */ /* 0x000fca00078e0207 */
[----:B------:R1:W-:Y:S01]  /*1da0*/  STS.64 [R7], R24 ;  /* 0x0000001807007388 */ /* 0x0003e20000000a00 */
[----:B------:R-:W-:Y:S06]  /*1db0*/  BAR.SYNC.DEFER_BLOCKING 0x0 ;  /* 0x0000000000007b1d */ /* 0x000fec0000010000 */
[----:B------:R-:W-:Y:S05]  /*1dc0*/  @!P0 BRA `(.L_x_39) ;  /* 0x00000000003c8947 */ /* 0x000fea0003800000 */
[----:B------:R-:W-:-:S05]  /*1dd0*/  UMOV UR4, 0x1 ;  /* 0x0000000100047882 */ /* 0x000fca0000000000 */
.L_x_40:
[----:B--2---:R-:W-:Y:S01]  /*1de0*/  MOV R2, UR4 ;  /* 0x0000000400027c02 */ /* 0x004fe20008000f00 */
[----:B------:R-:W-:-:S04]  /*1df0*/  USHF.L.U32 UR4, UR4, 0x1, URZ ;  /* 0x0000000104047899 */ /* 0x000fc800080006ff */
[----:B------:R-:W-:Y:S01]  /*1e00*/  UIADD3 UR5, UPT, UPT, UR4, -0x1, URZ ;  /* 0xffffffff04057890 */ /* 0x000fe2000fffe0ff */
[----:B------:R-:W-:-:S05]  /*1e10*/  IMAD.IADD R0, R64, 0x1, R2 ;  /* 0x0000000140007824 */ /* 0x000fca00078e0202 */
[----:B------:R-:W-:-:S04]  /*1e20*/  LOP3.LUT P0, RZ, R64, UR5, RZ, 0xc0, !PT ;  /* 0x0000000540ff7c12 */ /* 0x000fc8000f80c0ff */
[----:B------:R-:W-:-:S13]  /*1e30*/  ISETP.GE.U32.OR P0, PT, R0, R63, P0 ;  /* 0x0000003f0000720c */ /* 0x000fda0000706470 */
[----:B------:R-:W-:Y:S01]  /*1e40*/  @!P0 IMAD R0, R2, 0x8, R7 ;  /* 0x0000000802008824 */ /* 0x000fe200078e0207 */
[----:B------:R-:W-:Y:S04]  /*1e50*/  @!P0 LDS.64 R4, [R7] ;  /* 0x0000000007048984 */ /* 0x000fe80000000a00 */
[----:B------:R-:W2:Y:S02]  /*1e60*/  @!P0 LDS.64 R2, [R0] ;  /* 0x0000000000028984 */ /* 0x000ea40000000a00 */
[----:B--2---:R-:W-:-:S07]  /*1e70*/  @!P0 DADD R2, R2, R4 ;  /* 0x0000000002028229 */ /* 0x004fce0000000004 */
[----:B------:R3:W-:Y:S01]  /*1e80*/  @!P0 STS.64 [R7], R2 ;  /* 0x0000000207008388 */ /* 0x0007e20000000a00 */
[----:B------:R-:W-:Y:S01]  /*1e90*/  BAR.SYNC.DEFER_BLOCKING 0x0 ;  /* 0x0000000000007b1d */ /* 0x000fe20000010000 */
[----:B------:R-:W-:-:S13]  /*1ea0*/  ISETP.LE.U32.AND P0, PT, R63, UR4, PT ;  /* 0x000000043f007c0c */ /* 0x000fda000bf03070 */
[----:B---3--:R-:W-:Y:S05]  /*1eb0*/  @!P0 BRA `(.L_x_40) ;  /* 0xfffffffc00c88947 */ /* 0x008fea000383ffff */
.L_x_39:
[----:B0-----:R-:W3:Y:S01]  /*1ec0*/  LDG.E.U8 R0, desc[UR8][R8.64+0x2b] ;  /* 0x00002b0808007981 */ /* 0x001ee2000c1e1100 */
[----:B------:R-:W0:Y:S01]  /*1ed0*/  S2UR UR5, SR_CgaCtaId ;  /* 0x00000000000579c3 */ /* 0x000e220000008800 */
[----:B------:R-:W-:Y:S02]  /*1ee0*/  UMOV UR4, 0x400 ;  /* 0x0000040000047882 */ /* 0x000fe40000000000 */
[----:B0-----:R-:W-:-:S09]  /*1ef0*/  ULEA UR4, UR5, UR4, 0x18 ;  /* 0x0000000405047291 */ /* 0x001fd2000f8ec0ff */
[----:B------:R-:W0:Y:S01]  /*1f00*/  LDS.64 R28, [UR4] ;  /* 0x00000004ff1c7984 */ /* 0x000e220008000a00 */
[----:B---3--:R-:W-:-:S13]  /*1f10*/  ISETP.NE.AND P0, PT, R0, RZ, PT ;  /* 0x000000ff0000720c */ /* 0x008fda0003f05270 */
[----:B--2---:R-:W0:Y:S01]  /*1f20*/  @P0 LDG.E.64 R2, desc[UR8][R8.64+0x20] ;  /* 0x0000200808020981 */ /* 0x004e22000c1e1b00 */
[----:B------:R-:W-:Y:S01]  /*1f30*/  IMAD.MOV.U32 R27, RZ, RZ, RZ ;  /* 0x000000ffff1b7224 */ /* 0x000fe200078e00ff */
[----:B0-----:R-:W-:-:S11]  /*1f40*/  @P0 DADD R28, R28, R2 ;  /* 0x000000001c1c0229 */ /* 0x001fd60000000002 */
.L_x_738:
[----:B0-----:R-:W0:Y:S01]  /*1f50*/  LDCU UR4, c[0x0][0x3d0] ;  /* 0x00007a00ff0477ac */ /* 0x001e220008000800 */
[----:B------:R-:W-:Y:S01]  /*1f60*/  BSSY.RECONVERGENT B0, `(.L_x_41) ;  /* 0x000000e000007945 */ /* 0x000fe20003800200 */
[----:B0-----:R-:W-:-:S13]  /*1f70*/  ISETP.GE.AND P0, PT, R64, UR4, PT ;  /* 0x0000000440007c0c */ /* 0x001fda000bf06270 */
[----:B------:R-:W-:Y:S05]  /*1f80*/  @P0 BRA `(.L_x_42) ;  /* 0x00000000002c0947 */ /* 0x000fea0003800000 */
[----:B------:R-:W0:Y:S01]  /*1f90*/  LDC R3, c[0x0][0x3c0] ;  /* 0x0000f000ff037b82 */ /* 0x000e220000000800 */
[----:B------:R-:W-:-:S07]  /*1fa0*/  IMAD.MOV.U32 R0, RZ, RZ, R64 ;  /* 0x000000ffff007224 */ /* 0x000fce00078e0040 */
[----:B------:R-:W2:Y:S01]  /*1fb0*/  LDC.64 R4, c[0x0][0x3d8] ;  /* 0x0000f600ff047b82 */ /* 0x000ea20000000a00 */
[----:B0-----:R-:W-:-:S07]  /*1fc0*/  LEA R9, R3, R62, 0x3 ;  /* 0x0000003e03097211 */ /* 0x001fce00078e18ff */
.L_x_43:
[----:B0-2---:R-:W-:-:S06]  /*1fd0*/  IMAD.WIDE R2, R0, 0x8, R4 ;  /* 0x0000000800027825 */ /* 0x005fcc00078e0204 */
[----:B------:R-:W2:Y:S01]  /*1fe0*/  LDG.E.64 R2, desc[UR8][R2.64+0x8] ;  /* 0x0000080802027981 */ /* 0x000ea2000c1e1b00 */
[----:B-1----:R-:W-:Y:S02]  /*1ff0*/  IMAD R7, R0, 0x8, R9 ;  /* 0x0000000800077824 */ /* 0x002fe400078e0209 */
[----:B------:R-:W-:-:S05]  /*2000*/  IMAD.IADD R0, R63, 0x1, R0 ;  /* 0x000000013f007824 */ /* 0x000fca00078e0200 */
[----:B------:R-:W-:Y:S01]  /*2010*/  ISETP.GE.AND P0, PT, R0, UR4, PT ;  /* 0x0000000400007c0c */ /* 0x000fe2000bf06270 */
[----:B--2---:R0:W-:-:S12]  /*2020*/  STS.64 [R7], R2 ;  /* 0x0000000207007388 */ /* 0x0041d80000000a00 */
[----:B------:R-:W-:Y:S05]  /*2030*/  @!P0 BRA `(.L_x_43) ;  /* 0xfffffffc00e48947 */ /* 0x000fea000383ffff */
.L_x_42:
[----:B------:R-:W-:Y:S05]  /*2040*/  BSYNC.RECONVERGENT B0 ;  /* 0x0000000000007941 */ /* 0x000fea0003800200 */
.L_x_41:
[----:B------:R-:W-:Y:S01]  /*2050*/  BAR.SYNC.DEFER_BLOCKING 0x0 ;  /* 0x0000000000007b1d */ /* 0x000fe20000010000 */
[----:B------:R-:W-:-:S09]  /*2060*/  UISETP.GE.AND UP0, UPT, UR4, 0x1, UPT ;  /* 0x000000010400788c */ /* 0x000fd2000bf06270 */
[----:B------:R-:W-:Y:S05]  /*2070*/  BRA.U !UP0, `(.L_x_44) ;  /* 0x0000029108287547 */ /* 0x000fea000b800000 */
[----:B0-----:R-:W-:Y:S02]  /*2080*/  VIADD R2, R27, 0x1 ;  /* 0x000000011b027836 */ /* 0x001fe40000000000 */
[----:B------:R-:W-:-:S04]  /*2090*/  IMAD.MOV.U32 R26, RZ, RZ, RZ ;  /* 0x000000ffff1a7224 */ /* 0x000fc800078e00ff */
[----:B------:R-:W0:Y:S02]  /*20a0*/  I2F.F64.U32 R2, R2 ;  /* 0x0000000200027312 */ /* 0x000e240000201800 */
[----:B0-----:R-:W-:-:S04]  /*20b0*/  ISETP.GE.AND P0, PT, R3, RZ, PT ;  /* 0x000000ff0300720c */ /* 0x001fc80003f06270 */
[----:B-1----:R-:W-:-:S09]  /*20c0*/  P2R R24, PR, RZ, 0x1 ;  /* 0x00000001ff187803 */ /* 0x002fd20000000000 */
.L_x_698:
[----:B------:R-:W0:Y:S08]  /*20d0*/  LDC.64 R30, c[0x0][0x3b8] ;  /* 0x0000ee00ff1e7b82 */ /* 0x000e300000000a00 */
[----:B-1----:R-:W1:Y:S01]  /*20e0*/  LDC.64 R4, c[0x0][0x3c8] ;  /* 0x0000f200ff047b82 */ /* 0x002e620000000a00 */
[----:B0-----:R-:W-:-:S05]  /*20f0*/  IMAD.WIDE.U32 R30, R26, 0x28, R30 ;  /* 0x000000281a1e7825 */ /* 0x001fca00078e001e */
[----:B------:R-:W2:Y:S04]  /*2100*/  LDG.E R0, desc[UR8][R30.64+0x18] ;  /* 0x000018081e007981 */ /* 0x000ea8000c1e1900 */
[----:B------:R-:W2:Y:S04]  /*2110*/  LDG.E R3, desc[UR8][R30.64+0x14] ;  /* 0x000014081e037981 */ /* 0x000ea8000c1e1900 */
[----:B------:R0:W5:Y:S01]  /*2120*/  LDG.E R38, desc[UR8][R30.64] ;  /* 0x000000081e267981 */ /* 0x000162000c1e1900 */
[----:B------:R-:W-:Y:S01]  /*2130*/  BSSY.RECONVERGENT B0, `(.L_x_45) ;  /* 0x0000016000007945 */ /* 0x000fe20003800200 */
[----:B-1----:R-:W-:Y:S01]  /*2140*/  IMAD.WIDE.U32 R4, R26, 0x18, R4 ;  /* 0x000000181a047825 */ /* 0x002fe200078e0004 */
[----:B--2---:R-:W-:-:S04]  /*2150*/  IADD3 R11, PT, PT, R0, -R3, RZ ;  /* 0x80000003000b7210 */ /* 0x004fc80007ffe0ff */
[----:B------:R-:W-:-:S13]  /*2160*/  ISETP.GT.AND P0, PT, R64, R11, PT ;  /* 0x0000000b4000720c */ /* 0x000fda0003f04270 */
[----:B0-----:R-:W-:Y:S05]  /*2170*/  @P0 BRA `(.L_x_46) ;  /* 0x0000000000440947 */ /* 0x001fea0003800000 */
[----:B------:R-:W0:Y:S01]  /*2180*/  S2UR UR5, SR_CgaCtaId ;  /* 0x00000000000579c3 */ /* 0x000e220000008800 */
[----:B------:R-:W-:Y:S01]  /*2190*/  IMAD.SHL.U32 R9, R63, 0x8, RZ ;  /* 0x000000083f097824 */ /* 0x000fe200078e00ff */
[----:B------:R-:W-:Y:S01]  /*21a0*/  UMOV UR4, 0x400 ;  /* 0x0000040000047882 */ /* 0x000fe20000000000 */
[--C-:B------:R-:W-:Y:S02]  /*21b0*/  IMAD.IADD R8, R3, 0x1, R64.reuse ;  /* 0x0000000103087824 */ /* 0x100fe400078e0240 */
[----:B------:R-:W-:Y:S02]  /*21c0*/  IMAD R0, R64, 0x8, R9 ;  /* 0x0000000840007824 */ /* 0x000fe400078e0209 */
[----:B------:R-:W-:Y:S01]  /*21d0*/  IMAD.MOV.U32 R10, RZ, RZ, R64 ;  /* 0x000000ffff0a7224 */ /* 0x000fe200078e0040 */
[----:B------:R-:W1:Y:S01]  /*21e0*/  LDC.64 R6, c[0x0][0x380] ;  /* 0x0000e000ff067b82 */ /* 0x000e620000000a00 */
[----:B0-----:R-:W-:-:S06]  /*21f0*/  ULEA UR4, UR5, UR4, 0x18 ;  /* 0x0000000405047291 */ /* 0x001fcc000f8ec0ff */
[----:B------:R-:W-:-:S07]  /*2200*/  IADD3 R0, PT, PT, R0, UR4, RZ ;  /* 0x0000000400007c10 */ /* 0x000fce000fffe0ff */
.L_x_47:
[----:B-1----:R-:W-:-:S06]  /*2210*/  IMAD.WIDE R2, R8, 0x8, R6 ;  /* 0x0000000808027825 */ /* 0x002fcc00078e0206 */
[----:B------:R-:W2:Y:S01]  /*2220*/  LDG.E.64 R2, desc[UR8][R2.64] ;  /* 0x0000000802027981 */ /* 0x000ea2000c1e1b00 */
[C---:B------:R-:W-:Y:S02]  /*2230*/  IMAD.IADD R10, R63.reuse, 0x1, R10 ;  /* 0x000000013f0a7824 */ /* 0x040fe400078e020a */
[----:B------:R-:W-:-:S03]  /*2240*/  IMAD.IADD R8, R63, 0x1, R8 ;  /* 0x000000013f087824 */ /* 0x000fc600078e0208 */
[----:B------:R-:W-:Y:S01]  /*2250*/  ISETP.GT.AND P0, PT, R10, R11, PT ;  /* 0x0000000b0a00720c */ /* 0x000fe20003f04270 */
[----:B--2---:R0:W-:Y:S02]  /*2260*/  STS.64 [R0], R2 ;  /* 0x0000000200007388 */ /* 0x0041e40000000a00 */
[----:B0-----:R-:W-:-:S10]  /*2270*/  IMAD.IADD R0, R9, 0x1, R0 ;  /* 0x0000000109007824 */ /* 0x001fd400078e0200 */
[----:B------:R-:W-:Y:S05]  /*2280*/  @!P0 BRA `(.L_x_47) ;  /* 0xfffffffc00e08947 */ /* 0x000fea000383ffff */
.L_x_46:
[----:B------:R-:W-:Y:S05]  /*2290*/  BSYNC.RECONVERGENT B0 ;  /* 0x0000000000007941 */ /* 0x000fea0003800200 */
.L_x_45:
[----:B------:R0:W5:Y:S01]  /*22a0*/  LDG.E R25, desc[UR8][R30.64+0xc] ;  /* 0x00000c081e197981 */ /* 0x000162000c1e1900 */
[----:B------:R-:W1:Y:S08]  /*22b0*/  LDC R3, c[0x0][0x3c0] ;  /* 0x0000f000ff037b82 */ /* 0x000e700000000800 */
[----:B------:R-:W-:Y:S08]  /*22c0*/  BAR.SYNC.DEFER_BLOCKING 0x0 ;  /* 0x0000000000007b1d */ /* 0x000ff00000010000 */
[----:B------:R-:W2:Y:S01]  /*22d0*/  LDC R7, c[0x0][0x3d0] ;  /* 0x0000f400ff077b82 */ /* 0x000ea20000000800 */
[----:B------:R0:W5:Y:S04]  /*22e0*/  LDG.E.64 R32, desc[UR8][R4.64+0x8] ;  /* 0x0000080804207981 */ /* 0x000168000c1e1b00 */
[----:B------:R0:W5:Y:S01]  /*22f0*/  LDG.E.64 R34, desc[UR8][R4.64+0x10] ;  /* 0x0000100804227981 */ /* 0x000162000c1e1b00 */
[----:B-1----:R-:W-:Y:S01]  /*2300*/  IMAD R3, R3, 0x8, R62 ;  /* 0x0000000803037824 */ /* 0x002fe200078e023e */
[----:B------:R-:W-:Y:S01]  /*2310*/  UMOV UR4, 0xa0b5ed8d ;  /* 0xa0b5ed8d00047882 */ /* 0x000fe20000000000 */
[----:B------:R-:W-:-:S03]  /*2320*/  UMOV UR5, 0x3eb0c6f7 ;  /* 0x3eb0c6f700057882 */ /* 0x000fc60000000000 */
[----:B------:R-:W-:-:S05]  /*2330*/  LEA R36, R26, R3, 0x3 ;  /* 0x000000031a247211 */ /* 0x000fca00078e18ff */
[C---:B--2---:R-:W-:Y:S02]  /*2340*/  IMAD R0, R7.reuse, 0x8, R36 ;  /* 0x0000000807007824 */ /* 0x044fe400078e0224 */
[----:B------:R-:W-:Y:S02]  /*2350*/  LDS.64 R36, [R36] ;  /* 0x0000000024247984 */ /* 0x000fe40000000a00 */
[----:B------:R-:W-:Y:S02]  /*2360*/  IMAD R18, R7, 0x8, R0 ;  /* 0x0000000807127824 */ /* 0x000fe400078e0200 */
[----:B------:R-:W1:Y:S04]  /*2370*/  LDS.64 R14, [R0] ;  /* 0x00000000000e7984 */ /* 0x000e680000000a00 */
[----:B------:R-:W2:Y:S01]  /*2380*/  LDS.64 R18, [R18] ;  /* 0x0000000012127984 */ /* 0x000ea20000000a00 */
[----:B-1----:R-:W-:-:S06]  /*2390*/  DSETP.GT.AND P0, PT, |R14|, UR4, PT ;  /* 0x000000040e007e2a */ /* 0x002fcc000bf04200 */
[----:B--2---:R-:W-:-:S14]  /*23a0*/  DSETP.LEU.OR P0, PT, |R18|, UR4, !P0 ;  /* 0x0000000412007e2a */ /* 0x004fdc000c70b600 */
[----:B0-----:R-:W-:Y:S05]  /*23b0*/  @P0 BRA `(.L_x_48) ;  /* 0x0000000000540947 */ /* 0x001fea0003800000 */
[----:B------:R-:W0:Y:S01]  /*23c0*/  MUFU.RCP64H R3, R15 ;  /* 0x0000000f00037308 */ /* 0x000e220000001800 */
[----:B------:R-:W-:Y:S01]  /*23d0*/  IMAD.MOV.U32 R2, RZ, RZ, 0x1 ;  /* 0x00000001ff027424 */ /* 0x000fe200078e00ff */
[----:B------:R-:W-:-:S05]  /*23e0*/  FSETP.GEU.AND P1, PT, |R19|, 6.5827683646048100446e-37, PT ;  /* 0x036000001300780b */ /* 0x000fca0003f2e200 */
        /* <DEDUP_REMOVED lines=12> */
[----:B------:R-:W-:-:S07]  /*24b0*/  MOV R15, 0x24d0 ;  /* 0x000024d0000f7802 */ /* 0x000fce0000000f00 */
[----:B-----5:R-:W-:Y:S05]  /*24c0*/  CALL.REL.NOINC `($__internal_0_$__cuda_sm20_div_rn_f64_full) ;  /* 0x000002a800c07944 */ /* 0x020fea0003c00000 */
.L_x_49:
[----:B------:R-:W-:Y:S01]  /*24d0*/  UMOV UR4, 0xa2529d39 ;  /* 0xa2529d3900047882 */ /* 0x000fe20000000000 */
[----:B------:R-:W-:Y:S02]  /*24e0*/  UMOV UR5, 0x3f71df46 ;  /* 0x3f71df4600057882 */ /* 0x000fe40000000000 */
[----:B------:R-:W-:Y:S01]  /*24f0*/  DMUL R52, |R16|, UR4 ;  /* 0x0000000410347c28 */ /* 0x000fe20008000200 */
[----:B------:R-:W-:Y:S10]  /*2500*/  BRA `(.L_x_50) ;  /* 0x0000000000847947 */ /* 0x000ff40003800000 */
.L_x_48:
[C---:B------:R-:W-:Y:S02]  /*2510*/  IADD3 R2, PT, PT, R27.reuse, 0x1, RZ ;  /* 0x000000011b027810 */ /* 0x040fe40007ffe0ff */
[----:B------:R-:W-:Y:S02]  /*2520*/  ISETP.NE.AND P0, PT, R27, RZ, PT ;  /* 0x000000ff1b00720c */ /* 0x000fe40003f05270 */
[----:B------:R-:W-:Y:S02]  /*2530*/  MOV R0, 0x2560 ;  /* 0x0000256000007802 */ /* 0x000fe40000000f00 */
[----:B------:R-:W0:Y:S09]  /*2540*/  I2F.F64.U32 R2, R2 ;  /* 0x0000000200027312 */ /* 0x000e320000201800 */
[----:B0----5:R-:W-:Y:S05]  /*2550*/  CALL.REL.NOINC `($ccd$__internal_accurate_pow) ;  /* 0x000002b000d87944 */ /* 0x021fea0003c00000 */
[----:B------:R-:W-:Y:S01]  /*2560*/  IMAD.MOV.U32 R2, RZ, RZ, R7 ;  /* 0x000000ffff027224 */ /* 0x000fe200078e0007 */
[----:B------:R-:W-:Y:S01]  /*2570*/  ISETP.NE.AND P1, PT, R24, RZ, PT ;  /* 0x000000ff1800720c */ /* 0x000fe20003f25270 */
[----:B------:R-:W-:Y:S01]  /*2580*/  IMAD.MOV.U32 R3, RZ, RZ, R4 ;  /* 0x000000ffff037224 */ /* 0x000fe200078e0004 */
[----:B------:R-:W-:Y:S01]  /*2590*/  UMOV UR4, 0xa2529d39 ;  /* 0xa2529d3900047882 */ /* 0x000fe20000000000 */
[----:B------:R-:W-:-:S04]  /*25a0*/  UMOV UR5, 0x3f71df46 ;  /* 0x3f71df4600057882 */ /* 0x000fc80000000000 */
[----:B------:R-:W-:-:S10]  /*25b0*/  DADD R2, -RZ, -R2 ;  /* 0x00000000ff027229 */ /* 0x000fd40000000902 */
[----:B------:R-:W-:Y:S02]  /*25c0*/  FSEL R15, R3, R4, !P1 ;  /* 0x00000004030f7208 */ /* 0x000fe40004800000 */
[----:B------:R-:W-:Y:S01]  /*25d0*/  FSEL R14, R2, R7, !P1 ;  /* 0x00000007020e7208 */ /* 0x000fe20004800000 */
[----:B------:R-:W-:Y:S01]  /*25e0*/  IMAD.MOV.U32 R2, RZ, RZ, 0x1 ;  /* 0x00000001ff027424 */ /* 0x000fe200078e00ff */
[----:B------:R-:W0:Y:S05]  /*25f0*/  MUFU.RCP64H R3, R15 ;  /* 0x0000000f00037308 */ /* 0x000e2a0000001800 */
[----:B0-----:R-:W-:-:S08]  /*2600*/  DFMA R4, -R14, R2, 1 ;  /* 0x3ff000000e04742b */ /* 0x001fd00000000102 */
[----:B------:R-:W-:-:S08]  /*2610*/  DFMA R4, R4, R4, R4 ;  /* 0x000000040404722b */ /* 0x000fd00000000004 */
[----:B------:R-:W-:-:S08]  /*2620*/  DFMA R4, R2, R4, R2 ;  /* 0x000000040204722b */ /* 0x000fd00000000002 */
[----:B------:R-:W-:-:S08]  /*2630*/  DFMA R2, -R14, R4, 1 ;  /* 0x3ff000000e02742b */ /* 0x000fd00000000104 */
[----:B------:R-:W-:-:S08]  /*2640*/  DFMA R2, R4, R2, R4 ;  /* 0x000000020402722b */ /* 0x000fd00000000004 */
[----:B------:R-:W-:-:S08]  /*2650*/  DMUL R16, R2, UR4 ;  /* 0x0000000402107c28 */ /* 0x000fd00008000000 */
[----:B------:R-:W-:-:S08]  /*2660*/  DFMA R4, -R14, R16, UR4 ;  /* 0x000000040e047e2b */ /* 0x000fd00008000110 */
[----:B------:R-:W-:-:S10]  /*2670*/  DFMA R16, R2, R4, R16 ;  /* 0x000000040210722b */ /* 0x000fd40000000010 */
[----:B------:R-:W-:-:S05]  /*2680*/  FFMA R0, RZ, R15, R17 ;  /* 0x0000000fff007223 */ /* 0x000fca0000000011 */
[----:B------:R-:W-:-:S13]  /*2690*/  FSETP.GT.AND P1, PT, |R0|, 1.469367938527859385e-39, PT ;  /* 0x001000000000780b */ /* 0x000fda0003f24200 */
[----:B------:R-:W-:Y:S05]  /*26a0*/  @P1 BRA `(.L_x_51) ;  /* 0x0000000000141947 */ /* 0x000fea0003800000 */
[----:B------:R-:W-:Y:S01]  /*26b0*/  IMAD.MOV.U32 R17, RZ, RZ, R15 ;  /* 0x000000ffff117224 */ /* 0x000fe200078e000f */
[----:B------:R-:W-:Y:S01]  /*26c0*/  MOV R18, 0xa2529d39 ;  /* 0xa2529d3900127802 */ /* 0x000fe20000000f00 */
[----:B------:R-:W-:Y:S01]  /*26d0*/  IMAD.MOV.U32 R19, RZ, RZ, 0x3f71df46 ;  /* 0x3f71df46ff137424 */ /* 0x000fe200078e00ff */
[----:B------:R-:W-:-:S07]  /*26e0*/  MOV R15, 0x2700 ;  /* 0x00002700000f7802 */ /* 0x000fce0000000f00 */
[----:B------:R-:W-:Y:S05]  /*26f0*/  CALL.REL.NOINC `($__internal_0_$__cuda_sm20_div_rn_f64_full) ;  /* 0x000002a800347944 */ /* 0x000fea0003c00000 */
.L_x_51:
[----:B------:R-:W-:Y:S02]  /*2700*/  FSEL R52, R16, -2.854354000893110842e-18, P0 ;  /* 0xa2529d3910347808 */ /* 0x000fe40000000000 */
[----:B------:R-:W-:-:S07]  /*2710*/  FSEL R53, R17, 0.94481313228607177734, P0 ;  /* 0x3f71df4611357808 */ /* 0x000fce0000000000 */
.L_x_50:
[----:B------:R-:W0:Y:S01]  /*2720*/  LDC.64 R2, c[0x0][0x3a8] ;  /* 0x0000ea00ff027b82 */ /* 0x000e220000000a00 */
[----:B------:R-:W-:-:S04]  /*2730*/  IMAD.SHL.U32 R5, R26, 0x4, RZ ;  /* 0x000000041a057824 */ /* 0x000fc800078e00ff */
[----:B0-----:R-:W-:-:S05]  /*2740*/  IMAD.WIDE.U32 R2, R5, 0x4, R2 ;  /* 0x0000000405027825 */ /* 0x001fca00078e0002 */
[----:B------:R-:W2:Y:S04]  /*2750*/  LDG.E R5, desc[UR8][R2.64+0x4] ;  /* 0x0000040802057981 */ /* 0x000ea8000c1e1900 */
[----:B------:R-:W3:Y:S04]  /*2760*/  LDG.E R7, desc[UR8][R2.64+0x8] ;  /* 0x0000080802077981 */ /* 0x000ee8000c1e1900 */
[----:B------:R-:W4:Y:S04]  /*2770*/  LDG.E R15, desc[UR8][R2.64] ;  /* 0x00000008020f7981 */ /* 0x000f28000c1e1900 */
[----:B------:R-:W4:Y:S01]  /*2780*/  LDG.E R17, desc[UR8][R2.64+0xc] ;  /* 0x00000c0802117981 */ /* 0x000f22000c1e1900 */
[----:B------:R-:W-:Y:S01]  /*2790*/  IMAD.MOV.U32 R22, RZ, RZ, 0x0 ;  /* 0x00000000ff167424 */ /* 0x000fe200078e00ff */
[----:B------:R-:W-:Y:S01]  /*27a0*/  MOV R23, 0x3fd80000 ;  /* 0x3fd8000000177802 */ /* 0x000fe20000000f00 */
[----:B------:R-:W-:Y:S01]  /*27b0*/  DADD R50, R36, -R52 ;  /* 0x0000000024327229 */ /* 0x000fe20000000834 */
[----:B------:R-:W-:Y:S01]  /*27c0*/  BSSY.RECONVERGENT B0, `(.L_x_52) ;  /* 0x0000035000007945 */ /* 0x000fe20003800200 */
[----:B--2---:R-:W-:-:S02]  /*27d0*/  IMAD R14, R5, 0x18, R62 ;  /* 0x00000018050e7824 */ /* 0x004fc400078e023e */
[----:B---3--:R-:W-:-:S03]  /*27e0*/  IMAD R16, R7, 0x18, R62 ;  /* 0x0000001807107824 */ /* 0x008fc600078e023e */
[----:B------:R-:W-:Y:S01]  /*27f0*/  LDS.64 R8, [R14] ;  /* 0x000000000e087984 */ /* 0x000fe20000000a00 */
[----:B----4-:R-:W-:-:S03]  /*2800*/  IMAD R0, R15, 0x18, R62 ;  /* 0x000000180f007824 */ /* 0x010fc600078e023e */
[----:B------:R-:W-:Y:S01]  /*2810*/  LDS.64 R6, [R14+0x8] ;  /* 0x000008000e067984 */ /* 0x000fe20000000a00 */
[----:B------:R-:W-:-:S03]  /*2820*/  IMAD R17, R17, 0x18, R62 ;  /* 0x0000001811117824 */ /* 0x000fc600078e023e */
[----:B------:R-:W0:Y:S04]  /*2830*/  LDS.64 R70, [R16+0x8] ;  /* 0x0000080010467984 */ /* 0x000e280000000a00 */
[----:B------:R-:W1:Y:S04]  /*2840*/  LDS.64 R40, [R16] ;  /* 0x0000000010287984 */ /* 0x000e680000000a00 */
[----:B------:R-:W-:Y:S04]  /*2850*/  LDS.64 R4, [R14+0x10] ;  /* 0x000010000e047984 */ /* 0x000fe80000000a00 */
[----:B------:R-:W2:Y:S04]  /*2860*/  LDS.64 R12, [R16+0x10] ;  /* 0x00001000100c7984 */ /* 0x000ea80000000a00 */
[----:B------:R-:W3:Y:S04]  /*2870*/  LDS.64 R60, [R0] ;  /* 0x00000000003c7984 */ /* 0x000ee80000000a00 */
[----:B------:R-:W4:Y:S04]  /*2880*/  LDS.64 R76, [R0+0x8] ;  /* 0x00000800004c7984 */ /* 0x000f280000000a00 */
[----:B------:R-:W4:Y:S04]  /*2890*/  LDS.64 R58, [R0+0x10] ;  /* 0x00001000003a7984 */ /* 0x000f280000000a00 */
[----:B------:R-:W4:Y:S04]  /*28a0*/  LDS.64 R56, [R17] ;  /* 0x0000000011387984 */ /* 0x000f280000000a00 */
[----:B------:R-:W4:Y:S04]  /*28b0*/  LDS.64 R54, [R17+0x8] ;  /* 0x0000080011367984 */ /* 0x000f280000000a00 */
[----:B------:R-:W4:Y:S01]  /*28c0*/  LDS.64 R48, [R17+0x10] ;  /* 0x0000100011307984 */ /* 0x000f220000000a00 */
[----:B0-----:R-:W-:-:S02]  /*28d0*/  DADD R70, -R6, R70 ;  /* 0x0000000006467229 */ /* 0x001fc40000000146 */
[----:B-1----:R-:W-:-:S06]  /*28e0*/  DADD R40, -R8, R40 ;  /* 0x0000000008287229 */ /* 0x002fcc0000000128 */
[----:B------:R-:W-:Y:S02]  /*28f0*/  DMUL R2, R70, R70 ;  /* 0x0000004646027228 */ /* 0x000fe40000000000 */
[----:B--2---:R-:W-:-:S06]  /*2900*/  DADD R12, -R4, R12 ;  /* 0x00000000040c7229 */ /* 0x004fcc000000010c */
[----:B------:R-:W-:Y:S02]  /*2910*/  DFMA R2, R40, R40, R2 ;  /* 0x000000282802722b */ /* 0x000fe40000000002 */
[----:B---3--:R-:W-:Y:S02]  /*2920*/  DADD R60, R60, -R8 ;  /* 0x000000003c3c7229 */ /* 0x008fe40000000808 */
[----:B----4-:R-:W-:-:S04]  /*2930*/  DADD R76, R76, -R6 ;  /* 0x000000004c4c7229 */ /* 0x010fc80000000806 */
[----:B------:R-:W-:Y:S02]  /*2940*/  DFMA R10, R12, R12, R2 ;  /* 0x0000000c0c0a722b */ /* 0x000fe40000000002 */
[----:B------:R-:W-:Y:S02]  /*2950*/  DADD R58, R58, -R4 ;  /* 0x000000003a3a7229 */ /* 0x000fe40000000804 */
[----:B------:R-:W-:Y:S02]  /*2960*/  DADD R56, -R8, R56 ;  /* 0x0000000008387229 */ /* 0x000fe40000000138 */
[----:B------:R-:W0:Y:S01]  /*2970*/  MUFU.RSQ64H R21, R11 ;  /* 0x0000000b00157308 */ /* 0x000e220000001c00 */
[----:B------:R-:W-:-:S03]  /*2980*/  DADD R54, -R6, R54 ;  /* 0x0000000006367229 */ /* 0x000fc60000000136 */
[----:B------:R-:W-:Y:S01]  /*2990*/  VIADD R20, R11, 0xfcb00000 ;  /* 0xfcb000000b147836 */ /* 0x000fe20000000000 */
[----:B------:R-:W-:-:S04]  /*29a0*/  DADD R48, -R4, R48 ;  /* 0x0000000004307229 */ /* 0x000fc80000000130 */
[----:B------:R-:W-:Y:S01]  /*29b0*/  ISETP.GE.U32.AND P1, PT, R20, 0x7ca00000, PT ;  /* 0x7ca000001400780c */ /* 0x000fe20003f26070 */
[----:B0-----:R-:W-:-:S08]  /*29c0*/  DMUL R2, R20, R20 ;  /* 0x0000001414027228 */ /* 0x001fd00000000000 */
[----:B------:R-:W-:-:S08]  /*29d0*/  DFMA R2, R10, -R2, 1 ;  /* 0x3ff000000a02742b */ /* 0x000fd00000000802 */
[----:B------:R-:W-:Y:S02]  /*29e0*/  DFMA R22, R2, R22, 0.5 ;  /* 0x3fe000000216742b */ /* 0x000fe40000000016 */
[----:B------:R-:W-:Y:S02]  /*29f0*/  DMUL R14, R20, R2 ;  /* 0x00000002140e7228 */ /* 0x000fe40000000000 */
[----:B------:R-:W-:-:S06]  /*2a00*/  DADD R2, R36, R52 ;  /* 0x0000000024027229 */ /* 0x000fcc0000000034 */
[----:B------:R-:W-:Y:S02]  /*2a10*/  DFMA R22, R22, R14, R20 ;  /* 0x0000000e1616722b */ /* 0x000fe40000000014 */
[----:B-----5:R-:W-:-:S06]  /*2a20*/  DSETP.GT.AND P0, PT, R2, R34, PT ;  /* 0x000000220200722a */ /* 0x020fcc0003f04000 */
[--C-:B------:R-:W-:Y:S02]  /*2a30*/  DSETP.LEU.OR P0, PT, R34, R32.reuse, !P0 ;  /* 0x000000202200722a */ /* 0x100fe4000470b400 */
[----:B------:R-:W-:Y:S01]  /*2a40*/  DMUL R14, R10, R22 ;  /* 0x000000160a0e7228 */ /* 0x000fe20000000000 */
[----:B------:R-:W-:Y:S02]  /*2a50*/  VIADD R17, R23, 0xfff00000 ;  /* 0xfff0000017117836 */ /* 0x000fe40000000000 */
[----:B------:R-:W-:Y:S01]  /*2a60*/  IMAD.MOV.U32 R16, RZ, RZ, R22 ;  /* 0x000000ffff107224 */ /* 0x000fe200078e0016 */
[----:B------:R-:W-:-:S04]  /*2a70*/  DSETP.GEU.OR P0, PT, R50, R32, P0 ;  /* 0x000000203200722a */ /* 0x000fc8000070e400 */
[----:B------:R-:W-:-:S08]  /*2a80*/  DFMA R18, R14, -R14, R10 ;  /* 0x8000000e0e12722b */ /* 0x000fd0000000000a */
[----:B------:R-:W-:Y:S02]  /*2a90*/  DFMA R78, R18, R16, R14 ;  /* 0x00000010124e722b */ /* 0x000fe4000000000e */
[----:B------:R-:W-:Y:S09]  /*2aa0*/  @P0 BRA `(.L_x_53) ;  /* 0x0000000000180947 */ /* 0x000ff20003800000 */
.L_x_54:
[----:B------:R-:W-:-:S08]  /*2ab0*/  DMUL R52, R52, 0.5 ;  /* 0x3fe0000034347828 */ /* 0x000fd00000000000 */
[C-C-:B------:R-:W-:Y:S02]  /*2ac0*/  DADD R2, R36.reuse, R52.reuse ;  /* 0x0000000024027229 */ /* 0x140fe40000000034 */
[----:B------:R-:W-:-:S06]  /*2ad0*/  DADD R50, R36, -R52 ;  /* 0x0000000024327229 */ /* 0x000fcc0000000834 */
[----:B------:R-:W-:Y:S02]  /*2ae0*/  DSETP.GT.AND P0, PT, R2, R34, PT ;  /* 0x000000220200722a */ /* 0x000fe40003f04000 */
[----:B------:R-:W-:-:S14]  /*2af0*/  DSETP.LT.AND P2, PT, R50, R32, PT ;  /* 0x000000203200722a */ /* 0x000fdc0003f41000 */
[----:B------:R-:W-:Y:S05]  /*2b00*/  @P0 BRA P2, `(.L_x_54) ;  /* 0xfffffffc00e80947 */ /* 0x000fea000103ffff */
.L_x_53:
[----:B------:R-:W-:Y:S05]  /*2b10*/  BSYNC.RECONVERGENT B0 ;  /* 0x0000000000007941 */ /* 0x000fea0003800200 */
.L_x_52:
[----:B------:R-:W-:Y:S05]  /*2b20*/  @!P1 BRA `(.L_x_55) ;  /* 0x00000000001c9947 */ /* 0x000fea0003800000 */
[----:B------:R-:W-:Y:S01]  /*2b30*/  IMAD.MOV.U32 R16, RZ, RZ, R22 ;  /* 0x000000ffff107224 */ /* 0x000fe200078e0016 */
[----:B------:R-:W-:Y:S01]  /*2b40*/  MOV R21, R11 ;  /* 0x0000000b00157202 */ /* 0x000fe20000000f00 */
[----:B------:R-:W-:Y:S01]  /*2b50*/  IMAD.MOV.U32 R22, RZ, RZ, R10 ;  /* 0x000000ffff167224 */ /* 0x000fe200078e000a */
[----:B------:R-:W-:-:S07]  /*2b60*/  MOV R0, 0x2b80 ;  /* 0x00002b8000007802 */ /* 0x000fce0000000f00 */
[----:B------:R-:W-:Y:S05]  /*2b70*/  CALL.REL.NOINC `($__internal_1_$__cuda_sm20_dsqrt_rn_f64_mediumpath_v1) ;  /* 0x000002a800ac7944 */ /* 0x000fea0003c00000 */
[----:B------:R-:W-:Y:S02]  /*2b80*/  IMAD.MOV.U32 R78, RZ, RZ, R14 ;  /* 0x000000ffff4e7224 */ /* 0x000fe400078e000e */
[----:B------:R-:W-:-:S07]  /*2b90*/  IMAD.MOV.U32 R79, RZ, RZ, R15 ;  /* 0x000000ffff4f7224 */ /* 0x000fce00078e000f */
.L_x_55:
[----:B------:R-:W0:Y:S01]  /*2ba0*/  MUFU.RCP64H R15, R79 ;  /* 0x0000004f000f7308 */ /* 0x000e220000001800 */
[----:B------:R-:W-:Y:S01]  /*2bb0*/  IMAD.MOV.U32 R14, RZ, RZ, 0x1 ;  /* 0x00000001ff0e7424 */ /* 0x000fe200078e00ff */
[----:B------:R-:W-:Y:S01]  /*2bc0*/  FSETP.GEU.AND P1, PT, |R41|, 6.5827683646048100446e-37, PT ;  /* 0x036000002900780b */ /* 0x000fe20003f2e200 */
[----:B------:R-:W-:Y:S04]  /*2bd0*/  BSSY.RECONVERGENT B1, `(.L_x_56) ;  /* 0x0000014000017945 */ /* 0x000fe80003800200 */
[----:B0-----:R-:W-:-:S08]  /*2be0*/  DFMA R16, R14, -R78, 1 ;  /* 0x3ff000000e10742b */ /* 0x001fd0000000084e */
[----:B------:R-:W-:-:S08]  /*2bf0*/  DFMA R16, R16, R16, R16 ;  /* 0x000000101010722b */ /* 0x000fd00000000010 */
[----:B------:R-:W-:-:S08]  /*2c00*/  DFMA R16, R14, R16, R14 ;  /* 0x000000100e10722b */ /* 0x000fd0000000000e */
[----:B------:R-:W-:-:S08]  /*2c10*/  DFMA R14, R16, -R78, 1 ;  /* 0x3ff00000100e742b */ /* 0x000fd0000000084e */
[----:B------:R-:W-:-:S08]  /*2c20*/  DFMA R14, R16, R14, R16 ;  /* 0x0000000e100e722b */ /* 0x000fd00000000010 */
[----:B------:R-:W-:-:S08]  /*2c30*/  DMUL R46, R40, R14 ;  /* 0x0000000e282e7228 */ /* 0x000fd00000000000 */
[----:B------:R-:W-:-:S08]  /*2c40*/  DFMA R16, R46, -R78, R40 ;  /* 0x8000004e2e10722b */ /* 0x000fd00000000028 */
        /* <DEDUP_REMOVED lines=10> */
[----:B------:R-:W-:Y:S02]  /*2cf0*/  IMAD.MOV.U32 R46, RZ, RZ, R16 ;  /* 0x000000ffff2e7224 */ /* 0x000fe400078e0010 */
[----:B------:R-:W-:-:S07]  /*2d00*/  IMAD.MOV.U32 R47, RZ, RZ, R17 ;  /* 0x000000ffff2f7224 */ /* 0x000fce00078e0011 */
.L_x_57:
[----:B------:R-:W-:Y:S05]  /*2d10*/  BSYNC.RECONVERGENT B1 ;  /* 0x0000000000017941 */ /* 0x000fea0003800200 */
.L_x_56:
[----:B------:R-:W0:Y:S01]  /*2d20*/  MUFU.RCP64H R15, R79 ;  /* 0x0000004f000f7308 */ /* 0x000e220000001800 */
[----:B------:R-:W-:Y:S01]  /*2d30*/  MOV R14, 0x1 ;  /* 0x00000001000e7802 */ /* 0x000fe20000000f00 */
[----:B------:R-:W-:Y:S01]  /*2d40*/  BSSY.RECONVERGENT B1, `(.L_x_58) ;  /* 0x0000015000017945 */ /* 0x000fe20003800200 */
[----:B------:R-:W-:-:S04]  /*2d50*/  FSETP.GEU.AND P1, PT, |R71|, 6.5827683646048100446e-37, PT ;  /* 0x036000004700780b */ /* 0x000fc80003f2e200 */
        /* <DEDUP_REMOVED lines=12> */
[----:B------:R-:W-:Y:S01]  /*2e20*/  MOV R15, 0x2e70 ;  /* 0x00002e70000f7802 */ /* 0x000fe20000000f00 */
[----:B------:R-:W-:Y:S02]  /*2e30*/  IMAD.MOV.U32 R19, RZ, RZ, R71 ;  /* 0x000000ffff137224 */ /* 0x000fe400078e0047 */
[----:B------:R-:W-:Y:S02]  /*2e40*/  IMAD.MOV.U32 R14, RZ, RZ, R78 ;  /* 0x000000ffff0e7224 */ /* 0x000fe400078e004e */
[----:B------:R-:W-:-:S07]  /*2e50*/  IMAD.MOV.U32 R17, RZ, RZ, R79 ;  /* 0x000000ffff117224 */ /* 0x000fce00078e004f */
[----:B------:R-:W-:Y:S05]  /*2e60*/  CALL.REL.NOINC `($__internal_0_$__cuda_sm20_div_rn_f64_full) ;  /* 0x000002a000587944 */ /* 0x000fea0003c00000 */
[----:B------:R-:W-:Y:S01]  /*2e70*/  MOV R44, R16 ;  /* 0x00000010002c7202 */ /* 0x000fe20000000f00 */
[----:B------:R-:W-:-:S07]  /*2e80*/  IMAD.MOV.U32 R45, RZ, RZ, R17 ;  /* 0x000000ffff2d7224 */ /* 0x000fce00078e0011 */
.L_x_59:
[----:B------:R-:W-:Y:S05]  /*2e90*/  BSYNC.RECONVERGENT B1 ;  /* 0x0000000000017941 */ /* 0x000fea0003800200 */
.L_x_58:
        /* <DEDUP_REMOVED lines=23> */
.L_x_61:
[----:B------:R-:W-:Y:S05]  /*3010*/  BSYNC.RECONVERGENT B1 ;  /* 0x0000000000017941 */ /* 0x000fea0003800200 */
.L_x_60:
[----:B------:R-:W0:Y:S01]  /*3020*/  MUFU.RCP64H R17, R11 ;  /* 0x0000000b00117308 */ /* 0x000e220000001800 */
[----:B------:R-:W-:-:S06]  /*3030*/  IMAD.MOV.U32 R16, RZ, RZ, 0x1 ;  /* 0x00000001ff107424 */ /* 0x000fcc00078e00ff */
[----:B0-----:R-:W-:-:S08]  /*3040*/  DFMA R14, -R10, R16, 1 ;  /* 0x3ff000000a0e742b */ /* 0x001fd00000000110 */
[----:B------:R-:W-:Y:S02]  /*3050*/  DFMA R18, R14, R14, R14 ;  /* 0x0000000e0e12722b */ /* 0x000fe4000000000e */
[----:B------:R-:W-:-:S06]  /*3060*/  DMUL R14, R76, R70 ;  /* 0x000000464c0e7228 */ /* 0x000fcc0000000000 */
[----:B------:R-:W-:Y:S02]  /*3070*/  DFMA R16, R16, R18, R16 ;  /* 0x000000121010722b */ /* 0x000fe40000000010 */
[----:B------:R-:W-:-:S06]  /*3080*/  DFMA R14, R60, R40, R14 ;  /* 0x000000283c0e722b */ /* 0x000fcc000000000e */
[----:B------:R-:W-:Y:S02]  /*3090*/  DFMA R20, -R10, R16, 1 ;  /* 0x3ff000000a14742b */ /* 0x000fe40000000110 */
[----:B------:R-:W-:-:S06]  /*30a0*/  DFMA R18, R58, R12, R14 ;  /* 0x0000000c3a12722b */ /* 0x000fcc000000000e */
[----:B------:R-:W-:-:S04]  /*30b0*/  DFMA R16, R16, R20, R16 ;  /* 0x000000141010722b */ /* 0x000fc80000000010 */
[----:B------:R-:W-:-:S04]  /*30c0*/  FSETP.GEU.AND P1, PT, |R19|, 6.5827683646048100446e-37, PT ;  /* 0x036000001300780b */ /* 0x000fc80003f2e200 */
[----:B------:R-:W-:-:S08]  /*30d0*/  DMUL R14, R18, R16 ;  /* 0x00000010120e7228 */ /* 0x000fd00000000000 */
[----:B------:R-:W-:-:S08]  /*30e0*/  DFMA R20, -R10, R14, R18 ;  /* 0x0000000e0a14722b */ /* 0x000fd00000000112 */
[----:B------:R-:W-:-:S10]  /*30f0*/  DFMA R16, R16, R20, R14 ;  /* 0x000000141010722b */ /* 0x000fd4000000000e */
[----:B------:R-:W-:-:S05]  /*3100*/  FFMA R0, RZ, R11, R17 ;  /* 0x0000000bff007223 */ /* 0x000fca0000000011 */
[----:B------:R-:W-:-:S13]  /*3110*/  FSETP.GT.AND P0, PT, |R0|, 1.469367938527859385e-39, PT ;  /* 0x001000000000780b */ /* 0x000fda0003f04200 */
[----:B------:R-:W-:Y:S05]  /*3120*/  @P0 BRA P1, `(.L_x_62) ;  /* 0x0000000000100947 */ /* 0x000fea0000800000 */
[----:B------:R-:W-:Y:S01]  /*3130*/  MOV R14, R10 ;  /* 0x0000000a000e7202 */ /* 0x000fe20000000f00 */
[----:B------:R-:W-:Y:S01]  /*3140*/  IMAD.MOV.U32 R17, RZ, RZ, R11 ;  /* 0x000000ffff117224 */ /* 0x000fe200078e000b */
[----:B------:R-:W-:-:S07]  /*3150*/  MOV R15, 0x3170 ;  /* 0x00003170000f7802 */ /* 0x000fce0000000f00 */
[----:B------:R-:W-:Y:S05]  /*3160*/  CALL.REL.NOINC `($__internal_0_$__cuda_sm20_div_rn_f64_full) ;  /* 0x0000029c00987944 */ /* 0x000fea0003c00000 */
.L_x_62:
[-C--:B------:R-:W-:Y:S01]  /*3170*/  DFMA R10, -R70, R16.reuse, R76 ;  /* 0x00000010460a722b */ /* 0x080fe2000000014c */
[----:B------:R-:W-:Y:S01]  /*3180*/  BSSY.RECONVERGENT B1, `(.L_x_63) ;  /* 0x000001c000017945 */ /* 0x000fe20003800200 */
[-C--:B------:R-:W-:Y:S02]  /*3190*/  DFMA R66, -R40, R16.reuse, R60 ;  /* 0x000000102842722b */ /* 0x080fe4000000013c */
[----:B------:R-:W-:-:S04]  /*31a0*/  DFMA R58, -R12, R16, R58 ;  /* 0x000000100c3a722b */ /* 0x000fc8000000013a */
[----:B------:R-:W-:-:S08]  /*31b0*/  DMUL R14, R10, R10 ;  /* 0x0000000a0a0e7228 */ /* 0x000fd00000000000 */
[----:B------:R-:W-:-:S08]  /*31c0*/  DFMA R14, R66, R66, R14 ;  /* 0x00000042420e722b */ /* 0x000fd0000000000e */
[----:B------:R-:W-:Y:S01]  /*31d0*/  DFMA R22, R58, R58, R14 ;  /* 0x0000003a3a16722b */ /* 0x000fe2000000000e */
[----:B------:R-:W-:Y:S02]  /*31e0*/  IMAD.MOV.U32 R14, RZ, RZ, 0x0 ;  /* 0x00000000ff0e7424 */ /* 0x000fe400078e00ff */
[----:B------:R-:W-:-:S03]  /*31f0*/  IMAD.MOV.U32 R15, RZ, RZ, 0x3fd80000 ;  /* 0x3fd80000ff0f7424 */ /* 0x000fc600078e00ff */
[----:B------:R-:W0:Y:S04]  /*3200*/  MUFU.RSQ64H R21, R23 ;  /* 0x0000001700157308 */ /* 0x000e280000001c00 */
[----:B------:R-:W-:-:S05]  /*3210*/  VIADD R20, R23, 0xfcb00000 ;  /* 0xfcb0000017147836 */ /* 0x000fca0000000000 */
[----:B------:R-:W-:Y:S01]  /*3220*/  ISETP.GE.U32.AND P0, PT, R20, 0x7ca00000, PT ;  /* 0x7ca000001400780c */ /* 0x000fe20003f06070 */
[----:B0-----:R-:W-:-:S08]  /*3230*/  DMUL R12, R20, R20 ;  /* 0x00000014140c7228 */ /* 0x001fd00000000000 */
[----:B------:R-:W-:-:S08]  /*3240*/  DFMA R12, R22, -R12, 1 ;  /* 0x3ff00000160c742b */ /* 0x000fd0000000080c */
[----:B------:R-:W-:Y:S02]  /*3250*/  DFMA R14, R12, R14, 0.5 ;  /* 0x3fe000000c0e742b */ /* 0x000fe4000000000e */
[----:B------:R-:W-:-:S08]  /*3260*/  DMUL R12, R20, R12 ;  /* 0x0000000c140c7228 */ /* 0x000fd00000000000 */
[----:B------:R-:W-:-:S08]  /*3270*/  DFMA R12, R14, R12, R20 ;  /* 0x0000000c0e0c722b */ /* 0x000fd00000000014 */
[----:B------:R-:W-:Y:S02]  /*3280*/  DMUL R14, R22, R12 ;  /* 0x0000000c160e7228 */ /* 0x000fe40000000000 */
[----:B------:R-:W-:Y:S01]  /*3290*/  IADD3 R17, PT, PT, R13, -0x100000, RZ ;  /* 0xfff000000d117810 */ /* 0x000fe20007ffe0ff */
[----:B------:R-:W-:-:S05]  /*32a0*/  IMAD.MOV.U32 R16, RZ, RZ, R12 ;  /* 0x000000ffff107224 */ /* 0x000fca00078e000c */
[----:B------:R-:W-:-:S08]  /*32b0*/  DFMA R18, R14, -R14, R22 ;  /* 0x8000000e0e12722b */ /* 0x000fd00000000016 */
[----:B------:R-:W-:Y:S01]  /*32c0*/  DFMA R60, R18, R16, R14 ;  /* 0x00000010123c722b */ /* 0x000fe2000000000e */
[----:B------:R-:W-:Y:S10]  /*32d0*/  @!P0 BRA `(.L_x_64) ;  /* 0x0000000000188947 */ /* 0x000ff40003800000 */
[----:B------:R-:W-:Y:S01]  /*32e0*/  IMAD.MOV.U32 R16, RZ, RZ, R12 ;  /* 0x000000ffff107224 */ /* 0x000fe200078e000c */
[----:B------:R-:W-:Y:S01]  /*32f0*/  MOV R0, 0x3320 ;  /* 0x0000332000007802 */ /* 0x000fe20000000f00 */
[----:B------:R-:W-:-:S07]  /*3300*/  IMAD.MOV.U32 R21, RZ, RZ, R23 ;  /* 0x000000ffff157224 */ /* 0x000fce00078e0017 */
[----:B------:R-:W-:Y:S05]  /*3310*/  CALL.REL.NOINC `($__internal_1_$__cuda_sm20_dsqrt_rn_f64_mediumpath_v1) ;  /* 0x000002a000c47944 */ /* 0x000fea0003c00000 */
[----:B------:R-:W-:Y:S01]  /*3320*/  IMAD.MOV.U32 R60, RZ, RZ, R14 ;  /* 0x000000ffff3c7224 */ /* 0x000fe200078e000e */
[----:B------:R-:W-:-:S07]  /*3330*/  MOV R61, R15 ;  /* 0x0000000f003d7202 */ /* 0x000fce0000000f00 */
.L_x_64:
[----:B------:R-:W-:Y:S05]  /*3340*/  BSYNC.RECONVERGENT B1 ;  /* 0x0000000000017941 */ /* 0x000fea0003800200 */
.L_x_63:
        /* <DEDUP_REMOVED lines=23> */
.L_x_66:
[----:B------:R-:W-:Y:S05]  /*34c0*/  BSYNC.RECONVERGENT B1 ;  /* 0x0000000000017941 */ /* 0x000fea0003800200 */
.L_x_65:
        /* <DEDUP_REMOVED lines=23> */
.L_x_68:
[----:B------:R-:W-:Y:S05]  /*3640*/  BSYNC.RECONVERGENT B1 ;  /* 0x0000000000017941 */ /* 0x000fea0003800200 */
.L_x_67:
        /* <DEDUP_REMOVED lines=23> */
.L_x_70:
[----:B------:R-:W-:Y:S05]  /*37c0*/  BSYNC.RECONVERGENT B1 ;  /* 0x0000000000017941 */ /* 0x000fea0003800200 */
.L_x_69:
[----:B------:R-:W-:Y:S01]  /*37d0*/  DMUL R16, R10, R46 ;  /* 0x0000002e0a107228 */ /* 0x000fe20000000000 */
[----:B------:R-:W-:Y:S01]  /*37e0*/  BSSY.RECONVERGENT B1, `(.L_x_71) ;  /* 0x0000026000017945 */ /* 0x000fe20003800200 */
[----:B------:R-:W-:Y:S02]  /*37f0*/  DMUL R14, R12, R42 ;  /* 0x0000002a0c0e7228 */ /* 0x000fe40000000000 */
[----:B------:R-:W-:-:S04]  /*3800*/  DMUL R18, R40, R44 ;  /* 0x0000002c28127228 */ /* 0x000fc80000000000 */
[----:B------:R-:W-:Y:S02]  /*3810*/  DFMA R16, R40, R42, -R16 ;  /* 0x0000002a2810722b */ /* 0x000fe40000000810 */
[----:B------:R-:W-:Y:S02]  /*3820*/  DFMA R14, R10, R44, -R14 ;  /* 0x0000002c0a0e722b */ /* 0x000fe4000000080e */
[----:B------:R-:W-:-:S04]  /*3830*/  DFMA R18, R12, R46, -R18 ;  /* 0x0000002e0c12722b */ /* 0x000fc80000000812 */
[C---:B------:R-:W-:Y:S02]  /*3840*/  DMUL R16, R54.reuse, R16 ;  /* 0x0000001036107228 */ /* 0x040fe40000000000 */
[----:B------:R-:W-:-:S06]  /*3850*/  DMUL R54, R54, R12 ;  /* 0x0000000c36367228 */ /* 0x000fcc0000000000 */
[C---:B------:R-:W-:Y:S02]  /*3860*/  DFMA R14, R56.reuse, R14, R16 ;  /* 0x0000000e380e722b */ /* 0x040fe40000000010 */
[----:B------:R-:W-:Y:S01]  /*3870*/  DFMA R54, R56, R40, R54 ;  /* 0x000000283836722b */ /* 0x000fe20000000036 */
[----:B------:R-:W-:Y:S02]  /*3880*/  IMAD.MOV.U32 R16, RZ, RZ, 0x0 ;  /* 0x00000000ff107424 */ /* 0x000fe400078e00ff */
[----:B------:R-:W-:-:S03]  /*3890*/  IMAD.MOV.U32 R17, RZ, RZ, 0x3fd80000 ;  /* 0x3fd80000ff117424 */ /* 0x000fc600078e00ff */
[C---:B------:R-:W-:Y:S02]  /*38a0*/  DFMA R56, R48.reuse, R18, R14 ;  /* 0x000000123038722b */ /* 0x040fe4000000000e */
[----:B------:R-:W-:-:S06]  /*38b0*/  DFMA R54, R48, R10, R54 ;  /* 0x0000000a3036722b */ /* 0x000fcc0000000036 */
[----:B------:R-:W-:-:S08]  /*38c0*/  DMUL R22, R56, R56 ;  /* 0x0000003838167228 */ /* 0x000fd00000000000 */
[----:B------:R-:W-:-:S06]  /*38d0*/  DFMA R22, R54, R54, R22 ;  /* 0x000000363616722b */ /* 0x000fcc0000000016 */
        /* <DEDUP_REMOVED lines=15> */
[----:B------:R-:W-:Y:S01]  /*39d0*/  MOV R19, R49 ;  /* 0x0000003100137202 */ /* 0x000fe20000000f00 */
[----:B------:R-:W-:Y:S01]  /*39e0*/  IMAD.MOV.U32 R21, RZ, RZ, R23 ;  /* 0x000000ffff157224 */ /* 0x000fe200078e0017 */
[----:B------:R-:W-:Y:S01]  /*39f0*/  MOV R0, 0x3a20 ;  /* 0x00003a2000007802 */ /* 0x000fe20000000f00 */
[----:B------:R-:W-:-:S07]  /*3a00*/  IMAD.MOV.U32 R18, RZ, RZ, R48 ;  /* 0x000000ffff127224 */ /* 0x000fce00078e0030 */
[----:B------:R-:W-:Y:S05]  /*3a10*/  CALL.REL.NOINC `($__internal_1_$__cuda_sm20_dsqrt_rn_f64_mediumpath_v1) ;  /* 0x0000029c00047944 */ /* 0x000fea0003c00000 */
[----:B------:R-:W-:Y:S02]  /*3a20*/  IMAD.MOV.U32 R58, RZ, RZ, R14 ;  /* 0x000000ffff3a7224 */ /* 0x000fe400078e000e */
[----:B------:R-:W-:-:S07]  /*3a30*/  IMAD.MOV.U32 R59, RZ, RZ, R15 ;  /* 0x000000ffff3b7224 */ /* 0x000fce00078e000f */
.L_x_72:
[----:B------:R-:W-:Y:S05]  /*3a40*/  BSYNC.RECONVERGENT B1 ;  /* 0x0000000000017941 */ /* 0x000fea0003800200 */
.L_x_71:
        /* <DEDUP_REMOVED lines=23> */
.L_x_74:
[----:B------:R-:W-:Y:S05]  /*3bc0*/  BSYNC.RECONVERGENT B1 ;  /* 0x0000000000017941 */ /* 0x000fea0003800200 */
.L_x_73:
        /* <DEDUP_REMOVED lines=23> */
.L_x_76:
[----:B------:R-:W-:Y:S05]  /*3d40*/  BSYNC.RECONVERGENT B1 ;  /* 0x0000000000017941 */ /* 0x000fea0003800200 */
.L_x_75:
[----:B------:R-:W-:-:S14]  /*3d50*/  DSETP.NEU.AND P0, PT, |R36|, +INF , PT ;  /* 0x7ff000002400742a */ /* 0x000fdc0003f0d200 */
[----:B------:R-:W-:Y:S01]  /*3d60*/  @!P0 DMUL R20, RZ, R36 ;  /* 0x00000024ff148228 */ /* 0x000fe20000000000 */
[----:B------:R-:W-:Y:S01]  /*3d70*/  @!P0 IMAD.MOV.U32 R16, RZ, RZ, RZ ;  /* 0x000000ffff108224 */ /* 0x000fe200078e00ff */
[----:B------:R-:W-:Y:S09]  /*3d80*/  @!P0 BRA `(.L_x_77) ;  /* 0x0000000000588947 */ /* 0x000ff20003800000 */
[----:B------:R-:W-:Y:S01]  /*3d90*/  UMOV UR4, 0x6dc9c883 ;  /* 0x6dc9c88300047882 */ /* 0x000fe20000000000 */
[----:B------:R-:W-:Y:S01]  /*3da0*/  UMOV UR5, 0x3fe45f30 ;  /* 0x3fe45f3000057882 */ /* 0x000fe20000000000 */
[C---:B------:R-:W-:Y:S02]  /*3db0*/  DSETP.GE.AND P0, PT, |R36|.reuse, 2.14748364800000000000e+09, PT ;  /* 0x41e000002400742a */ /* 0x040fe40003f06200 */
[----:B------:R-:W-:Y:S01]  /*3dc0*/  DMUL R16, R36, UR4 ;  /* 0x0000000424107c28 */ /* 0x000fe20008000000 */
[----:B------:R-:W-:Y:S01]  /*3dd0*/  UMOV UR4, 0x54442d18 ;  /* 0x54442d1800047882 */ /* 0x000fe20000000000 */
[----:B------:R-:W-:-:S08]  /*3de0*/  UMOV UR5, 0x3ff921fb ;  /* 0x3ff921fb00057882 */ /* 0x000fd00000000000 */
[----:B------:R-:W0:Y:S08]  /*3df0*/  F2I.F64 R16, R16 ;  /* 0x0000001000107311 */ /* 0x000e300000301100 */
[----:B0-----:R-:W0:Y:S02]  /*3e00*/  I2F.F64 R20, R16 ;  /* 0x0000001000147312 */ /* 0x001e240000201c00 */
[----:B0-----:R-:W-:Y:S01]  /*3e10*/  DFMA R14, R20, -UR4, R36 ;  /* 0x80000004140e7c2b */ /* 0x001fe20008000024 */
[----:B------:R-:W-:Y:S01]  /*3e20*/  UMOV UR4, 0x33145c00 ;  /* 0x33145c0000047882 */ /* 0x000fe20000000000 */
[----:B------:R-:W-:-:S06]  /*3e30*/  UMOV UR5, 0x3c91a626 ;  /* 0x3c91a62600057882 */ /* 0x000fcc0000000000 */
[----:B------:R-:W-:Y:S01]  /*3e40*/  DFMA R14, R20, -UR4, R14 ;  /* 0x80000004140e7c2b */ /* 0x000fe2000800000e */
[----:B------:R-:W-:Y:S01]  /*3e50*/  UMOV UR4, 0x252049c0 ;  /* 0x252049c000047882 */ /* 0x000fe20000000000 */
[----:B------:R-:W-:-:S06]  /*3e60*/  UMOV UR5, 0x397b839a ;  /* 0x397b839a00057882 */ /* 0x000fcc0000000000 */
[----:B------:R-:W-:Y:S01]  /*3e70*/  DFMA R20, R20, -UR4, R14 ;  /* 0x8000000414147c2b */ /* 0x000fe2000800000e */
[----:B------:R-:W-:Y:S10]  /*3e80*/  @!P0 BRA `(.L_x_77) ;  /* 0x0000000000188947 */ /* 0x000ff40003800000 */
[----:B------:R-:W-:Y:S01]  /*3e90*/  BSSY.RECONVERGENT B2, `(.L_x_77) ;  /* 0x0000005000027945 */ /* 0x000fe20003800200 */
[----:B------:R-:W-:Y:S01]  /*3ea0*/  IMAD.MOV.U32 R20, RZ, RZ, R36 ;  /* 0x000000ffff147224 */ /* 0x000fe200078e0024 */
[----:B------:R-:W-:Y:S01]  /*3eb0*/  MOV R65, 0x3ee0 ;  /* 0x00003ee000417802 */ /* 0x000fe20000000f00 */
[----:B------:R-:W-:-:S07]  /*3ec0*/  IMAD.MOV.U32 R23, RZ, RZ, R37 ;  /* 0x000000ffff177224 */ /* 0x000fce00078e0025 */
[----:B------:R-:W-:Y:S05]  /*3ed0*/  CALL.REL.NOINC `($ccd$__internal_trig_reduction_slowpathd) ;  /* 0x000002a400247944 */ /* 0x000fea0003c00000 */
[----:B------:R-:W-:Y:S05]  /*3ee0*/  BSYNC.RECONVERGENT B2 ;  /* 0x0000000000027941 */ /* 0x000fea0003800200 */
.L_x_77:
[----:B------:R-:W2:Y:S01]  /*3ef0*/  LDG.E R17, desc[UR8][R30.64+0x10] ;  /* 0x000010081e117981 */ /* 0x000ea2000c1e1900 */
[----:B------:R-:W-:Y:S01]  /*3f00*/  DMUL R14, R20, R20 ;  /* 0x00000014140e7228 */ /* 0x000fe20000000000 */
[----:B------:R-:W-:Y:S01]  /*3f10*/  MOV R22, 0x2cb0d246 ;  /* 0x2cb0d24600167802 */ /* 0x000fe20000000f00 */
[----:B------:R-:W-:Y:S01]  /*3f20*/  IMAD.MOV.U32 R23, RZ, RZ, 0x3e5ae5f1 ;  /* 0x3e5ae5f1ff177424 */ /* 0x000fe200078e00ff */
[----:B------:R-:W-:Y:S01]  /*3f30*/  UMOV UR4, 0xf9785eba ;  /* 0xf9785eba00047882 */ /* 0x000fe20000000000 */
[----:B------:R-:W-:Y:S01]  /*3f40*/  IMAD.MOV.U32 R18, RZ, RZ, -0x3e107ad8 ;  /* 0xc1ef8528ff127424 */ /* 0x000fe200078e00ff */
[----:B------:R-:W-:Y:S01]  /*3f50*/  UMOV UR5, 0x3de5db65 ;  /* 0x3de5db6500057882 */ /* 0x000fe20000000000 */
[----:B------:R-:W-:Y:S01]  /*3f60*/  IMAD.MOV.U32 R19, RZ, RZ, 0x3e21eea7 ;  /* 0x3e21eea7ff137424 */ /* 0x000fe200078e00ff */
[C---:B------:R-:W-:Y:S01]  /*3f70*/  LOP3.LUT P1, RZ, R16.reuse, 0x2, RZ, 0xc0, !PT ;  /* 0x0000000210ff7812 */ /* 0x040fe2000782c0ff */
[C---:B------:R-:W-:Y:S01]  /*3f80*/  DFMA R22, R14.reuse, UR4, -R22 ;  /* 0x000000040e167c2b */ /* 0x040fe20008000816 */
[----:B------:R-:W-:Y:S01]  /*3f90*/  UMOV UR4, 0x20fd8164 ;  /* 0x20fd816400047882 */ /* 0x000fe20000000000 */
[----:B------:R-:W-:Y:S01]  /*3fa0*/  UMOV UR5, 0x3da8ff83 ;  /* 0x3da8ff8300057882 */ /* 0x000fe20000000000 */
[----:B------:R-:W-:Y:S01]  /*3fb0*/  LOP3.LUT R0, R16, 0x1, RZ, 0xc0, !PT ;  /* 0x0000000110007812 */ /* 0x000fe200078ec0ff */
[C---:B------:R-:W-:Y:S01]  /*3fc0*/  DFMA R18, R14.reuse, -UR4, R18 ;  /* 0x800000040e127c2b */ /* 0x040fe20008000012 */
[----:B------:R-:W-:Y:S01]  /*3fd0*/  UMOV UR4, 0x69ace392 ;  /* 0x69ace39200047882 */ /* 0x000fe20000000000 */
[----:B------:R-:W-:Y:S01]  /*3fe0*/  UMOV UR5, 0x3ec71de3 ;  /* 0x3ec71de300057882 */ /* 0x000fe20000000000 */
[----:B------:R-:W-:Y:S01]  /*3ff0*/  ISETP.NE.U32.AND P0, PT, R0, 0x1, PT ;  /* 0x000000010000780c */ /* 0x000fe20003f05070 */
[C---:B------:R-:W-:Y:S01]  /*4000*/  DFMA R22, R14.reuse, R22, UR4 ;  /* 0x000000040e167e2b */ /* 0x040fe20008000016 */
[----:B------:R-:W-:Y:S01]  /*4010*/  UMOV UR4, 0x8e06e6d9 ;  /* 0x8e06e6d900047882 */ /* 0x000fe20000000000 */
[----:B------:R-:W-:Y:S01]  /*4020*/  UMOV UR5, 0x3e927e4f ;  /* 0x3e927e4f00057882 */ /* 0x000fe20000000000 */
[----:B------:R-:W-:Y:S01]  /*4030*/  BSSY.RECONVERGENT B0, `(.L_x_78) ;  /* 0x0000056000007945 */ /* 0x000fe20003800200 */
[----:B------:R-:W-:Y:S01]  /*4040*/  DFMA R18, R14, R18, -UR4 ;  /* 0x800000040e127e2b */ /* 0x000fe20008000012 */
[----:B------:R-:W-:Y:S01]  /*4050*/  UMOV UR4, 0x19db62a1 ;  /* 0x19db62a100047882 */ /* 0x000fe20000000000 */
[----:B------:R-:W-:-:S02]  /*4060*/  UMOV UR5, 0x3f2a01a0 ;  /* 0x3f2a01a000057882 */ /* 0x000fc40000000000 */
[C---:B------:R-:W-:Y:S01]  /*4070*/  DFMA R22, R14.reuse, R22, -UR4 ;  /* 0x800000040e167e2b */ /* 0x040fe20008000016 */
[----:B------:R-:W-:Y:S01]  /*4080*/  UMOV UR4, 0x19ddbce9 ;  /* 0x19ddbce900047882 */ /* 0x000fe20000000000 */
[----:B------:R-:W-:Y:S02]  /*4090*/  UMOV UR5, 0x3efa01a0 ;  /* 0x3efa01a000057882 */ /* 0x000fe40000000000 */
[C---:B------:R-:W-:Y:S01]  /*40a0*/  DFMA R18, R14.reuse, R18, UR4 ;  /* 0x000000040e127e2b */ /* 0x040fe20008000012 */
[----:B------:R-:W-:Y:S01]  /*40b0*/  UMOV UR4, 0x11110818 ;  /* 0x1111081800047882 */ /* 0x000fe20000000000 */
[----:B------:R-:W-:Y:S02]  /*40c0*/  UMOV UR5, 0x3f811111 ;  /* 0x3f81111100057882 */ /* 0x000fe40000000000 */
[----:B------:R-:W-:Y:S01]  /*40d0*/  DFMA R22, R14, R22, UR4 ;  /* 0x000000040e167e2b */ /* 0x000fe20008000016 */
[----:B------:R-:W-:Y:S01]  /*40e0*/  UMOV UR4, 0x16c15d47 ;  /* 0x16c15d4700047882 */ /* 0x000fe20000000000 */
[----:B------:R-:W-:-:S02]  /*40f0*/  UMOV UR5, 0x3f56c16c ;  /* 0x3f56c16c00057882 */ /* 0x000fc40000000000 */
[C---:B------:R-:W-:Y:S01]  /*4100*/  DFMA R18, R14.reuse, R18, -UR4 ;  /* 0x800000040e127e2b */ /* 0x040fe20008000012 */
[----:B------:R-:W-:Y:S01]  /*4110*/  UMOV UR4, 0x55555554 ;  /* 0x5555555400047882 */ /* 0x000fe20000000000 */
[----:B------:R-:W-:Y:S02]  /*4120*/  UMOV UR5, 0x3fc55555 ;  /* 0x3fc5555500057882 */ /* 0x000fe40000000000 */
[C---:B------:R-:W-:Y:S01]  /*4130*/  DFMA R22, R14.reuse, R22, -UR4 ;  /* 0x800000040e167e2b */ /* 0x040fe20008000016 */
[----:B------:R-:W-:Y:S01]  /*4140*/  UMOV UR4, 0x55555551 ;  /* 0x5555555100047882 */ /* 0x000fe20000000000 */
[----:B------:R-:W-:Y:S02]  /*4150*/  UMOV UR5, 0x3fa55555 ;  /* 0x3fa5555500057882 */ /* 0x000fe40000000000 */
[----:B------:R-:W-:-:S04]  /*4160*/  DFMA R18, R14, R18, UR4 ;  /* 0x000000040e127e2b */ /* 0x000fc80008000012 */
[----:B------:R-:W-:-:S04]  /*4170*/  DFMA R22, R14, R22, RZ ;  /* 0x000000160e16722b */ /* 0x000fc800000000ff */
[----:B------:R-:W-:-:S04]  /*4180*/  DFMA R18, R14, R18, -0.5 ;  /* 0xbfe000000e12742b */ /* 0x000fc80000000012 */
[----:B------:R-:W-:-:S04]  /*4190*/  DFMA R22, R22, R20, R20 ;  /* 0x000000141616722b */ /* 0x000fc80000000014 */
[----:B------:R-:W-:-:S06]  /*41a0*/  DFMA R18, R14, R18, 1 ;  /* 0x3ff000000e12742b */ /* 0x000fcc0000000012 */
[----:B------:R-:W-:-:S04]  /*41b0*/  LOP3.LUT R15, R23, 0x80000000, RZ, 0x3c, !PT ;  /* 0x80000000170f7812 */ /* 0x000fc800078e3cff */
[----:B------:R-:W-:Y:S02]  /*41c0*/  FSEL R21, R15, R19, !P0 ;  /* 0x000000130f157208 */ /* 0x000fe40004000000 */
[----:B------:R-:W-:Y:S02]  /*41d0*/  FSEL R20, R22, R18, !P0 ;  /* 0x0000001216147208 */ /* 0x000fe40004000000 */
[----:B------:R-:W-:Y:S02]  /*41e0*/  @P1 LOP3.LUT R39, R21, 0x80000000, RZ, 0x3c, !PT ;  /* 0x8000000015271812 */ /* 0x000fe400078e3cff */
[----:B------:R-:W-:Y:S02]  /*41f0*/  FSEL R14, R18, R22, !P0 ;  /* 0x00000016120e7208 */ /* 0x000fe40004000000 */
[----:B------:R-:W-:Y:S01]  /*4200*/  FSEL R15, R19, R23, !P0 ;  /* 0x00000017130f7208 */ /* 0x000fe20004000000 */
[----:B------:R-:W-:-:S03]  /*4210*/  @P1 IMAD.MOV.U32 R21, RZ, RZ, R39 ;  /* 0x000000ffff151224 */ /* 0x000fc600078e0027 */
[----:B------:R-:W-:-:S04]  /*4220*/  @P1 LOP3.LUT R19, R15, 0x80000000, RZ, 0x3c, !PT ;  /* 0x800000000f131812 */ /* 0x000fc800078e3cff */
[----:B------:R-:W-:Y:S02]  /*4230*/  @P1 MOV R15, R19 ;  /* 0x00000013000f1202 */ /* 0x000fe40000000f00 */
[----:B--2---:R-:W-:Y:S01]  /*4240*/  ISETP.GE.U32.AND P0, PT, R64, R17, PT ;  /* 0x000000114000720c */ /* 0x004fe20003f06070 */
[C---:B------:R-:W-:Y:S02]  /*4250*/  DMUL R16, R20.reuse, R54 ;  /* 0x0000003614107228 */ /* 0x040fe40000000000 */
[----:B------:R-:W-:-:S06]  /*4260*/  DMUL R20, R20, R48 ;  /* 0x0000003014147228 */ /* 0x000fcc0000000000 */
[C---:B------:R-:W-:Y:S02]  /*4270*/  DFMA R48, R14.reuse, R48, -R16 ;  /* 0x000000300e30722b */ /* 0x040fe40000000810 */
[----:B------:R-:W-:Y:S02]  /*4280*/  DFMA R54, R14, R54, R20 ;  /* 0x000000360e36722b */ /* 0x000fe40000000014 */
[----:B------:R-:W-:Y:S09]  /*4290*/  @P0 BRA `(.L_x_79) ;  /* 0x0000000000bc0947 */ /* 0x000ff20003800000 */
[----:B------:R-:W0:Y:S01]  /*42a0*/  LDCU.64 UR4, c[0x0][0x3b0] ;  /* 0x00007600ff0477ac */ /* 0x000e220008000a00 */
[----:B------:R-:W-:-:S04]  /*42b0*/  IADD3 R0, P0, PT, R25, R64, RZ ;  /* 0x0000004019007210 */ /* 0x000fc80007f1e0ff */
[----:B------:R-:W-:Y:S02]  /*42c0*/  LEA.HI.X.SX32 R15, R25, RZ, 0x1, P0 ;  /* 0x000000ff190f7211 */ /* 0x000fe400000f0eff */
[----:B0-----:R-:W-:-:S04]  /*42d0*/  LEA R20, P0, R0, UR4, 0x2 ;  /* 0x0000000400147c11 */ /* 0x001fc8000f8010ff */
[----:B------:R-:W-:-:S06]  /*42e0*/  LEA.HI.X R21, R0, UR5, R15, 0x2, P0 ;  /* 0x0000000500157c11 */ /* 0x000fcc00080f140f */
[----:B------:R-:W2:Y:S01]  /*42f0*/  LDG.E R21, desc[UR8][R20.64] ;  /* 0x0000000814157981 */ /* 0x000ea2000c1e1900 */
[----:B------:R-:W-:Y:S02]  /*4300*/  DMUL R14, R10, R46 ;  /* 0x0000002e0a0e7228 */ /* 0x000fe40000000000 */
[----:B------:R-:W-:Y:S02]  /*4310*/  DMUL R16, R12, R42 ;  /* 0x0000002a0c107228 */ /* 0x000fe40000000000 */
[----:B------:R-:W-:-:S04]  /*4320*/  DMUL R56, R40, R44 ;  /* 0x0000002c28387228 */ /* 0x000fc80000000000 */
[----:B------:R-:W-:Y:S02]  /*4330*/  DFMA R14, R40, R42, -R14 ;  /* 0x0000002a280e722b */ /* 0x000fe4000000080e */
[----:B------:R-:W-:Y:S01]  /*4340*/  DFMA R16, R10, R44, -R16 ;  /* 0x0000002c0a10722b */ /* 0x000fe20000000810 */
[----:B--2---:R-:W-:Y:S01]  /*4350*/  IMAD R0, R21, 0x18, R62 ;  /* 0x0000001815007824 */ /* 0x004fe200078e023e */
[----:B------:R-:W-:-:S04]  /*4360*/  DFMA R20, R12, R46, -R56 ;  /* 0x0000002e0c14722b */ /* 0x000fc80000000838 */
[----:B------:R-:W0:Y:S04]  /*4370*/  LDS.64 R60, [R0+0x8] ;  /* 0x00000800003c7984 */ /* 0x000e280000000a00 */
[----:B------:R-:W1:Y:S04]  /*4380*/  LDS.64 R22, [R0] ;  /* 0x0000000000167984 */ /* 0x000e680000000a00 */
[----:B------:R-:W2:Y:S01]  /*4390*/  LDS.64 R18, [R0+0x10] ;  /* 0x0000100000127984 */ /* 0x000ea20000000a00 */
[----:B0-----:R-:W-:Y:S02]  /*43a0*/  DADD R60, -R6, R60 ;  /* 0x00000000063c7229 */ /* 0x001fe4000000013c */
[----:B-1----:R-:W-:-:S06]  /*43b0*/  DADD R22, -R8, R22 ;  /* 0x0000000008167229 */ /* 0x002fcc0000000116 */
[----:B------:R-:W-:Y:S02]  /*43c0*/  DMUL R58, R14, R60 ;  /* 0x0000003c0e3a7228 */ /* 0x000fe40000000000 */
[----:B--2---:R-:W-:Y:S02]  /*43d0*/  DADD R18, -R4, R18 ;  /* 0x0000000004127229 */ /* 0x004fe40000000112 */
[C---:B------:R-:W-:Y:S02]  /*43e0*/  DMUL R56, R60.reuse, R12 ;  /* 0x0000000c3c387228 */ /* 0x040fe40000000000 */
[----:B------:R-:W-:Y:S02]  /*43f0*/  DMUL R60, R60, R44 ;  /* 0x0000002c3c3c7228 */ /* 0x000fe40000000000 */
[----:B------:R-:W-:-:S04]  /*4400*/  DFMA R58, R16, R22, R58 ;  /* 0x00000016103a722b */ /* 0x000fc8000000003a */
[C---:B------:R-:W-:Y:S02]  /*4410*/  DFMA R56, R22.reuse, R40, R56 ;  /* 0x000000281638722b */ /* 0x040fe40000000038 */
[----:B------:R-:W-:Y:S02]  /*4420*/  DFMA R60, R22, R46, R60 ;  /* 0x0000002e163c722b */ /* 0x000fe4000000003c */
[----:B------:R-:W-:-:S04]  /*4430*/  DFMA R66, R20, R18, R58 ;  /* 0x000000121442722b */ /* 0x000fc8000000003a */
[C---:B------:R-:W-:Y:S02]  /*4440*/  DFMA R56, R18.reuse, R10, R56 ;  /* 0x0000000a1238722b */ /* 0x040fe40000000038 */
[----:B------:R-:W-:Y:S02]  /*4450*/  DFMA R60, R18, R42, R60 ;  /* 0x0000002a123c722b */ /* 0x000fe4000000003c */
[-C--:B------:R-:W-:Y:S02]  /*4460*/  DMUL R58, R54, R66.reuse ;  /* 0x00000042363a7228 */ /* 0x080fe40000000000 */
[----:B------:R-:W-:-:S06]  /*4470*/  DMUL R66, R48, R66 ;  /* 0x0000004230427228 */ /* 0x000fcc0000000000 */
[-C--:B------:R-:W-:Y:S02]  /*4480*/  DFMA R58, R48, R56.reuse, R58 ;  /* 0x00000038303a722b */ /* 0x080fe4000000003a */
[----:B------:R-:W-:-:S06]  /*4490*/  DFMA R66, R54, R56, -R66 ;  /* 0x000000383642722b */ /* 0x000fcc0000000842 */
[-C--:B------:R-:W-:Y:S02]  /*44a0*/  DMUL R16, R16, R58.reuse ;  /* 0x0000003a10107228 */ /* 0x080fe40000000000 */
[-C--:B------:R-:W-:Y:S02]  /*44b0*/  DMUL R14, R14, R58.reuse ;  /* 0x0000003a0e0e7228 */ /* 0x080fe40000000000 */
[----:B------:R-:W-:-:S04]  /*44c0*/  DMUL R20, R20, R58 ;  /* 0x0000003a14147228 */ /* 0x000fc80000000000 */
[C---:B------:R-:W-:Y:S02]  /*44d0*/  DFMA R16, R66.reuse, R40, R16 ;  /* 0x000000284210722b */ /* 0x040fe40000000010 */
[C---:B------:R-:W-:Y:S02]  /*44e0*/  DFMA R14, R66.reuse, R12, R14 ;  /* 0x0000000c420e722b */ /* 0x040fe4000000000e */
[----:B------:R-:W-:-:S04]  /*44f0*/  DFMA R20, R66, R10, R20 ;  /* 0x0000000a4214722b */ /* 0x000fc80000000014 */
[C---:B------:R-:W-:Y:S02]  /*4500*/  DFMA R16, R60.reuse, R46, R16 ;  /* 0x0000002e3c10722b */ /* 0x040fe40000000010 */
[C---:B------:R-:W-:Y:S02]  /*4510*/  DFMA R14, R60.reuse, R44, R14 ;  /* 0x0000002c3c0e722b */ /* 0x040fe4000000000e */
[----:B------:R-:W-:-:S04]  /*4520*/  DFMA R20, R60, R42, R20 ;  /* 0x0000002a3c14722b */ /* 0x000fc80000000014 */
[----:B------:R-:W-:Y:S02]  /*4530*/  DADD R16, R8, R16 ;  /* 0x0000000008107229 */ /* 0x000fe40000000010 */
[----:B------:R-:W-:Y:S02]  /*4540*/  DADD R14, R6, R14 ;  /* 0x00000000060e7229 */ /* 0x000fe4000000000e */
[----:B------:R-:W-:-:S03]  /*4550*/  DADD R20, R4, R20 ;  /* 0x0000000004147229 */ /* 0x000fc60000000014 */
[----:B------:R0:W-:Y:S04]  /*4560*/  STS.64 [R0], R16 ;  /* 0x0000001000007388 */ /* 0x0001e80000000a00 */
[----:B------:R0:W-:Y:S04]  /*4570*/  STS.64 [R0+0x8], R14 ;  /* 0x0000080e00007388 */ /* 0x0001e80000000a00 */
[----:B------:R0:W-:Y:S02]  /*4580*/  STS.64 [R0+0x10], R20 ;  /* 0x0000101400007388 */ /* 0x0001e40000000a00 */
.L_x_79:
[----:B------:R-:W-:Y:S05]  /*4590*/  BSYNC.RECONVERGENT B0 ;  /* 0x0000000000007941 */ /* 0x000fea0003800200 */
.L_x_78:
[----:B------:R-:W-:Y:S08]  /*45a0*/  BAR.SYNC.DEFER_BLOCKING 0x0 ;  /* 0x0000000000007b1d */ /* 0x000ff00000010000 */
[----:B------:R-:W1:Y:S01]  /*45b0*/  LDC.64 R6, c[0x0][0x3a0] ;  /* 0x0000e800ff067b82 */ /* 0x000e620000000a00 */
[----:B------:R-:W2:Y:S01]  /*45c0*/  LDG.E R4, desc[UR8][R30.64+0x4] ;  /* 0x000004081e047981 */ /* 0x000ea2000c1e1900 */
[----:B------:R-:W-:Y:S01]  /*45d0*/  BSSY.RECONVERGENT B1, `(.L_x_80) ;  /* 0x00001d7000017945 */ /* 0x000fe20003800200 */
[----:B------:R-:W-:Y:S01]  /*45e0*/  CS2R R12, SRZ ;  /* 0x00000000000c7805 */ /* 0x000fe2000001ff00 */
[----:B-1----:R-:W-:Y:S01]  /*45f0*/  IMAD.WIDE R38, R38, 0x4, R6 ;  /* 0x0000000426267825 */ /* 0x002fe200078e0206 */
[----:B--2---:R-:W-:-:S13]  /*4600*/  ISETP.GE.AND P0, PT, R64, R4, PT ;  /* 0x000000044000720c */ /* 0x004fda0003f06270 */
[----:B------:R-:W-:Y:S05]  /*4610*/  @P0 BRA `(.L_x_81) ;  /* 0x0000001c00480947 */ /* 0x000fea0003800000 */
[----:B------:R-:W1:Y:S01]  /*4620*/  LDC.64 R10, c[0x0][0x398] ;  /* 0x0000e600ff0a7b82 */ /* 0x000e620000000a00 */
[----:B------:R2:W5:Y:S04]  /*4630*/  LDG.E R8, desc[UR8][R30.64+0x8] ;  /* 0x000008081e087981 */ /* 0x000568000c1e1900 */
[----:B------:R2:W5:Y:S04]  /*4640*/  LDG.E R7, desc[UR8][R30.64+0x14] ;  /* 0x000014081e077981 */ /* 0x000568000c1e1900 */
[----:B------:R2:W5:Y:S04]  /*4650*/  LDG.E R6, desc[UR8][R30.64+0x18] ;  /* 0x000018081e067981 */ /* 0x000568000c1e1900 */
[----:B-1----:R2:W5:Y:S01]  /*4660*/  LDG.E.U8 R10, desc[UR8][R10.64+0x2b] ;  /* 0x00002b080a0a7981 */ /* 0x002562000c1e1100 */
[----:B------:R-:W-:Y:S01]  /*4670*/  IMAD.MOV.U32 R9, RZ, RZ, R64 ;  /* 0x000000ffff097224 */ /* 0x000fe200078e0040 */
[----:B------:R-:W-:-:S07]  /*4680*/  CS2R R12, SRZ ;  /* 0x00000000000c7805 */ /* 0x000fce000001ff00 */
.L_x_112:
[----:B0-----:R-:W-:Y:S01]  /*4690*/  IMAD.WIDE R14, R9, 0x4, R38 ;  /* 0x00000004090e7825 */ /* 0x001fe200078e0226 */
[----:B------:R-:W0:Y:S04]  /*46a0*/  LDC.64 R16, c[0x0][0x388] ;  /* 0x0000e200ff107b82 */ /* 0x000e280000000a00 */
[----:B------:R-:W3:Y:S04]  /*46b0*/  LDG.E R0, desc[UR8][R14.64] ;  /* 0x000000080e007981 */ /* 0x000ee8000c1e1900 */
[----:B------:R-:W1:Y:S08]  /*46c0*/  S2UR UR5, SR_CgaCtaId ;  /* 0x00000000000579c3 */ /* 0x000e700000008800 */
[----:B------:R-:W4:Y:S01]  /*46d0*/  S2UR UR6, SR_SWINHI ;  /* 0x00000000000679c3 */ /* 0x000f220000002f00 */
[----:B------:R-:W-:-:S07]  /*46e0*/  UMOV UR4, 0x400 ;  /* 0x0000040000047882 */ /* 0x000fce0000000000 */
[----:B------:R-:W2:Y:S08]  /*46f0*/  LDC.64 R48, c[0x0][0x380] ;  /* 0x0000e000ff307b82 */ /* 0x000eb00000000a00 */
[----:B------:R-:W2:Y:S01]  /*4700*/  LDC.64 R40, c[0x0][0x390] ;  /* 0x0000e400ff287b82 */ /* 0x000ea20000000a00 */
[----:B---3--:R-:W-:-:S04]  /*4710*/  IMAD.SHL.U32 R5, R0, 0x2, RZ ;  /* 0x0000000200057824 */ /* 0x008fc800078e00ff */
[----:B0-----:R-:W-:-:S05]  /*4720*/  IMAD.WIDE R16, R5, 0x4, R16 ;  /* 0x0000000405107825 */ /* 0x001fca00078e0210 */
[----:B------:R-:W3:Y:S04]  /*4730*/  LDG.E R5, desc[UR8][R16.64] ;  /* 0x0000000810057981 */ /* 0x000ee8000c1e1900 */
[----:B------:R-:W2:Y:S01]  /*4740*/  LDG.E R18, desc[UR8][R16.64+0x4] ;  /* 0x0000040810127981 */ /* 0x000ea2000c1e1900 */
[----:B-1----:R-:W-:-:S07]  /*4750*/  ULEA UR4, UR5, UR4, 0x18 ;  /* 0x0000000405047291 */ /* 0x002fce000f8ec0ff */
[----:B------:R-:W-:Y:S01]  /*4760*/  UMOV UR4, UR4 ;  /* 0x0000000400047c82 */ /* 0x000fe20008000000 */
[----:B----4-:R-:W-:Y:S01]  /*4770*/  UMOV UR5, UR6 ;  /* 0x0000000600057c82 */ /* 0x010fe20008000000 */
[----:B------:R-:W-:Y:S02]  /*4780*/  ISETP.EQ.U32.AND P0, PT, RZ, UR4, PT ;  /* 0x00000004ff007c0c */ /* 0x000fe4000bf02070 */
[----:B---3--:R-:W-:Y:S02]  /*4790*/  IABS R20, R5 ;  /* 0x0000000500147213 */ /* 0x008fe40000000000 */
[----:B--2---:R-:W-:-:S03]  /*47a0*/  IABS R22, R18 ;  /* 0x0000001200167213 */ /* 0x004fc60000000000 */
[----:B------:R-:W-:Y:S02]  /*47b0*/  IMAD R11, R20, 0x3, RZ ;  /* 0x00000003140b7824 */ /* 0x000fe400078e02ff */
[----:B------:R-:W-:-:S03]  /*47c0*/  IMAD R15, R22, 0x3, RZ ;  /* 0x00000003160f7824 */ /* 0x000fc600078e02ff */
[C---:B------:R-:W-:Y:S01]  /*47d0*/  IADD3 R47, PT, PT, R11.reuse, -0x3, RZ ;  /* 0xfffffffd0b2f7810 */ /* 0x040fe20007ffe0ff */
[----:B------:R-:W-:Y:S02]  /*47e0*/  VIADD R14, R11, 0xfffffffe ;  /* 0xfffffffe0b0e7836 */ /* 0x000fe40000000000 */
[----:B------:R-:W-:Y:S01]  /*47f0*/  VIADD R16, R15, 0xfffffffe ;  /* 0xfffffffe0f107836 */ /* 0x000fe20000000000 */
[-C--:B-----5:R-:W-:Y:S01]  /*4800*/  ISETP.GE.AND P1, PT, R47, R7.reuse, PT ;  /* 0x000000072f00720c */ /* 0x0a0fe20003f26270 */
[----:B------:R-:W-:Y:S01]  /*4810*/  VIADD R19, R15, 0xfffffffd ;  /* 0xfffffffd0f137836 */ /* 0x000fe20000000000 */
[-C--:B------:R-:W-:Y:S01]  /*4820*/  ISETP.GE.AND P2, PT, R14, R7.reuse, PT ;  /* 0x000000070e00720c */ /* 0x080fe20003f46270 */
[----:B------:R-:W-:Y:S01]  /*4830*/  VIADD R14, R11, 0xffffffff ;  /* 0xffffffff0b0e7836 */ /* 0x000fe20000000000 */
[-C--:B------:R-:W-:Y:S01]  /*4840*/  ISETP.GE.AND P5, PT, R16, R7.reuse, PT ;  /* 0x000000071000720c */ /* 0x080fe20003fa6270 */
[----:B------:R-:W-:Y:S01]  /*4850*/  VIADD R16, R15, 0xffffffff ;  /* 0xffffffff0f107836 */ /* 0x000fe20000000000 */
[----:B------:R-:W-:Y:S01]  /*4860*/  ISETP.EQ.OR.EX P2, PT, RZ, UR5, !P2, P0 ;  /* 0x00000005ff007c0c */ /* 0x000fe2000d742700 */
[--C-:B------:R-:W-:Y:S01]  /*4870*/  IMAD R15, R22, 0x3, -R7.reuse ;  /* 0x00000003160f7824 */ /* 0x100fe200078e0a07 */
[----:B------:R-:W-:Y:S01]  /*4880*/  ISETP.EQ.OR.EX P5, PT, RZ, UR5, !P5, P0 ;  /* 0x00000005ff007c0c */ /* 0x000fe2000efa2700 */
[----:B------:R-:W-:Y:S01]  /*4890*/  IMAD R11, R20, 0x3, -R7 ;  /* 0x00000003140b7824 */ /* 0x000fe200078e0a07 */
[----:B------:R-:W-:-:S02]  /*48a0*/  ISETP.GE.AND P4, PT, R19, R7, PT ;  /* 0x000000071300720c */ /* 0x000fc40003f86270 */
[-C--:B------:R-:W-:Y:S01]  /*48b0*/  ISETP.GE.OR P2, PT, R47, R6.reuse, P2 ;  /* 0x000000062f00720c */ /* 0x080fe20001746670 */
[----:B------:R-:W-:Y:S01]  /*48c0*/  IMAD R11, R11, 0x8, R62 ;  /* 0x000000080b0b7824 */ /* 0x000fe200078e023e */
[----:B------:R-:W-:Y:S02]  /*48d0*/  ISETP.GE.OR P5, PT, R19, R6, P5 ;  /* 0x000000061300720c */ /* 0x000fe40002fa6670 */
[----:B------:R-:W-:Y:S02]  /*48e0*/  ISETP.EQ.OR.EX P1, PT, RZ, UR5, !P1, P0 ;  /* 0x00000005ff007c0c */ /* 0x000fe4000cf22700 */
[----:B------:R-:W-:Y:S02]  /*48f0*/  ISETP.EQ.OR.EX P4, PT, RZ, UR5, !P4, P0 ;  /* 0x00000005ff007c0c */ /* 0x000fe4000e782700 */
[-C--:B------:R-:W-:Y:S02]  /*4900*/  ISETP.GE.AND P3, PT, R14, R7.reuse, PT ;  /* 0x000000070e00720c */ /* 0x080fe40003f66270 */
[----:B------:R-:W-:-:S02]  /*4910*/  ISETP.GE.AND P6, PT, R16, R7, PT ;  /* 0x000000071000720c */ /* 0x000fc40003fc6270 */
[-C--:B------:R-:W-:Y:S01]  /*4920*/  ISETP.GT.OR P1, PT, R47, R6.reuse, P1 ;  /* 0x000000062f00720c */ /* 0x080fe20000f24670 */
[----:B------:R-:W-:Y:S01]  /*4930*/  @!P2 LDS.64 R20, [R11+-0x10] ;  /* 0xfffff0000b14a984 */ /* 0x000fe20000000a00 */
[----:B------:R-:W-:Y:S01]  /*4940*/  ISETP.GT.OR P4, PT, R19, R6, P4 ;  /* 0x000000061300720c */ /* 0x000fe20002784670 */
[--C-:B------:R-:W-:Y:S01]  /*4950*/  IMAD.WIDE R46, R47, 0x8, R48.reuse ;  /* 0x000000082f2e7825 */ /* 0x100fe200078e0230 */
[----:B------:R-:W-:Y:S02]  /*4960*/  LEA R54, R15, R62, 0x3 ;  /* 0x0000003e0f367211 */ /* 0x000fe400078e18ff */
[----:B------:R-:W-:Y:S01]  /*4970*/  ISETP.EQ.OR.EX P3, PT, RZ, UR5, !P3, P0 ;  /* 0x00000005ff007c0c */ /* 0x000fe2000df62700 */
[----:B------:R-:W-:Y:S01]  /*4980*/  IMAD.WIDE R48, R19, 0x8, R48 ;  /* 0x0000000813307825 */ /* 0x000fe200078e0230 */
[----:B------:R-:W-:Y:S01]  /*4990*/  ISETP.EQ.OR.EX P6, PT, RZ, UR5, !P6, P0 ;  /* 0x00000005ff007c0c */ /* 0x000fe2000f7c2700 */
[----:B------:R-:W0:Y:S01]  /*49a0*/  @!P5 LDS.64 R22, [R54+-0x10] ;  /* 0xfffff0003616d984 */ /* 0x000e220000000a00 */
[----:B------:R-:W-:-:S02]  /*49b0*/  ISETP.GT.OR P3, PT, R14, R6, P3 ;  /* 0x000000060e00720c */ /* 0x000fc40001f64670 */
[----:B------:R-:W-:Y:S01]  /*49c0*/  ISETP.GT.OR P6, PT, R16, R6, P6 ;  /* 0x000000061000720c */ /* 0x000fe200037c4670 */
[----:B------:R-:W-:Y:S04]  /*49d0*/  @!P1 LDS.64 R42, [R11+-0x18] ;  /* 0xffffe8000b2a9984 */ /* 0x000fe80000000a00 */
[----:B------:R-:W1:Y:S06]  /*49e0*/  @!P4 LDS.64 R44, [R54+-0x18] ;  /* 0xffffe800362cc984 */ /* 0x000e6c0000000a00 */
[----:B------:R2:W-:Y:S04]  /*49f0*/  @!P3 LDS.64 R14, [R11+-0x8] ;  /* 0xfffff8000b0eb984 */ /* 0x0005e80000000a00 */
[----:B------:R-:W3:Y:S04]  /*4a00*/  @!P6 LDS.64 R16, [R54+-0x8] ;  /* 0xfffff8003610e984 */ /* 0x000ee80000000a00 */
[----:B------:R-:W0:Y:S04]  /*4a10*/  @P2 LDG.E.64 R20, desc[UR8][R46.64+0x8] ;  /* 0x000008082e142981 */ /* 0x000e28000c1e1b00 */
[----:B------:R-:W0:Y:S04]  /*4a20*/  @P5 LDG.E.64 R22, desc[UR8][R48.64+0x8] ;  /* 0x0000080830165981 */ /* 0x000e28000c1e1b00 */
[----:B------:R-:W1:Y:S04]  /*4a30*/  @P1 LDG.E.64 R42, desc[UR8][R46.64] ;  /* 0x000000082e2a1981 */ /* 0x000e68000c1e1b00 */
[----:B------:R-:W1:Y:S04]  /*4a40*/  @P4 LDG.E.64 R44, desc[UR8][R48.64] ;  /* 0x00000008302c4981 */ /* 0x000e68000c1e1b00 */
[----:B------:R-:W3:Y:S04]  /*4a50*/  @P3 LDG.E.64 R14, desc[UR8][R46.64+0x10] ;  /* 0x000010082e0e3981 */ /* 0x000ee8000c1e1b00 */
[----:B------:R-:W3:Y:S01]  /*4a60*/  @P6 LDG.E.64 R16, desc[UR8][R48.64+0x10] ;  /* 0x0000100830106981 */ /* 0x000ee2000c1e1b00 */
[----:B------:R-:W-:Y:S01]  /*4a70*/  VIMNMX R5, PT, PT, R5, R18, !PT ;  /* 0x0000001205057248 */ /* 0x000fe20007fe0100 */
[----:B--2---:R-:W-:Y:S01]  /*4a80*/  IMAD R11, R0, 0x9, RZ ;  /* 0x00000009000b7824 */ /* 0x004fe200078e02ff */
[----:B------:R-:W-:Y:S04]  /*4a90*/  BSSY.RECONVERGENT B2, `(.L_x_82) ;  /* 0x0000084000027945 */ /* 0x000fe80003800200 */
[----:B------:R-:W-:Y:S01]  /*4aa0*/  BSSY.RELIABLE B3, `(.L_x_83) ;  /* 0x0000050000037945 */ /* 0x000fe20003800100 */
[----:B------:R-:W-:Y:S01]  /*4ab0*/  ISETP.GE.AND P5, PT, R5, 0x1, PT ;  /* 0x000000010500780c */ /* 0x000fe20003fa6270 */
[----:B------:R-:W-:Y:S01]  /*4ac0*/  IMAD.WIDE R40, R11, 0x8, R40 ;  /* 0x000000080b287825 */ /* 0x000fe200078e0228 */
[----:B0-----:R-:W-:-:S02]  /*4ad0*/  DADD R20, -R22, R20 ;  /* 0x0000000016147229 */ /* 0x001fc40000000114 */
[----:B-1----:R-:W-:-:S06]  /*4ae0*/  DADD R42, -R44, R42 ;  /* 0x000000002c2a7229 */ /* 0x002fcc000000012a */
[----:B------:R-:W-:Y:S02]  /*4af0*/  DMUL R20, R20, R20 ;  /* 0x0000001414147228 */ /* 0x000fe40000000000 */
[----:B---3--:R-:W-:-:S06]  /*4b00*/  DADD R14, -R16, R14 ;  /* 0x00000000100e7229 */ /* 0x008fcc000000010e */
[----:B------:R-:W-:-:S08]  /*4b10*/  DFMA R42, R42, R42, R20 ;  /* 0x0000002a2a2a722b */ /* 0x000fd00000000014 */
[----:B------:R-:W-:Y:S01]  /*4b20*/  DFMA R42, R14, R14, R42 ;  /* 0x0000000e0e2a722b */ /* 0x000fe2000000002a */
[----:B------:R-:W-:Y:S10]  /*4b30*/  @!P5 BRA `(.L_x_84) ;  /* 0x000000000014d947 */ /* 0x000ff40003800000 */
[----:B------:R-:W0:Y:S02]  /*4b40*/  LDC.64 R14, c[0x0][0x398] ;  /* 0x0000e600ff0e7b82 */ /* 0x000e240000000a00 */
[----:B0-----:R-:W2:Y:S01]  /*4b50*/  LDG.E.U8 R14, desc[UR8][R14.64+0x29] ;  /* 0x000029080e0e7981 */ /* 0x001ea2000c1e1100 */
[----:B------:R-:W-:Y:S02]  /*4b60*/  CS2R R44, SRZ ;  /* 0x00000000002c7805 */ /* 0x000fe4000001ff00 */
[----:B--2---:R-:W-:-:S13]  /*4b70*/  ISETP.NE.AND P0, PT, R14, RZ, PT ;  /* 0x000000ff0e00720c */ /* 0x004fda0003f05270 */
[----:B------:R-:W-:Y:S05]  /*4b80*/  @!P0 BRA `(.L_x_85) ;  /* 0x0000000000f08947 */ /* 0x000fea0003800000 */
.L_x_84:
[----:B------:R-:W0:Y:S01]  /*4b90*/  LDC.64 R48, c[0x0][0x398] ;  /* 0x0000e600ff307b82 */ /* 0x000e220000000a00 */
[----:B------:R-:W-:Y:S01]  /*4ba0*/  ISETP.GE.AND P0, PT, R9, R8, PT ;  /* 0x000000080900720c */ /* 0x000fe20003f06270 */
        /* <DEDUP_REMOVED lines=15> */
[----:B------:R-:W-:Y:S01]  /*4ca0*/  VIADD R17, R23, 0xfff00000 ;  /* 0xfff0000017117836 */ /* 0x000fe20000000000 */
[----:B------:R-:W-:-:S05]  /*4cb0*/  MOV R16, R22 ;  /* 0x0000001600107202 */ /* 0x000fca0000000f00 */
        /* <DEDUP_REMOVED lines=15> */
.L_x_87:
[----:B------:R-:W-:Y:S05]  /*4db0*/  BSYNC.RECONVERGENT B4 ;  /* 0x0000000000047941 */ /* 0x000fea0003800200 */
.L_x_86:
        /* <DEDUP_REMOVED lines=22> */
.L_x_89:
[----:B------:R-:W-:Y:S05]  /*4f20*/  BSYNC.RECONVERGENT B4 ;  /* 0x0000000000047941 */ /* 0x000fea0003800200 */
.L_x_88:
[----:B------:R-:W-:Y:S01]  /*4f30*/  DADD R44, RZ, R16 ;  /* 0x00000000ff2c7229 */ /* 0x000fe20000000010 */
[----:B------:R-:W-:Y:S10]  /*4f40*/  @!P5 BRA `(.L_x_90) ;  /* 0x000000000014d947 */ /* 0x000ff40003800000 */
.L_x_85:
[----:B------:R-:W0:Y:S02]  /*4f50*/  LDC.64 R14, c[0x0][0x398] ;  /* 0x0000e600ff0e7b82 */ /* 0x000e240000000a00 */
[----:B0-----:R-:W2:Y:S02]  /*4f60*/  LDG.E.U8 R14, desc[UR8][R14.64+0x2a] ;  /* 0x00002a080e0e7981 */ /* 0x001ea4000c1e1100 */
[----:B--2---:R-:W-:-:S13]  /*4f70*/  ISETP.NE.AND P0, PT, R14, RZ, PT ;  /* 0x000000ff0e00720c */ /* 0x004fda0003f05270 */
[----:B------:R-:W-:Y:S05]  /*4f80*/  @!P0 BREAK.RELIABLE B3 ;  /* 0x0000000000038942 */ /* 0x000fea0003800100 */
[----:B------:R-:W-:Y:S05]  /*4f90*/  @!P0 BRA `(.L_x_91) ;  /* 0x0000000000cc8947 */ /* 0x000fea0003800000 */
.L_x_90:
[----:B------:R-:W-:Y:S05]  /*4fa0*/  BSYNC.RELIABLE B3 ;  /* 0x0000000000037941 */ /* 0x000fea0003800100 */
.L_x_83:
        /* <DEDUP_REMOVED lines=21> */
[----:B------:R-:W-:-:S07]  /*5100*/  MOV R15, 0x5120 ;  /* 0x00005120000f7802 */ /* 0x000fce0000000f00 */
[----:B-----5:R-:W-:Y:S05]  /*5110*/  CALL.REL.NOINC `($__internal_0_$__cuda_sm20_div_rn_f64_full) ;  /* 0x0000027c00ac7944 */ /* 0x020fea0003c00000 */
[----:B------:R-:W-:Y:S01]  /*5120*/  IMAD.MOV.U32 R54, RZ, RZ, R16 ;  /* 0x000000ffff367224 */ /* 0x000fe200078e0010 */
[----:B------:R-:W-:-:S07]  /*5130*/  MOV R55, R17 ;  /* 0x0000001100377202 */ /* 0x000fce0000000f00 */
.L_x_93:
[----:B------:R-:W-:Y:S05]  /*5140*/  BSYNC.RECONVERGENT B3 ;  /* 0x0000000000037941 */ /* 0x000fea0003800200 */
.L_x_92:
        /* <DEDUP_REMOVED lines=21> */
.L_x_95:
[----:B------:R-:W-:Y:S05]  /*52a0*/  BSYNC.RECONVERGENT B3 ;  /* 0x0000000000037941 */ /* 0x000fea0003800200 */
.L_x_94:
[----:B------:R-:W-:-:S08]  /*52b0*/  DADD R16, -R16, R54 ;  /* 0x0000000010107229 */ /* 0x000fd00000000136 */
[----:B------:R-:W-:-:S11]  /*52c0*/  DADD R44, R16, R44 ;  /* 0x00000000102c7229 */ /* 0x000fd6000000002c */
.L_x_91:
[----:B------:R-:W-:Y:S05]  /*52d0*/  BSYNC.RECONVERGENT B2 ;  /* 0x0000000000027941 */ /* 0x000fea0003800200 */
.L_x_82:
[----:B------:R-:W-:Y:S01]  /*52e0*/  ISETP.NE.AND P0, PT, R10, RZ, PT ;  /* 0x000000ff0a00720c */ /* 0x000fe20003f05270 */
        /* <DEDUP_REMOVED lines=9> */
[----:B------:R-:W-:Y:S01]  /*5380*/  BSSY.RECONVERGENT B3, `(.L_x_98) ;  /* 0x0000018000037945 */ /* 0x000fe20003800200 */
[----:B------:R-:W-:Y:S02]  /*5390*/  IMAD.MOV.U32 R16, RZ, RZ, 0x0 ;  /* 0x00000000ff107424 */ /* 0x000fe400078e00ff */
[----:B------:R-:W-:Y:S01]  /*53a0*/  IMAD.MOV.U32 R17, RZ, RZ, 0x3fd80000 ;  /* 0x3fd80000ff117424 */ /* 0x000fe200078e00ff */
[----:B------:R-:W-:Y:S01]  /*53b0*/  ISETP.GE.U32.AND P0, PT, R20, 0x7ca00000, PT ;  /* 0x7ca000001400780c */ /* 0x000fe20003f06070 */
[----:B0-----:R-:W-:-:S08]  /*53c0*/  DMUL R14, R20, R20 ;  /* 0x00000014140e7228 */ /* 0x001fd00000000000 */
[----:B------:R-:W-:-:S08]  /*53d0*/  DFMA R14, R42, -R14, 1 ;  /* 0x3ff000002a0e742b */ /* 0x000fd0000000080e */
[----:B------:R-:W-:Y:S02]  /*53e0*/  DFMA R16, R14, R16, 0.5 ;  /* 0x3fe000000e10742b */ /* 0x000fe40000000010 */
[----:B------:R-:W-:-:S08]  /*53f0*/  DMUL R14, R20, R14 ;  /* 0x0000000e140e7228 */ /* 0x000fd00000000000 */
[----:B------:R-:W-:-:S08]  /*5400*/  DFMA R14, R16, R14, R20 ;  /* 0x0000000e100e722b */ /* 0x000fd00000000014 */
[----:B------:R-:W-:Y:S02]  /*5410*/  DMUL R22, R42, R14 ;  /* 0x0000000e2a167228 */ /* 0x000fe40000000000 */
[----:B------:R-:W-:Y:S01]  /*5420*/  VIADD R17, R15, 0xfff00000 ;  /* 0xfff000000f117836 */ /* 0x000fe20000000000 */
[----:B------:R-:W-:-:S05]  /*5430*/  MOV R16, R14 ;  /* 0x0000000e00107202 */ /* 0x000fca0000000f00 */
        /* <DEDUP_REMOVED lines=12> */
.L_x_99:
[----:B------:R-:W-:Y:S05]  /*5500*/  BSYNC.RECONVERGENT B3 ;  /* 0x0000000000037941 */ /* 0x000fea0003800200 */
.L_x_98:
[----:B------:R-:W2:Y:S04]  /*5510*/  LDG.E.64 R14, desc[UR8][R40.64+0x18] ;  /* 0x00001808280e7981 */ /* 0x000ea8000c1e1b00 */
[----:B------:R-:W3:Y:S04]  /*5520*/  LDG.E.64 R16, desc[UR8][R40.64+0x20] ;  /* 0x0000200828107981 */ /* 0x000ee8000c1e1b00 */
[----:B------:R0:W5:Y:S01]  /*5530*/  LDG.E.64 R46, desc[UR8][R40.64+0x28] ;  /* 0x00002808282e7981 */ /* 0x000162000c1e1b00 */
[----:B------:R-:W-:Y:S01]  /*5540*/  IMAD.MOV.U32 R18, RZ, RZ, 0x1 ;  /* 0x00000001ff127424 */ /* 0x000fe200078e00ff */
        /* <DEDUP_REMOVED lines=16> */
[----:B------:R-:W-:Y:S01]  /*5650*/  MOV R19, R23 ;  /* 0x0000001700137202 */ /* 0x000fe20000000f00 */
[----:B------:R-:W-:Y:S01]  /*5660*/  IMAD.MOV.U32 R18, RZ, RZ, R22 ;  /* 0x000000ffff127224 */ /* 0x000fe200078e0016 */
[----:B------:R-:W-:-:S07]  /*5670*/  MOV R15, 0x5690 ;  /* 0x00005690000f7802 */ /* 0x000fce0000000f00 */
[----:B-----5:R-:W-:Y:S05]  /*5680*/  CALL.REL.NOINC `($__internal_0_$__cuda_sm20_div_rn_f64_full) ;  /* 0x0000027800507944 */ /* 0x020fea0003c00000 */
.L_x_101:
[----:B------:R-:W-:Y:S05]  /*5690*/  BSYNC.RECONVERGENT B3 ;  /* 0x0000000000037941 */ /* 0x000fea0003800200 */
.L_x_100:
[----:B------:R-:W-:Y:S01]  /*56a0*/  DMUL R16, R16, -R16 ;  /* 0x8000001010107228 */ /* 0x000fe20000000000 */
[----:B------:R-:W-:Y:S01]  /*56b0*/  IMAD.MOV.U32 R14, RZ, RZ, 0x652b82fe ;  /* 0x652b82feff0e7424 */ /* 0x000fe200078e00ff */
[----:B------:R-:W-:Y:S01]  /*56c0*/  UMOV UR4, 0xfefa39ef ;  /* 0xfefa39ef00047882 */ /* 0x000fe20000000000 */
[----:B------:R-:W-:Y:S01]  /*56d0*/  IMAD.MOV.U32 R15, RZ, RZ, 0x3ff71547 ;  /* 0x3ff71547ff0f7424 */ /* 0x000fe200078e00ff */
[----:B------:R-:W-:Y:S01]  /*56e0*/  UMOV UR5, 0x3fe62e42 ;  /* 0x3fe62e4200057882 */ /* 0x000fe20000000000 */
[----:B------:R-:W-:Y:S04]  /*56f0*/  BSSY.RECONVERGENT B0, `(.L_x_102) ;  /* 0x000003d000007945 */ /* 0x000fe80003800200 */
[----:B------:R-:W-:Y:S01]  /*5700*/  DFMA R14, R16, R14, 6.75539944105574400000e+15 ;  /* 0x43380000100e742b */ /* 0x000fe2000000000e */
[----:B------:R-:W-:-:S07]  /*5710*/  FSETP.GEU.AND P0, PT, |R17|, 4.1917929649353027344, PT ;  /* 0x4086232b1100780b */ /* 0x000fce0003f0e200 */
[----:B------:R-:W-:-:S08]  /*5720*/  DADD R18, R14, -6.75539944105574400000e+15 ;  /* 0xc33800000e127429 */ /* 0x000fd00000000000 */
[----:B------:R-:W-:Y:S01]  /*5730*/  DFMA R20, R18, -UR4, R16 ;  /* 0x8000000412147c2b */ /* 0x000fe20008000010 */
[----:B------:R-:W-:Y:S01]  /*5740*/  UMOV UR4, 0x3b39803f ;  /* 0x3b39803f00047882 */ /* 0x000fe20000000000 */
[----:B------:R-:W-:-:S06]  /*5750*/  UMOV UR5, 0x3c7abc9e ;  /* 0x3c7abc9e00057882 */ /* 0x000fcc0000000000 */
[----:B------:R-:W-:Y:S01]  /*5760*/  DFMA R18, R18, -UR4, R20 ;  /* 0x8000000412127c2b */ /* 0x000fe20008000014 */
[----:B------:R-:W-:Y:S01]  /*5770*/  UMOV UR4, 0x69ce2bdf ;  /* 0x69ce2bdf00047882 */ /* 0x000fe20000000000 */
[----:B------:R-:W-:Y:S01]  /*5780*/  IMAD.MOV.U32 R20, RZ, RZ, -0x35dec16 ;  /* 0xfca213eaff147424 */ /* 0x000fe200078e00ff */
[----:B------:R-:W-:Y:S01]  /*5790*/  MOV R21, 0x3e928af3 ;  /* 0x3e928af300157802 */ /* 0x000fe20000000f00 */
[----:B------:R-:W-:-:S05]  /*57a0*/  UMOV UR5, 0x3e5ade15 ;  /* 0x3e5ade1500057882 */ /* 0x000fca0000000000 */
        /* <DEDUP_REMOVED lines=17> */
[----:B------:R-:W0:Y:S01]  /*58c0*/  MUFU.RCP64H R21, R43 ;  /* 0x0000002b00157308 */ /* 0x000e220000001800 */
[----:B------:R-:W-:Y:S01]  /*58d0*/  UMOV UR5, 0x3fa55555 ;  /* 0x3fa5555500057882 */ /* 0x000fe20000000000 */
[----:B------:R-:W-:-:S04]  /*58e0*/  IMAD.MOV.U32 R20, RZ, RZ, 0x1 ;  /* 0x00000001ff147424 */ /* 0x000fc800078e00ff */
[----:B------:R-:W-:Y:S01]  /*58f0*/  DFMA R22, R18, R22, UR4 ;  /* 0x0000000412167e2b */ /* 0x000fe20008000016 */
[----:B------:R-:W-:Y:S01]  /*5900*/  UMOV UR4, 0x55555511 ;  /* 0x5555551100047882 */ /* 0x000fe20000000000 */
[----:B------:R-:W-:-:S06]  /*5910*/  UMOV UR5, 0x3fc55555 ;  /* 0x3fc5555500057882 */ /* 0x000fcc0000000000 */
[----:B------:R-:W-:Y:S01]  /*5920*/  DFMA R22, R18, R22, UR4 ;  /* 0x0000000412167e2b */ /* 0x000fe20008000016 */
[----:B------:R-:W-:Y:S01]  /*5930*/  UMOV UR4, 0xb ;  /* 0x0000000b00047882 */ /* 0x000fe20000000000 */
[----:B------:R-:W-:Y:S01]  /*5940*/  UMOV UR5, 0x3fe00000 ;  /* 0x3fe0000000057882 */ /* 0x000fe20000000000 */
[----:B0-----:R-:W-:-:S05]  /*5950*/  DFMA R54, -R42, R20, 1 ;  /* 0x3ff000002a36742b */ /* 0x001fca0000000114 */
[----:B------:R-:W-:-:S03]  /*5960*/  DFMA R22, R18, R22, UR4 ;  /* 0x0000000412167e2b */ /* 0x000fc60008000016 */
[----:B------:R-:W-:-:S05]  /*5970*/  DFMA R54, R54, R54, R54 ;  /* 0x000000363636722b */ /* 0x000fca0000000036 */
[----:B------:R-:W-:-:S03]  /*5980*/  DFMA R22, R18, R22, 1 ;  /* 0x3ff000001216742b */ /* 0x000fc60000000016 */
[----:B------:R-:W-:-:S05]  /*5990*/  DFMA R54, R20, R54, R20 ;  /* 0x000000361436722b */ /* 0x000fca0000000014 */
[----:B------:R-:W-:-:S03]  /*59a0*/  DFMA R20, R18, R22, 1 ;  /* 0x3ff000001214742b */ /* 0x000fc60000000016 */
[----:B------:R-:W-:-:S07]  /*59b0*/  DFMA R18, -R42, R54, 1 ;  /* 0x3ff000002a12742b */ /* 0x000fce0000000136 */
[----:B------:R-:W-:Y:S01]  /*59c0*/  IMAD R23, R14, 0x100000, R21 ;  /* 0x001000000e177824 */ /* 0x000fe200078e0215 */
[----:B------:R-:W-:Y:S01]  /*59d0*/  DFMA R18, R54, R18, R54 ;  /* 0x000000123612722b */ /* 0x000fe20000000036 */
[----:B------:R-:W-:Y:S01]  /*59e0*/  IMAD.MOV.U32 R22, RZ, RZ, R20 ;  /* 0x000000ffff167224 */ /* 0x000fe200078e0014 */
[----:B------:R-:W-:Y:S09]  /*59f0*/  @!P0 BRA `(.L_x_103) ;  /* 0x0000000000308947 */ /* 0x000ff20003800000 */
[----:B------:R-:W-:Y:S01]  /*5a00*/  FSETP.GEU.AND P1, PT, |R17|, 4.2275390625, PT ;  /* 0x408748001100780b */ /* 0x000fe20003f2e200 */
[C---:B------:R-:W-:Y:S02]  /*5a10*/  DADD R22, R16.reuse, +INF ;  /* 0x7ff0000010167429 */ /* 0x040fe40000000000 */
[----:B------:R-:W-:-:S08]  /*5a20*/  DSETP.GEU.AND P0, PT, R16, RZ, PT ;  /* 0x000000ff1000722a */ /* 0x000fd00003f0e000 */
[----:B------:R-:W-:Y:S02]  /*5a30*/  FSEL R22, R22, RZ, P0 ;  /* 0x000000ff16167208 */ /* 0x000fe40000000000 */
[----:B------:R-:W-:Y:S02]  /*5a40*/  @!P1 LEA.HI R0, R14, R14, RZ, 0x1 ;  /* 0x0000000e0e009211 */ /* 0x000fe400078f08ff */
[----:B------:R-:W-:Y:S02]  /*5a50*/  FSEL R23, R23, RZ, P0 ;  /* 0x000000ff17177208 */ /* 0x000fe40000000000 */
[----:B------:R-:W-:-:S04]  /*5a60*/  @!P1 SHF.R.S32.HI R5, RZ, 0x1, R0 ;  /* 0x00000001ff059819 */ /* 0x000fc80000011400 */
[----:B------:R-:W-:Y:S01]  /*5a70*/  @!P1 LEA R21, R5, R21, 0x14 ;  /* 0x0000001505159211 */ /* 0x000fe200078ea0ff */
[----:B------:R-:W-:-:S05]  /*5a80*/  @!P1 IMAD.IADD R14, R14, 0x1, -R5 ;  /* 0x000000010e0e9824 */ /* 0x000fca00078e0a05 */
[----:B------:R-:W-:Y:S01]  /*5a90*/  @!P1 LEA R15, R14, 0x3ff00000, 0x14 ;  /* 0x3ff000000e0f9811 */ /* 0x000fe200078ea0ff */
[----:B------:R-:W-:-:S06]  /*5aa0*/  @!P1 IMAD.MOV.U32 R14, RZ, RZ, RZ ;  /* 0x000000ffff0e9224 */ /* 0x000fcc00078e00ff */
[----:B------:R-:W-:-:S11]  /*5ab0*/  @!P1 DMUL R22, R20, R14 ;  /* 0x0000000e14169228 */ /* 0x000fd60000000000 */
.L_x_103:
[----:B------:R-:W-:Y:S05]  /*5ac0*/  BSYNC.RECONVERGENT B0 ;  /* 0x0000000000007941 */ /* 0x000fea0003800200 */
.L_x_102:
        /* <DEDUP_REMOVED lines=15> */
.L_x_105:
[----:B------:R-:W-:Y:S05]  /*5bc0*/  BSYNC.RECONVERGENT B3 ;  /* 0x0000000000037941 */ /* 0x000fea0003800200 */
.L_x_104:
        /* <DEDUP_REMOVED lines=28> */
.L_x_107:
[----:B------:R-:W-:Y:S05]  /*5d90*/  BSYNC.RECONVERGENT B3 ;  /* 0x0000000000037941 */ /* 0x000fea0003800200 */
.L_x_106:
[----:B------:R-:W-:Y:S01]  /*5da0*/  DMUL R14, R14, -R14 ;  /* 0x8000000e0e0e7228 */ /* 0x000fe20000000000 */
[----:B------:R-:W-:Y:S01]  /*5db0*/  IMAD.MOV.U32 R16, RZ, RZ, 0x652b82fe ;  /* 0x652b82feff107424 */ /* 0x000fe200078e00ff */
[----:B------:R-:W-:Y:S01]  /*5dc0*/  UMOV UR4, 0xfefa39ef ;  /* 0xfefa39ef00047882 */ /* 0x000fe20000000000 */
        /* <DEDUP_REMOVED lines=15> */
[----:B------:R-:W-:Y:S01]  /*5ec0*/  MOV R20, 0xfca213ea ;  /* 0xfca213ea00147802 */ /* 0x000fe20000000f00 */
[----:B------:R-:W-:Y:S01]  /*5ed0*/  IMAD.MOV.U32 R21, RZ, RZ, 0x3e928af3 ;  /* 0x3e928af3ff157424 */ /* 0x000fe200078e00ff */
[----:B------:R-:W-:Y:S01]  /*5ee0*/  UMOV UR5, 0x3e5ade15 ;  /* 0x3e5ade1500057882 */ /* 0x000fe20000000000 */
[----:B------:R-:W-:-:S04]  /*5ef0*/  DFMA R46, R22, R46, R22 ;  /* 0x0000002e162e722b */ /* 0x000fc80000000016 */
        /* <DEDUP_REMOVED lines=29> */
[----:B------:R-:W-:Y:S02]  /*60d0*/  IMAD R21, R16, 0x100000, R23 ;  /* 0x0010000010157824 */ /* 0x000fe400078e0217 */
[----:B------:R-:W-:Y:S01]  /*60e0*/  IMAD.MOV.U32 R20, RZ, RZ, R22 ;  /* 0x000000ffff147224 */ /* 0x000fe200078e0016 */
[----:B------:R-:W-:Y:S07]  /*60f0*/  @!P0 BRA `(.L_x_109) ;  /* 0x0000000000348947 */ /* 0x000fee0003800000 */
[----:B------:R-:W-:Y:S01]  /*6100*/  FSETP.GEU.AND P1, PT, |R15|, 4.2275390625, PT ;  /* 0x408748000f00780b */ /* 0x000fe20003f2e200 */
[C---:B------:R-:W-:Y:S02]  /*6110*/  DADD R20, R14.reuse, +INF ;  /* 0x7ff000000e147429 */ /* 0x040fe40000000000 */
[----:B------:R-:W-:-:S08]  /*6120*/  DSETP.GEU.AND P0, PT, R14, RZ, PT ;  /* 0x000000ff0e00722a */ /* 0x000fd00003f0e000 */
[----:B------:R-:W-:Y:S02]  /*6130*/  FSEL R20, R20, RZ, P0 ;  /* 0x000000ff14147208 */ /* 0x000fe40000000000 */
[----:B------:R-:W-:Y:S01]  /*6140*/  @!P1 LEA.HI R0, R16, R16, RZ, 0x1 ;  /* 0x0000001010009211 */ /* 0x000fe200078f08ff */
[----:B------:R-:W-:Y:S01]  /*6150*/  @!P1 IMAD.MOV.U32 R14, RZ, RZ, R22 ;  /* 0x000000ffff0e9224 */ /* 0x000fe200078e0016 */
[----:B------:R-:W-:Y:S02]  /*6160*/  FSEL R21, R21, RZ, P0 ;  /* 0x000000ff15157208 */ /* 0x000fe40000000000 */
[----:B------:R-:W-:-:S04]  /*6170*/  @!P1 SHF.R.S32.HI R15, RZ, 0x1, R0 ;  /* 0x00000001ff0f9819 */ /* 0x000fc80000011400 */
[----:B------:R-:W-:Y:S01]  /*6180*/  @!P1 IADD3 R16, PT, PT, R16, -R15, RZ ;  /* 0x8000000f10109210 */ /* 0x000fe20007ffe0ff */
[----:B------:R-:W-:-:S03]  /*6190*/  @!P1 IMAD R15, R15, 0x100000, R23 ;  /* 0x001000000f0f9824 */ /* 0x000fc600078e0217 */
[----:B------:R-:W-:Y:S01]  /*61a0*/  @!P1 LEA R17, R16, 0x3ff00000, 0x14 ;  /* 0x3ff0000010119811 */ /* 0x000fe200078ea0ff */
[----:B------:R-:W-:-:S06]  /*61b0*/  @!P1 IMAD.MOV.U32 R16, RZ, RZ, RZ ;  /* 0x000000ffff109224 */ /* 0x000fcc00078e00ff */
[----:B------:R-:W-:-:S11]  /*61c0*/  @!P1 DMUL R20, R14, R16 ;  /* 0x000000100e149228 */ /* 0x000fd60000000000 */
.L_x_109:
[----:B------:R-:W-:Y:S05]  /*61d0*/  BSYNC.RECONVERGENT B0 ;  /* 0x0000000000007941 */ /* 0x000fea0003800200 */
.L_x_108:
        /* <DEDUP_REMOVED lines=15> */
.L_x_111:
[----:B------:R-:W-:Y:S05]  /*62d0*/  BSYNC.RECONVERGENT B3 ;  /* 0x0000000000037941 */ /* 0x000fea0003800200 */
.L_x_110:
[----:B------:R-:W-:-:S11]  /*62e0*/  DADD R44, R44, -R16 ;  /* 0x000000002c2c7229 */ /* 0x000fd60000000810 */
.L_x_97:
[----:B------:R-:W-:Y:S05]  /*62f0*/  BSYNC.RECONVERGENT B2 ;  /* 0x0000000000027941 */ /* 0x000fea0003800200 */
.L_x_96:
[----:B------:R-:W-:Y:S01]  /*6300*/  IMAD.IADD R9, R63, 0x1, R9 ;  /* 0x000000013f097824 */ /* 0x000fe200078e0209 */
[----:B------:R-:W-:-:S04]  /*6310*/  DADD R12, R12, R44 ;  /* 0x000000000c0c7229 */ /* 0x000fc8000000002c */
[----:B------:R-:W-:-:S13]  /*6320*/  ISETP.GE.AND P0, PT, R9, R4, PT ;  /* 0x000000040900720c */ /* 0x000fda0003f06270 */
[----:B------:R-:W-:Y:S05]  /*6330*/  @!P0 BRA `(.L_x_112) ;  /* 0xffffffe000d48947 */ /* 0x000fea000383ffff */
.L_x_81:
[----:B------:R-:W-:Y:S05]  /*6340*/  BSYNC.RECONVERGENT B1 ;  /* 0x0000000000017941 */ /* 0x000fea0003800200 */
.L_x_80:
[----:B------:R-:W-:Y:S05]  /*6350*/  WARPSYNC.ALL ;  /* 0x0000000000007948 */ /* 0x000fea0003800000 */
[----:B------:R-:W1:Y:S01]  /*6360*/  S2UR UR5, SR_CgaCtaId ;  /* 0x00000000000579c3 */ /* 0x000e620000008800 */
[----:B------:R-:W-:Y:S01]  /*6370*/  UMOV UR4, 0x400 ;  /* 0x0000040000047882 */ /* 0x000fe20000000000 */
[----:B------:R-:W-:Y:S01]  /*6380*/  ISETP.GE.U32.AND P0, PT, R63, 0x2, PT ;  /* 0x000000023f00780c */ /* 0x000fe20003f06070 */
[----:B-1----:R-:W-:-:S06]  /*6390*/  ULEA UR4, UR5, UR4, 0x18 ;  /* 0x0000000405047291 */ /* 0x002fcc000f8ec0ff */
[----:B------:R-:W-:-:S05]  /*63a0*/  LEA R9, R64, UR4, 0x3 ;  /* 0x0000000440097c11 */ /* 0x000fca000f8e18ff */
[----:B------:R1:W-:Y:S01]  /*63b0*/  STS.64 [R9], R12 ;  /* 0x0000000c09007388 */ /* 0x0003e20000000a00 */
[----:B------:R-:W-:Y:S06]  /*63c0*/  BAR.SYNC.DEFER_BLOCKING 0x0 ;  /* 0x0000000000007b1d */ /* 0x000fec0000010000 */
[----:B------:R-:W-:Y:S05]  /*63d0*/  @!P0 BRA `(.L_x_113) ;  /* 0x00000000003c8947 */ /* 0x000fea0003800000 */
[----:B------:R-:W-:-:S05]  /*63e0*/  UMOV UR4, 0x1 ;  /* 0x0000000100047882 */ /* 0x000fca0000000000 */
.L_x_114:
[----:B------:R-:W-:Y:S01]  /*63f0*/  IMAD.U32 R4, RZ, RZ, UR4 ;  /* 0x00000004ff047e24 */ /* 0x000fe2000f8e00ff */
[----:B------:R-:W-:-:S04]  /*6400*/  USHF.L.U32 UR4, UR4, 0x1, URZ ;  /* 0x0000000104047899 */ /* 0x000fc800080006ff */
[----:B------:R-:W-:Y:S01]  /*6410*/  UIADD3 UR5, UPT, UPT, UR4, -0x1, URZ ;  /* 0xffffffff04057890 */ /* 0x000fe2000fffe0ff */
[----:B0-----:R-:W-:-:S05]  /*6420*/  IADD3 R0, PT, PT, R64, R4, RZ ;  /* 0x0000000440007210 */ /* 0x001fca0007ffe0ff */
[----:B------:R-:W-:-:S04]  /*6430*/  LOP3.LUT P0, RZ, R64, UR5, RZ, 0xc0, !PT ;  /* 0x0000000540ff7c12 */ /* 0x000fc8000f80c0ff */
[----:B------:R-:W-:-:S13]  /*6440*/  ISETP.GE.U32.OR P0, PT, R0, R63, P0 ;  /* 0x0000003f0000720c */ /* 0x000fda0000706470 */
[----:B------:R-:W-:Y:S01]  /*6450*/  @!P0 IMAD R0, R4, 0x8, R9 ;  /* 0x0000000804008824 */ /* 0x000fe200078e0209 */
[----:B------:R-:W-:Y:S04]  /*6460*/  @!P0 LDS.64 R6, [R9] ;  /* 0x0000000009068984 */ /* 0x000fe80000000a00 */
[----:B------:R-:W0:Y:S02]  /*6470*/  @!P0 LDS.64 R4, [R0] ;  /* 0x0000000000048984 */ /* 0x000e240000000a00 */
[----:B0-----:R-:W-:-:S07]  /*6480*/  @!P0 DADD R4, R4, R6 ;  /* 0x0000000004048229 */ /* 0x001fce0000000006 */
[----:B------:R2:W-:Y:S01]  /*6490*/  @!P0 STS.64 [R9], R4 ;  /* 0x0000000409008388 */ /* 0x0005e20000000a00 */
[----:B------:R-:W-:Y:S01]  /*64a0*/  BAR.SYNC.DEFER_BLOCKING 0x0 ;  /* 0x0000000000007b1d */ /* 0x000fe20000010000 */
[----:B------:R-:W-:-:S13]  /*64b0*/  ISETP.LE.U32.AND P0, PT, R63, UR4, PT ;  /* 0x000000043f007c0c */ /* 0x000fda000bf03070 */
[----:B--2---:R-:W-:Y:S05]  /*64c0*/  @!P0 BRA `(.L_x_114) ;  /* 0xfffffffc00c88947 */ /* 0x004fea000383ffff */
.L_x_113:
[----:B------:R-:W2:Y:S01]  /*64d0*/  LDG.E.64 R4, desc[UR8][R30.64+0x20] ;  /* 0x000020081e047981 */ /* 0x000ea2000c1e1b00 */
[----:B------:R-:W3:Y:S01]  /*64e0*/  S2UR UR5, SR_CgaCtaId ;  /* 0x00000000000579c3 */ /* 0x000ee20000008800 */
[----:B------:R-:W-:Y:S01]  /*64f0*/  UMOV UR4, 0x400 ;  /* 0x0000040000047882 */ /* 0x000fe20000000000 */
[----:B------:R-:W-:Y:S01]  /*6500*/  DSETP.GTU.AND P0, PT, R2, R34, PT ;  /* 0x000000220200722a */ /* 0x000fe20003f0c000 */
[----:B------:R-:W-:Y:S02]  /*6510*/  IMAD.MOV.U32 R48, RZ, RZ, 0x0 ;  /* 0x00000000ff307424 */ /* 0x000fe400078e00ff */
[----:B------:R-:W-:Y:S01]  /*6520*/  IMAD.MOV.U32 R49, RZ, RZ, 0x7ff00000 ;  /* 0x7ff00000ff317424 */ /* 0x000fe200078e00ff */
[----:B---3--:R-:W-:-:S09]  /*6530*/  ULEA UR4, UR5, UR4, 0x18 ;  /* 0x0000000405047291 */ /* 0x008fd2000f8ec0ff */
[----:B------:R-:W2:Y:S02]  /*6540*/  LDS.64 R40, [UR4] ;  /* 0x00000004ff287984 */ /* 0x000ea40008000a00 */
[----:B--2---:R-:W-:Y:S01]  /*6550*/  DADD R40, R40, R4 ;  /* 0x0000000028287229 */ /* 0x004fe20000000004 */
[----:B------:R-:W-:Y:S10]  /*6560*/  @P0 BRA `(.L_x_115) ;  /* 0x0000003c00380947 */ /* 0x000ff40003800000 */
[----:B------:R-:W2:Y:S01]  /*6570*/  LDC.64 R4, c[0x0][0x3a8] ;  /* 0x0000ea00ff047b82 */ /* 0x000ea20000000a00 */
[----:B------:R-:W-:-:S04]  /*6580*/  IMAD.SHL.U32 R11, R26, 0x4, RZ ;  /* 0x000000041a0b7824 */ /* 0x000fc800078e00ff */
[----:B--2---:R-:W-:-:S05]  /*6590*/  IMAD.WIDE.U32 R10, R11, 0x4, R4 ;  /* 0x000000040b0a7825 */ /* 0x004fca00078e0004 */
[----:B------:R-:W2:Y:S04]  /*65a0*/  LDG.E R5, desc[UR8][R10.64+0x4] ;  /* 0x000004080a057981 */ /* 0x000ea8000c1e1900 */
[----:B------:R-:W3:Y:S04]  /*65b0*/  LDG.E R7, desc[UR8][R10.64+0x8] ;  /* 0x000008080a077981 */ /* 0x000ee8000c1e1900 */
[----:B0-----:R-:W4:Y:S04]  /*65c0*/  LDG.E R15, desc[UR8][R10.64] ;  /* 0x000000080a0f7981 */ /* 0x001f28000c1e1900 */
[----:B------:R-:W5:Y:S01]  /*65d0*/  LDG.E R17, desc[UR8][R10.64+0xc] ;  /* 0x00000c080a117981 */ /* 0x000f62000c1e1900 */
[----:B------:R-:W-:-:S02]  /*65e0*/  IMAD.MOV.U32 R22, RZ, RZ, 0x0 ;  /* 0x00000000ff167424 */ /* 0x000fc400078e00ff */
[----:B------:R-:W-:Y:S02]  /*65f0*/  IMAD.MOV.U32 R23, RZ, RZ, 0x3fd80000 ;  /* 0x3fd80000ff177424 */ /* 0x000fe400078e00ff */
[--C-:B--2---:R-:W-:Y:S02]  /*6600*/  IMAD R14, R5, 0x18, R62.reuse ;  /* 0x00000018050e7824 */ /* 0x104fe400078e023e */
[----:B---3--:R-:W-:-:S03]  /*6610*/  IMAD R16, R7, 0x18, R62 ;  /* 0x0000001807107824 */ /* 0x008fc600078e023e */
[----:B-1----:R-:W-:Y:S01]  /*6620*/  LDS.64 R8, [R14] ;  /* 0x000000000e087984 */ /* 0x002fe20000000a00 */
[----:B----4-:R-:W-:-:S03]  /*6630*/  IMAD R0, R15, 0x18, R62 ;  /* 0x000000180f007824 */ /* 0x010fc600078e023e */
[----:B------:R-:W-:Y:S01]  /*6640*/  LDS.64 R6, [R14+0x8] ;  /* 0x000008000e067984 */ /* 0x000fe20000000a00 */
[----:B-----5:R-:W-:-:S03]  /*6650*/  IMAD R17, R17, 0x18, R62 ;  /* 0x0000001811117824 */ /* 0x020fc600078e023e */
[----:B------:R-:W0:Y:S04]  /*6660*/  LDS.64 R76, [R16+0x8] ;  /* 0x00000800104c7984 */ /* 0x000e280000000a00 */
[----:B------:R-:W1:Y:S04]  /*6670*/  LDS.64 R42, [R16] ;  /* 0x00000000102a7984 */ /* 0x000e680000000a00 */
[----:B------:R-:W-:Y:S04]  /*6680*/  LDS.64 R4, [R14+0x10] ;  /* 0x000010000e047984 */ /* 0x000fe80000000a00 */
[----:B------:R-:W2:Y:S04]  /*6690*/  LDS.64 R12, [R16+0x10] ;  /* 0x00001000100c7984 */ /* 0x000ea80000000a00 */
[----:B------:R-:W3:Y:S04]  /*66a0*/  LDS.64 R70, [R0] ;  /* 0x0000000000467984 */ /* 0x000ee80000000a00 */
[----:B------:R-:W4:Y:S04]  /*66b0*/  LDS.64 R78, [R0+0x8] ;  /* 0x00000800004e7984 */ /* 0x000f280000000a00 */
[----:B------:R-:W5:Y:S04]  /*66c0*/  LDS.64 R60, [R0+0x10] ;  /* 0x00001000003c7984 */ /* 0x000f680000000a00 */
[----:B------:R-:W5:Y:S04]  /*66d0*/  LDS.64 R58, [R17] ;  /* 0x00000000113a7984 */ /* 0x000f680000000a00 */
[----:B------:R-:W5:Y:S04]  /*66e0*/  LDS.64 R56, [R17+0x8] ;  /* 0x0000080011387984 */ /* 0x000f680000000a00 */
[----:B------:R-:W5:Y:S01]  /*66f0*/  LDS.64 R54, [R17+0x10] ;  /* 0x0000100011367984 */ /* 0x000f620000000a00 */
        /* <DEDUP_REMOVED lines=8> */
[----:B-----5:R-:W-:Y:S02]  /*6780*/  DADD R60, R60, -R4 ;  /* 0x000000003c3c7229 */ /* 0x020fe40000000804 */
[----:B------:R-:W-:Y:S02]  /*6790*/  DADD R58, -R8, R58 ;  /* 0x00000000083a7229 */ /* 0x000fe4000000013a */
[----:B------:R-:W0:Y:S01]  /*67a0*/  MUFU.RSQ64H R21, R11 ;  /* 0x0000000b00157308 */ /* 0x000e220000001c00 */
[----:B------:R-:W-:-:S03]  /*67b0*/  DADD R56, -R6, R56 ;  /* 0x0000000006387229 */ /* 0x000fc60000000138 */
[----:B------:R-:W-:Y:S01]  /*67c0*/  IADD3 R20, PT, PT, R11, -0x3500000, RZ ;  /* 0xfcb000000b147810 */ /* 0x000fe20007ffe0ff */
[----:B------:R-:W-:-:S03]  /*67d0*/  DADD R54, -R4, R54 ;  /* 0x0000000004367229 */ /* 0x000fc60000000136 */
[----:B------:R-:W-:Y:S02]  /*67e0*/  ISETP.GE.U32.AND P0, PT, R20, 0x7ca00000, PT ;  /* 0x7ca000001400780c */ /* 0x000fe40003f06070 */
        /* <DEDUP_REMOVED lines=11> */
[----:B------:R-:W-:Y:S01]  /*68a0*/  MOV R16, R22 ;  /* 0x0000001600107202 */ /* 0x000fe20000000f00 */
[----:B------:R-:W-:Y:S01]  /*68b0*/  IMAD.MOV.U32 R22, RZ, RZ, R10 ;  /* 0x000000ffff167224 */ /* 0x000fe200078e000a */
[----:B------:R-:W-:Y:S01]  /*68c0*/  MOV R0, 0x68f0 ;  /* 0x000068f000007802 */ /* 0x000fe20000000f00 */
[----:B------:R-:W-:-:S07]  /*68d0*/  IMAD.MOV.U32 R21, RZ, RZ, R11 ;  /* 0x000000ffff157224 */ /* 0x000fce00078e000b */
[----:B------:R-:W-:Y:S05]  /*68e0*/  CALL.REL.NOINC `($__internal_1_$__cuda_sm20_dsqrt_rn_f64_mediumpath_v1) ;  /* 0x0000026c00507944 */ /* 0x000fea0003c00000 */
[----:B------:R-:W-:Y:S02]  /*68f0*/  IMAD.MOV.U32 R80, RZ, RZ, R14 ;  /* 0x000000ffff507224 */ /* 0x000fe400078e000e */
[----:B------:R-:W-:-:S07]  /*6900*/  IMAD.MOV.U32 R81, RZ, RZ, R15 ;  /* 0x000000ffff517224 */ /* 0x000fce00078e000f */
.L_x_116:
        /* <DEDUP_REMOVED lines=23> */
.L_x_118:
[----:B------:R-:W-:Y:S05]  /*6a80*/  BSYNC.RECONVERGENT B1 ;  /* 0x0000000000017941 */ /* 0x000fea0003800200 */
.L_x_117:
        /* <DEDUP_REMOVED lines=23> */
.L_x_120:
[----:B------:R-:W-:Y:S05]  /*6c00*/  BSYNC.RECONVERGENT B1 ;  /* 0x0000000000017941 */ /* 0x000fea0003800200 */
.L_x_119:
        /* <DEDUP_REMOVED lines=15> */
[----:B------:R-:W-:Y:S01]  /*6d00*/  MOV R14, R80 ;  /* 0x00000050000e7202 */ /* 0x000fe20000000f00 */
[----:B------:R-:W-:Y:S01]  /*6d10*/  IMAD.MOV.U32 R17, RZ, RZ, R81 ;  /* 0x000000ffff117224 */ /* 0x000fe200078e0051 */
[----:B------:R-:W-:Y:S01]  /*6d20*/  MOV R15, 0x6d60 ;  /* 0x00006d60000f7802 */ /* 0x000fe20000000f00 */
[----:B------:R-:W-:Y:S02]  /*6d30*/  IMAD.MOV.U32 R18, RZ, RZ, R12 ;  /* 0x000000ffff127224 */ /* 0x000fe400078e000c */
[----:B------:R-:W-:-:S07]  /*6d40*/  IMAD.MOV.U32 R19, RZ, RZ, R13 ;  /* 0x000000ffff137224 */ /* 0x000fce00078e000d */
[----:B------:R-:W-:Y:S05]  /*6d50*/  CALL.REL.NOINC `($__internal_0_$__cuda_sm20_div_rn_f64_full) ;  /* 0x00000260009c7944 */ /* 0x000fea0003c00000 */
[----:B------:R-:W-:Y:S01]  /*6d60*/  IMAD.MOV.U32 R44, RZ, RZ, R16 ;  /* 0x000000ffff2c7224 */ /* 0x000fe200078e0010 */
[----:B------:R-:W-:-:S07]  /*6d70*/  MOV R45, R17 ;  /* 0x00000011002d7202 */ /* 0x000fce0000000f00 */
.L_x_122:
[----:B------:R-:W-:Y:S05]  /*6d80*/  BSYNC.RECONVERGENT B1 ;  /* 0x0000000000017941 */ /* 0x000fea0003800200 */
.L_x_121:
        /* <DEDUP_REMOVED lines=21> */
.L_x_123:
[-C--:B------:R-:W-:Y:S01]  /*6ee0*/  DFMA R10, -R76, R16.reuse, R78 ;  /* 0x000000104c0a722b */ /* 0x080fe2000000014e */
[----:B------:R-:W-:Y:S01]  /*6ef0*/  BSSY.RECONVERGENT B1, `(.L_x_124) ;  /* 0x000001c000017945 */ /* 0x000fe20003800200 */
[-C--:B------:R-:W-:Y:S02]  /*6f00*/  DFMA R66, -R42, R16.reuse, R70 ;  /* 0x000000102a42722b */ /* 0x080fe40000000146 */
[----:B------:R-:W-:-:S04]  /*6f10*/  DFMA R60, -R12, R16, R60 ;  /* 0x000000100c3c722b */ /* 0x000fc8000000013c */
[----:B------:R-:W-:-:S08]  /*6f20*/  DMUL R14, R10, R10 ;  /* 0x0000000a0a0e7228 */ /* 0x000fd00000000000 */
[----:B------:R-:W-:-:S08]  /*6f30*/  DFMA R14, R66, R66, R14 ;  /* 0x00000042420e722b */ /* 0x000fd0000000000e */
[----:B------:R-:W-:Y:S01]  /*6f40*/  DFMA R22, R60, R60, R14 ;  /* 0x0000003c3c16722b */ /* 0x000fe2000000000e */
[----:B------:R-:W-:Y:S01]  /*6f50*/  MOV R14, 0x0 ;  /* 0x00000000000e7802 */ /* 0x000fe20000000f00 */
[----:B------:R-:W-:-:S04]  /*6f60*/  IMAD.MOV.U32 R15, RZ, RZ, 0x3fd80000 ;  /* 0x3fd80000ff0f7424 */ /* 0x000fc800078e00ff */
        /* <DEDUP_REMOVED lines=15> */
[----:B------:R-:W-:Y:S02]  /*7060*/  MOV R17, R13 ;  /* 0x0000000d00117202 */ /* 0x000fe40000000f00 */
[----:B------:R-:W-:-:S07]  /*7070*/  MOV R0, 0x7090 ;  /* 0x0000709000007802 */ /* 0x000fce0000000f00 */
[----:B------:R-:W-:Y:S05]  /*7080*/  CALL.REL.NOINC `($__internal_1_$__cuda_sm20_dsqrt_rn_f64_mediumpath_v1) ;  /* 0x0000026400687944 */ /* 0x000fea0003c00000 */
[----:B------:R-:W-:Y:S02]  /*7090*/  IMAD.MOV.U32 R70, RZ, RZ, R14 ;  /* 0x000000ffff467224 */ /* 0x000fe400078e000e */
[----:B------:R-:W-:-:S07]  /*70a0*/  IMAD.MOV.U32 R71, RZ, RZ, R15 ;  /* 0x000000ffff477224 */ /* 0x000fce00078e000f */
.L_x_125:
[----:B------:R-:W-:Y:S05]  /*70b0*/  BSYNC.RECONVERGENT B1 ;  /* 0x0000000000017941 */ /* 0x000fea0003800200 */
.L_x_124:
        /* <DEDUP_REMOVED lines=23> */
.L_x_127:
[----:B------:R-:W-:Y:S05]  /*7230*/  BSYNC.RECONVERGENT B1 ;  /* 0x0000000000017941 */ /* 0x000fea0003800200 */
.L_x_126:
        /* <DEDUP_REMOVED lines=23> */
.L_x_129:
[----:B------:R-:W-:Y:S05]  /*73b0*/  BSYNC.RECONVERGENT B1 ;  /* 0x0000000000017941 */ /* 0x000fea0003800200 */
.L_x_128:
        /* <DEDUP_REMOVED lines=23> */
.L_x_131:
[----:B------:R-:W-:Y:S05]  /*7530*/  BSYNC.RECONVERGENT B1 ;  /* 0x0000000000017941 */ /* 0x000fea0003800200 */
.L_x_130:
        /* <DEDUP_REMOVED lines=11> */
[----:B------:R-:W-:Y:S01]  /*75f0*/  MOV R16, 0x0 ;  /* 0x0000000000107802 */ /* 0x000fe20000000f00 */
[----:B------:R-:W-:-:S04]  /*7600*/  IMAD.MOV.U32 R17, RZ, RZ, 0x3fd80000 ;  /* 0x3fd80000ff117424 */ /* 0x000fc800078e00ff */
        /* <DEDUP_REMOVED lines=24> */
.L_x_133:
[----:B------:R-:W-:Y:S05]  /*7790*/  BSYNC.RECONVERGENT B1 ;  /* 0x0000000000017941 */ /* 0x000fea0003800200 */
.L_x_132:
        /* <DEDUP_REMOVED lines=23> */
.L_x_135:
[----:B------:R-:W-:Y:S05]  /*7910*/  BSYNC.RECONVERGENT B1 ;  /* 0x0000000000017941 */ /* 0x000fea0003800200 */
.L_x_134:
        /* <DEDUP_REMOVED lines=23> */
.L_x_137:
[----:B------:R-:W-:Y:S05]  /*7a90*/  BSYNC.RECONVERGENT B1 ;  /* 0x0000000000017941 */ /* 0x000fea0003800200 */
.L_x_136:
[----:B------:R-:W-:Y:S01]  /*7aa0*/  DSETP.NEU.AND P0, PT, |R2|, +INF , PT ;  /* 0x7ff000000200742a */ /* 0x000fe20003f0d200 */
[----:B------:R-:W-:-:S13]  /*7ab0*/  BSSY.RECONVERGENT B2, `(.L_x_138) ;  /* 0x0000018000027945 */ /* 0x000fda0003800200 */
        /* <DEDUP_REMOVED lines=19> */
[----:B------:R-:W-:Y:S01]  /*7bf0*/  IMAD.MOV.U32 R20, RZ, RZ, R2 ;  /* 0x000000ffff147224 */ /* 0x000fe200078e0002 */
[----:B------:R-:W-:Y:S01]  /*7c00*/  MOV R65, 0x7c30 ;  /* 0x00007c3000417802 */ /* 0x000fe20000000f00 */
[----:B------:R-:W-:-:S07]  /*7c10*/  IMAD.MOV.U32 R23, RZ, RZ, R3 ;  /* 0x000000ffff177224 */ /* 0x000fce00078e0003 */
[----:B------:R-:W-:Y:S05]  /*7c20*/  CALL.REL.NOINC `($ccd$__internal_trig_reduction_slowpathd) ;  /* 0x0000026400d07944 */ /* 0x000fea0003c00000 */
.L_x_139:
[----:B------:R-:W-:Y:S05]  /*7c30*/  BSYNC.RECONVERGENT B2 ;  /* 0x0000000000027941 */ /* 0x000fea0003800200 */
.L_x_138:
        /* <DEDUP_REMOVED lines=26> */
[----:B------:R-:W-:Y:S01]  /*7de0*/  DFMA R18, R2, R18, UR4 ;  /* 0x0000000402127e2b */ /* 0x000fe20008000012 */
[----:B------:R-:W-:Y:S01]  /*7df0*/  UMOV UR4, 0x11110818 ;  /* 0x1111081800047882 */ /* 0x000fe20000000000 */
[----:B------:R-:W-:-:S02]  /*7e00*/  UMOV UR5, 0x3f811111 ;  /* 0x3f81111100057882 */ /* 0x000fc40000000000 */
[C---:B------:R-:W-:Y:S01]  /*7e10*/  DFMA R22, R2.reuse, R22, UR4 ;  /* 0x0000000402167e2b */ /* 0x040fe20008000016 */
[----:B------:R-:W-:Y:S01]  /*7e20*/  UMOV UR4, 0x16c15d47 ;  /* 0x16c15d4700047882 */ /* 0x000fe20000000000 */
[----:B------:R-:W-:Y:S02]  /*7e30*/  UMOV UR5, 0x3f56c16c ;  /* 0x3f56c16c00057882 */ /* 0x000fe40000000000 */
[C---:B------:R-:W-:Y:S01]  /*7e40*/  DFMA R18, R2.reuse, R18, -UR4 ;  /* 0x8000000402127e2b */ /* 0x040fe20008000012 */
[----:B------:R-:W-:Y:S01]  /*7e50*/  UMOV UR4, 0x55555554 ;  /* 0x5555555400047882 */ /* 0x000fe20000000000 */
[----:B------:R-:W-:Y:S02]  /*7e60*/  UMOV UR5, 0x3fc55555 ;  /* 0x3fc5555500057882 */ /* 0x000fe40000000000 */
[----:B------:R-:W-:Y:S01]  /*7e70*/  DFMA R22, R2, R22, -UR4 ;  /* 0x8000000402167e2b */ /* 0x000fe20008000016 */
[----:B------:R-:W-:Y:S01]  /*7e80*/  UMOV UR4, 0x55555551 ;  /* 0x5555555100047882 */ /* 0x000fe20000000000 */
[----:B------:R-:W-:-:S02]  /*7e90*/  UMOV UR5, 0x3fa55555 ;  /* 0x3fa5555500057882 */ /* 0x000fc40000000000 */
        /* <DEDUP_REMOVED lines=67> */
.L_x_140:
[----:B------:R-:W-:Y:S05]  /*82d0*/  WARPSYNC.ALL ;  /* 0x0000000000007948 */ /* 0x000fea0003800000 */
[----:B------:R-:W-:Y:S06]  /*82e0*/  BAR.SYNC.DEFER_BLOCKING 0x0 ;  /* 0x0000000000007b1d */ /* 0x000fec0000010000 */
[----:B------:R-:W2:Y:S01]  /*82f0*/  LDG.E R6, desc[UR8][R30.64+0x4] ;  /* 0x000004081e067981 */ /* 0x000ea2000c1e1900 */
[----:B------:R-:W-:Y:S01]  /*8300*/  BSSY.RECONVERGENT B1, `(.L_x_141) ;  /* 0x00001d6000017945 */ /* 0x000fe20003800200 */
[----:B------:R-:W-:-:S02]  /*8310*/  CS2R R44, SRZ ;  /* 0x00000000002c7805 */ /* 0x000fc4000001ff00 */
[----:B--2---:R-:W-:-:S13]  /*8320*/  ISETP.GE.AND P0, PT, R64, R6, PT ;  /* 0x000000064000720c */ /* 0x004fda0003f06270 */
[----:B------:R-:W-:Y:S05]  /*8330*/  @P0 BRA `(.L_x_142) ;  /* 0x0000001c00480947 */ /* 0x000fea0003800000 */
[----:B------:R-:W1:Y:S01]  /*8340*/  LDC.64 R8, c[0x0][0x398] ;  /* 0x0000e600ff087b82 */ /* 0x000e620000000a00 */
[----:B------:R2:W5:Y:S04]  /*8350*/  LDG.E R5, desc[UR8][R30.64+0x8] ;  /* 0x000008081e057981 */ /* 0x000568000c1e1900 */
[----:B------:R2:W5:Y:S04]  /*8360*/  LDG.E R4, desc[UR8][R30.64+0x14] ;  /* 0x000014081e047981 */ /* 0x000568000c1e1900 */
[----:B0-----:R2:W5:Y:S04]  /*8370*/  LDG.E R3, desc[UR8][R30.64+0x18] ;  /* 0x000018081e037981 */ /* 0x001568000c1e1900 */
[----:B-1----:R2:W5:Y:S01]  /*8380*/  LDG.E.U8 R8, desc[UR8][R8.64+0x2b] ;  /* 0x00002b0808087981 */ /* 0x002562000c1e1100 */
[----:B------:R-:W-:Y:S01]  /*8390*/  IMAD.MOV.U32 R7, RZ, RZ, R64 ;  /* 0x000000ffff077224 */ /* 0x000fe200078e0040 */
[----:B------:R-:W-:-:S07]  /*83a0*/  CS2R R44, SRZ ;  /* 0x00000000002c7805 */ /* 0x000fce000001ff00 */
.L_x_173:
[----:B------:R-:W-:Y:S01]  /*83b0*/  IMAD.WIDE R10, R7, 0x4, R38 ;  /* 0x00000004070a7825 */ /* 0x000fe200078e0226 */
[----:B------:R-:W0:Y:S04]  /*83c0*/  LDC.64 R12, c[0x0][0x388] ;  /* 0x0000e200ff0c7b82 */ /* 0x000e280000000a00 */
[----:B------:R-:W2:Y:S04]  /*83d0*/  LDG.E R0, desc[UR8][R10.64] ;  /* 0x000000080a007981 */ /* 0x000ea8000c1e1900 */
[----:B------:R-:W1:Y:S08]  /*83e0*/  S2UR UR5, SR_CgaCtaId ;  /* 0x00000000000579c3 */ /* 0x000e700000008800 */
[----:B------:R-:W3:Y:S01]  /*83f0*/  S2UR UR6, SR_SWINHI ;  /* 0x00000000000679c3 */ /* 0x000ee20000002f00 */
[----:B------:R-:W-:-:S07]  /*8400*/  UMOV UR4, 0x400 ;  /* 0x0000040000047882 */ /* 0x000fce0000000000 */
[----:B------:R-:W4:Y:S01]  /*8410*/  LDC.64 R42, c[0x0][0x380] ;  /* 0x0000e000ff2a7b82 */ /* 0x000f220000000a00 */
[----:B--2---:R-:W-:-:S04]  /*8420*/  IMAD.SHL.U32 R9, R0, 0x2, RZ ;  /* 0x0000000200097824 */ /* 0x004fc800078e00ff */
[----:B0-----:R-:W-:-:S05]  /*8430*/  IMAD.WIDE R12, R9, 0x4, R12 ;  /* 0x00000004090c7825 */ /* 0x001fca00078e020c */
[----:B------:R-:W2:Y:S04]  /*8440*/  LDG.E R2, desc[UR8][R12.64] ;  /* 0x000000080c027981 */ /* 0x000ea8000c1e1900 */
[----:B------:R-:W4:Y:S01]  /*8450*/  LDG.E R9, desc[UR8][R12.64+0x4] ;  /* 0x000004080c097981 */ /* 0x000f22000c1e1900 */
[----:B-1----:R-:W-:-:S07]  /*8460*/  ULEA UR4, UR5, UR4, 0x18 ;  /* 0x0000000405047291 */ /* 0x002fce000f8ec0ff */
[----:B------:R-:W-:Y:S01]  /*8470*/  UMOV UR4, UR4 ;  /* 0x0000000400047c82 */ /* 0x000fe20008000000 */
[----:B---3--:R-:W-:Y:S01]  /*8480*/  UMOV UR5, UR6 ;  /* 0x0000000600057c82 */ /* 0x008fe20008000000 */
[----:B------:R-:W-:Y:S02]  /*8490*/  ISETP.EQ.U32.AND P0, PT, RZ, UR4, PT ;  /* 0x00000004ff007c0c */ /* 0x000fe4000bf02070 */
[----:B--2---:R-:W-:Y:S02]  /*84a0*/  IABS R15, R2 ;  /* 0x00000002000f7213 */ /* 0x004fe40000000000 */
[----:B----4-:R-:W-:-:S03]  /*84b0*/  IABS R17, R9 ;  /* 0x0000000900117213 */ /* 0x010fc60000000000 */
        /* <DEDUP_REMOVED lines=25> */
[-C--:B------:R-:W-:Y:S01]  /*8650*/  ISETP.GT.OR P4, PT, R46, R3.reuse, P4 ;  /* 0x000000032e00720c */ /* 0x080fe20002784670 */
        /* <DEDUP_REMOVED lines=10> */
[----:B------:R-:W-:Y:S04]  /*8700*/  @!P3 LDS.64 R10, [R47+-0x8] ;  /* 0xfffff8002f0ab984 */ /* 0x000fe80000000a00 */
[----:B------:R-:W2:Y:S04]  /*8710*/  @!P6 LDS.64 R12, [R48+-0x8] ;  /* 0xfffff800300ce984 */ /* 0x000ea80000000a00 */
[----:B------:R-:W0:Y:S04]  /*8720*/  @P2 LDG.E.64 R14, desc[UR8][R22.64+0x8] ;  /* 0x00000808160e2981 */ /* 0x000e28000c1e1b00 */
[----:B------:R-:W0:Y:S04]  /*8730*/  @P5 LDG.E.64 R16, desc[UR8][R42.64+0x8] ;  /* 0x000008082a105981 */ /* 0x000e28000c1e1b00 */
[----:B------:R-:W1:Y:S04]  /*8740*/  @P1 LDG.E.64 R18, desc[UR8][R22.64] ;  /* 0x0000000816121981 */ /* 0x000e68000c1e1b00 */
[----:B------:R-:W1:Y:S04]  /*8750*/  @P4 LDG.E.64 R20, desc[UR8][R42.64] ;  /* 0x000000082a144981 */ /* 0x000e68000c1e1b00 */
[----:B------:R-:W2:Y:S04]  /*8760*/  @P3 LDG.E.64 R10, desc[UR8][R22.64+0x10] ;  /* 0x00001008160a3981 */ /* 0x000ea8000c1e1b00 */
[----:B------:R-:W2:Y:S01]  /*8770*/  @P6 LDG.E.64 R12, desc[UR8][R42.64+0x10] ;  /* 0x000010082a0c6981 */ /* 0x000ea2000c1e1b00 */
[----:B------:R-:W-:Y:S01]  /*8780*/  VIMNMX R2, PT, PT, R2, R9, !PT ;  /* 0x0000000902027248 */ /* 0x000fe20007fe0100 */
[----:B------:R-:W-:Y:S04]  /*8790*/  BSSY.RECONVERGENT B2, `(.L_x_143) ;  /* 0x0000086000027945 */ /* 0x000fe80003800200 */
[----:B------:R-:W-:Y:S01]  /*87a0*/  BSSY.RELIABLE B3, `(.L_x_144) ;  /* 0x0000052000037945 */ /* 0x000fe20003800100 */
[----:B------:R-:W-:Y:S01]  /*87b0*/  ISETP.GE.AND P5, PT, R2, 0x1, PT ;  /* 0x000000010200780c */ /* 0x000fe20003fa6270 */
[----:B0-----:R-:W-:Y:S01]  /*87c0*/  DADD R16, -R16, R14 ;  /* 0x0000000010107229 */ /* 0x001fe2000000010e */
[----:B------:R-:W0:Y:S01]  /*87d0*/  LDC.64 R14, c[0x0][0x390] ;  /* 0x0000e400ff0e7b82 */ /* 0x000e220000000a00 */
[----:B-1----:R-:W-:-:S06]  /*87e0*/  DADD R18, -R20, R18 ;  /* 0x0000000014127229 */ /* 0x002fcc0000000112 */
[----:B------:R-:W-:Y:S02]  /*87f0*/  DMUL R16, R16, R16 ;  /* 0x0000001010107228 */ /* 0x000fe40000000000 */
[----:B--2---:R-:W-:-:S06]  /*8800*/  DADD R12, -R12, R10 ;  /* 0x000000000c0c7229 */ /* 0x004fcc000000010a */
[----:B------:R-:W-:Y:S01]  /*8810*/  DFMA R16, R18, R18, R16 ;  /* 0x000000121210722b */ /* 0x000fe20000000010 */
[----:B------:R-:W-:-:S04]  /*8820*/  IMAD R11, R0, 0x9, RZ ;  /* 0x00000009000b7824 */ /* 0x000fc800078e02ff */
[----:B0-----:R-:W-:-:S03]  /*8830*/  IMAD.WIDE R10, R11, 0x8, R14 ;  /* 0x000000080b0a7825 */ /* 0x001fc600078e020e */
[----:B------:R-:W-:Y:S01]  /*8840*/  DFMA R12, R12, R12, R16 ;  /* 0x0000000c0c0c722b */ /* 0x000fe20000000010 */
[----:B------:R-:W-:Y:S10]  /*8850*/  @!P5 BRA `(.L_x_145) ;  /* 0x000000000014d947 */ /* 0x000ff40003800000 */
[----:B------:R-:W0:Y:S02]  /*8860*/  LDC.64 R14, c[0x0][0x398] ;  /* 0x0000e600ff0e7b82 */ /* 0x000e240000000a00 */
[----:B0-----:R-:W2:Y:S01]  /*8870*/  LDG.E.U8 R14, desc[UR8][R14.64+0x29] ;  /* 0x000029080e0e7981 */ /* 0x001ea2000c1e1100 */
[----:B------:R-:W-:Y:S02]  /*8880*/  CS2R R42, SRZ ;  /* 0x00000000002a7805 */ /* 0x000fe4000001ff00 */
[----:B--2---:R-:W-:-:S13]  /*8890*/  ISETP.NE.AND P0, PT, R14, RZ, PT ;  /* 0x000000ff0e00720c */ /* 0x004fda0003f05270 */
[----:B------:R-:W-:Y:S05]  /*88a0*/  @!P0 BRA `(.L_x_146) ;  /* 0x0000000000f08947 */ /* 0x000fea0003800000 */
.L_x_145:
        /* <DEDUP_REMOVED lines=34> */
.L_x_148:
[----:B------:R-:W-:Y:S05]  /*8ad0*/  BSYNC.RECONVERGENT B4 ;  /* 0x0000000000047941 */ /* 0x000fea0003800200 */
.L_x_147:
        /* <DEDUP_REMOVED lines=22> */
.L_x_150:
[----:B------:R-:W-:Y:S05]  /*8c40*/  BSYNC.RECONVERGENT B4 ;  /* 0x0000000000047941 */ /* 0x000fea0003800200 */
.L_x_149:
[----:B------:R-:W-:Y:S01]  /*8c50*/  DADD R42, RZ, R16 ;  /* 0x00000000ff2a7229 */ /* 0x000fe20000000010 */
[----:B------:R-:W-:Y:S10]  /*8c60*/  @!P5 BRA `(.L_x_151) ;  /* 0x000000000014d947 */ /* 0x000ff40003800000 */
.L_x_146:
[----:B------:R-:W0:Y:S02]  /*8c70*/  LDC.64 R14, c[0x0][0x398] ;  /* 0x0000e600ff0e7b82 */ /* 0x000e240000000a00 */
[----:B0-----:R-:W2:Y:S02]  /*8c80*/  LDG.E.U8 R14, desc[UR8][R14.64+0x2a] ;  /* 0x00002a080e0e7981 */ /* 0x001ea4000c1e1100 */
[----:B--2---:R-:W-:-:S13]  /*8c90*/  ISETP.NE.AND P0, PT, R14, RZ, PT ;  /* 0x000000ff0e00720c */ /* 0x004fda0003f05270 */
[----:B------:R-:W-:Y:S05]  /*8ca0*/  @!P0 BREAK.RELIABLE B3 ;  /* 0x0000000000038942 */ /* 0x000fea0003800100 */
[----:B------:R-:W-:Y:S05]  /*8cb0*/  @!P0 BRA `(.L_x_152) ;  /* 0x0000000000cc8947 */ /* 0x000fea0003800000 */
.L_x_151:
[----:B------:R-:W-:Y:S05]  /*8cc0*/  BSYNC.RELIABLE B3 ;  /* 0x0000000000037941 */ /* 0x000fea0003800100 */
.L_x_144:
        /* <DEDUP_REMOVED lines=25> */
.L_x_154:
[----:B------:R-:W-:Y:S05]  /*8e60*/  BSYNC.RECONVERGENT B3 ;  /* 0x0000000000037941 */ /* 0x000fea0003800200 */
.L_x_153:
        /* <DEDUP_REMOVED lines=21> */
.L_x_156:
[----:B------:R-:W-:Y:S05]  /*8fc0*/  BSYNC.RECONVERGENT B3 ;  /* 0x0000000000037941 */ /* 0x000fea0003800200 */
.L_x_155:
[----:B------:R-:W-:-:S08]  /*8fd0*/  DADD R16, -R16, R54 ;  /* 0x0000000010107229 */ /* 0x000fd00000000136 */
[----:B------:R-:W-:-:S11]  /*8fe0*/  DADD R42, R16, R42 ;  /* 0x00000000102a7229 */ /* 0x000fd6000000002a */
.L_x_152:
[----:B------:R-:W-:Y:S05]  /*8ff0*/  BSYNC.RECONVERGENT B2 ;  /* 0x0000000000027941 */ /* 0x000fea0003800200 */
.L_x_143:
        /* <DEDUP_REMOVED lines=34> */
.L_x_160:
[----:B------:R-:W-:Y:S05]  /*9220*/  BSYNC.RECONVERGENT B3 ;  /* 0x0000000000037941 */ /* 0x000fea0003800200 */
.L_x_159:
        /* <DEDUP_REMOVED lines=24> */
.L_x_162:
[----:B------:R-:W-:Y:S05]  /*93b0*/  BSYNC.RECONVERGENT B3 ;  /* 0x0000000000037941 */ /* 0x000fea0003800200 */
.L_x_161:
        /* <DEDUP_REMOVED lines=66> */
.L_x_164:
[----:B------:R-:W-:Y:S05]  /*97e0*/  BSYNC.RECONVERGENT B0 ;  /* 0x0000000000007941 */ /* 0x000fea0003800200 */
.L_x_163:
        /* <DEDUP_REMOVED lines=15> */
.L_x_166:
[----:B------:R-:W-:Y:S05]  /*98e0*/  BSYNC.RECONVERGENT B3 ;  /* 0x0000000000037941 */ /* 0x000fea0003800200 */
.L_x_165:
        /* <DEDUP_REMOVED lines=28> */
.L_x_168:
[----:B------:R-:W-:Y:S05]  /*9ab0*/  BSYNC.RECONVERGENT B3 ;  /* 0x0000000000037941 */ /* 0x000fea0003800200 */
.L_x_167:
        /* <DEDUP_REMOVED lines=67> */
.L_x_170:
[----:B------:R-:W-:Y:S05]  /*9ef0*/  BSYNC.RECONVERGENT B0 ;  /* 0x0000000000007941 */ /* 0x000fea0003800200 */
.L_x_169:
        /* <DEDUP_REMOVED lines=15> */
.L_x_172:
[----:B------:R-:W-:Y:S05]  /*9ff0*/  BSYNC.RECONVERGENT B3 ;  /* 0x0000000000037941 */ /* 0x000fea0003800200 */
.L_x_171:
[----:B------:R-:W-:-:S11]  /*a000*/  DADD R42, R42, -R16 ;  /* 0x000000002a2a7229 */ /* 0x000fd60000000810 */
.L_x_158:
[----:B------:R-:W-:Y:S05]  /*a010*/  BSYNC.RECONVERGENT B2 ;  /* 0x0000000000027941 */ /* 0x000fea0003800200 */
.L_x_157:
[----:B------:R-:W-:Y:S01]  /*a020*/  IMAD.IADD R7, R63, 0x1, R7 ;  /* 0x000000013f077824 */ /* 0x000fe200078e0207 */
[----:B------:R-:W-:-:S04]  /*a030*/  DADD R44, R44, R42 ;  /* 0x000000002c2c7229 */ /* 0x000fc8000000002a */
[----:B------:R-:W-:-:S13]  /*a040*/  ISETP.GE.AND P0, PT, R7, R6, PT ;  /* 0x000000060700720c */ /* 0x000fda0003f06270 */
[----:B------:R-:W-:Y:S05]  /*a050*/  @!P0 BRA `(.L_x_173) ;  /* 0xffffffe000d48947 */ /* 0x000fea000383ffff */
.L_x_142:
[----:B------:R-:W-:Y:S05]  /*a060*/  BSYNC.RECONVERGENT B1 ;  /* 0x0000000000017941 */ /* 0x000fea0003800200 */
.L_x_141:
        /* <DEDUP_REMOVED lines=10> */
.L_x_175:
[----:B0-----:R-:W-:Y:S01]  /*a110*/  IMAD.U32 R2, RZ, RZ, UR4 ;  /* 0x00000004ff027e24 */ /* 0x001fe2000f8e00ff */
[----:B------:R-:W-:-:S04]  /*a120*/  USHF.L.U32 UR4, UR4, 0x1, URZ ;  /* 0x0000000104047899 */ /* 0x000fc800080006ff */
[----:B------:R-:W-:Y:S01]  /*a130*/  UIADD3 UR5, UPT, UPT, UR4, -0x1, URZ ;  /* 0xffffffff04057890 */ /* 0x000fe2000fffe0ff */
[----:B------:R-:W-:-:S05]  /*a140*/  IADD3 R0, PT, PT, R64, R2, RZ ;  /* 0x0000000240007210 */ /* 0x000fca0007ffe0ff */
        /* <DEDUP_REMOVED lines=10> */
.L_x_174:
[----:B0-----:R-:W2:Y:S01]  /*a1f0*/  LDG.E.64 R2, desc[UR8][R30.64+0x20] ;  /* 0x000020081e027981 */ /* 0x001ea2000c1e1b00 */
[----:B------:R-:W0:Y:S01]  /*a200*/  S2UR UR5, SR_CgaCtaId ;  /* 0x00000000000579c3 */ /* 0x000e220000008800 */
[----:B------:R-:W-:Y:S02]  /*a210*/  UMOV UR4, 0x400 ;  /* 0x0000040000047882 */ /* 0x000fe40000000000 */
[----:B0-----:R-:W-:-:S09]  /*a220*/  ULEA UR4, UR5, UR4, 0x18 ;  /* 0x0000000405047291 */ /* 0x001fd2000f8ec0ff */
[----:B------:R-:W2:Y:S02]  /*a230*/  LDS.64 R48, [UR4] ;  /* 0x00000004ff307984 */ /* 0x000ea40008000a00 */
[----:B--2---:R-:W-:-:S11]  /*a240*/  DADD R48, R48, R2 ;  /* 0x0000000030307229 */ /* 0x004fd60000000002 */
.L_x_115:
[----:B------:R-:W-:Y:S01]  /*a250*/  DSETP.GE.AND P0, PT, R50, R32, PT ;  /* 0x000000203200722a */ /* 0x000fe20003f06000 */
[----:B------:R-:W-:Y:S02]  /*a260*/  IMAD.MOV.U32 R2, RZ, RZ, 0x0 ;  /* 0x00000000ff027424 */ /* 0x000fe400078e00ff */
[----:B------:R-:W-:-:S11]  /*a270*/  IMAD.MOV.U32 R3, RZ, RZ, 0x7ff00000 ;  /* 0x7ff00000ff037424 */ /* 0x000fd600078e00ff */
[----:B------:R-:W-:Y:S05]  /*a280*/  @!P0 BRA `(.L_x_176) ;  /* 0x0000003c00408947 */ /* 0x000fea0003800000 */
[----:B------:R-:W2:Y:S01]  /*a290*/  LDC.64 R2, c[0x0][0x3a8] ;  /* 0x0000ea00ff027b82 */ /* 0x000ea20000000a00 */
[----:B-1----:R-:W-:-:S04]  /*a2a0*/  IMAD.SHL.U32 R9, R26, 0x4, RZ ;  /* 0x000000041a097824 */ /* 0x002fc800078e00ff */
        /* <DEDUP_REMOVED lines=9> */
[----:B------:R-:W-:Y:S01]  /*a340*/  LDS.64 R6, [R14] ;  /* 0x000000000e067984 */ /* 0x000fe20000000a00 */
        /* <DEDUP_REMOVED lines=46> */
.L_x_177:
        /* <DEDUP_REMOVED lines=23> */
.L_x_179:
[----:B------:R-:W-:Y:S05]  /*a7a0*/  BSYNC.RECONVERGENT B1 ;  /* 0x0000000000017941 */ /* 0x000fea0003800200 */
.L_x_178:
        /* <DEDUP_REMOVED lines=23> */
.L_x_181:
[----:B------:R-:W-:Y:S05]  /*a920*/  BSYNC.RECONVERGENT B1 ;  /* 0x0000000000017941 */ /* 0x000fea0003800200 */
.L_x_180:
        /* <DEDUP_REMOVED lines=23> */
.L_x_183:
[----:B------:R-:W-:Y:S05]  /*aaa0*/  BSYNC.RECONVERGENT B1 ;  /* 0x0000000000017941 */ /* 0x000fea0003800200 */
.L_x_182:
        /* <DEDUP_REMOVED lines=21> */
.L_x_184:
        /* <DEDUP_REMOVED lines=31> */
.L_x_186:
[----:B------:R-:W-:Y:S05]  /*adf0*/  BSYNC.RECONVERGENT B1 ;  /* 0x0000000000017941 */ /* 0x000fea0003800200 */
.L_x_185:
        /* <DEDUP_REMOVED lines=23> */
.L_x_188:
[----:B------:R-:W-:Y:S05]  /*af70*/  BSYNC.RECONVERGENT B1 ;  /* 0x0000000000017941 */ /* 0x000fea0003800200 */
.L_x_187:
        /* <DEDUP_REMOVED lines=23> */
.L_x_190:
[----:B------:R-:W-:Y:S05]  /*b0f0*/  BSYNC.RECONVERGENT B1 ;  /* 0x0000000000017941 */ /* 0x000fea0003800200 */
.L_x_189:
        /* <DEDUP_REMOVED lines=23> */
.L_x_192:
[----:B------:R-:W-:Y:S05]  /*b270*/  BSYNC.RECONVERGENT B1 ;  /* 0x0000000000017941 */ /* 0x000fea0003800200 */
.L_x_191:
        /* <DEDUP_REMOVED lines=32> */
[----:B------:R-:W-:Y:S01]  /*b480*/  MOV R0, 0xb4b0 ;  /* 0x0000b4b000007802 */ /* 0x000fe20000000f00 */
[----:B------:R-:W-:-:S07]  /*b490*/  IMAD.MOV.U32 R21, RZ, RZ, R23 ;  /* 0x000000ffff157224 */ /* 0x000fce00078e0017 */
[----:B------:R-:W-:Y:S05]  /*b4a0*/  CALL.REL.NOINC `($__internal_1_$__cuda_sm20_dsqrt_rn_f64_mediumpath_v1) ;  /* 0x0000022000607944 */ /* 0x000fea0003c00000 */
[----:B------:R-:W-:Y:S02]  /*b4b0*/  IMAD.MOV.U32 R60, RZ, RZ, R14 ;  /* 0x000000ffff3c7224 */ /* 0x000fe400078e000e */
[----:B------:R-:W-:-:S07]  /*b4c0*/  IMAD.MOV.U32 R61, RZ, RZ, R15 ;  /* 0x000000ffff3d7224 */ /* 0x000fce00078e000f */
.L_x_194:
[----:B------:R-:W-:Y:S05]  /*b4d0*/  BSYNC.RECONVERGENT B1 ;  /* 0x0000000000017941 */ /* 0x000fea0003800200 */
.L_x_193:
        /* <DEDUP_REMOVED lines=23> */
.L_x_196:
[----:B------:R-:W-:Y:S05]  /*b650*/  BSYNC.RECONVERGENT B1 ;  /* 0x0000000000017941 */ /* 0x000fea0003800200 */
.L_x_195:
        /* <DEDUP_REMOVED lines=23> */
.L_x_198:
[----:B------:R-:W-:Y:S05]  /*b7d0*/  BSYNC.RECONVERGENT B1 ;  /* 0x0000000000017941 */ /* 0x000fea0003800200 */
.L_x_197:
        /* <DEDUP_REMOVED lines=21> */
[----:B------:R-:W-:Y:S01]  /*b930*/  MOV R20, R50 ;  /* 0x0000003200147202 */ /* 0x000fe20000000f00 */
[----:B------:R-:W-:Y:S01]  /*b940*/  IMAD.MOV.U32 R23, RZ, RZ, R51 ;  /* 0x000000ffff177224 */ /* 0x000fe200078e0033 */
[----:B------:R-:W-:-:S07]  /*b950*/  MOV R65, 0xb970 ;  /* 0x0000b97000417802 */ /* 0x000fce0000000f00 */
[----:B------:R-:W-:Y:S05]  /*b960*/  CALL.REL.NOINC `($ccd$__internal_trig_reduction_slowpathd) ;  /* 0x0000022800807944 */ /* 0x000fea0003c00000 */
.L_x_200:
[----:B------:R-:W-:Y:S05]  /*b970*/  BSYNC.RECONVERGENT B2 ;  /* 0x0000000000027941 */ /* 0x000fea0003800200 */
.L_x_199:
[----:B------:R-:W2:Y:S01]  /*b980*/  LDG.E R17, desc[UR8][R30.64+0x10] ;  /* 0x000010081e117981 */ /* 0x000ea2000c1e1900 */
[----:B------:R-:W-:Y:S01]  /*b990*/  DMUL R14, R20, R20 ;  /* 0x00000014140e7228 */ /* 0x000fe20000000000 */
[----:B------:R-:W-:Y:S01]  /*b9a0*/  IMAD.MOV.U32 R22, RZ, RZ, 0x2cb0d246 ;  /* 0x2cb0d246ff167424 */ /* 0x000fe200078e00ff */
[----:B------:R-:W-:Y:S01]  /*b9b0*/  MOV R19, 0x3e21eea7 ;  /* 0x3e21eea700137802 */ /* 0x000fe20000000f00 */
[----:B------:R-:W-:Y:S01]  /*b9c0*/  IMAD.MOV.U32 R23, RZ, RZ, 0x3e5ae5f1 ;  /* 0x3e5ae5f1ff177424 */ /* 0x000fe200078e00ff */
[----:B------:R-:W-:Y:S01]  /*b9d0*/  UMOV UR4, 0xf9785eba ;  /* 0xf9785eba00047882 */ /* 0x000fe20000000000 */
[----:B------:R-:W-:Y:S01]  /*b9e0*/  IMAD.MOV.U32 R18, RZ, RZ, -0x3e107ad8 ;  /* 0xc1ef8528ff127424 */ /* 0x000fe200078e00ff */
[----:B------:R-:W-:Y:S01]  /*b9f0*/  UMOV UR5, 0x3de5db65 ;  /* 0x3de5db6500057882 */ /* 0x000fe20000000000 */
[C---:B------:R-:W-:Y:S02]  /*ba00*/  LOP3.LUT P1, RZ, R16.reuse, 0x2, RZ, 0xc0, !PT ;  /* 0x0000000210ff7812 */ /* 0x040fe4000782c0ff */
        /* <DEDUP_REMOVED lines=40> */
[----:B------:R-:W-:Y:S01]  /*bc90*/  @P1 IMAD.MOV.U32 R21, RZ, RZ, R51 ;  /* 0x000000ffff151224 */ /* 0x000fe200078e0033 */
[----:B------:R-:W-:-:S05]  /*bca0*/  @P1 LOP3.LUT R19, R15, 0x80000000, RZ, 0x3c, !PT ;  /* 0x800000000f131812 */ /* 0x000fca00078e3cff */
[----:B------:R-:W-:Y:S01]  /*bcb0*/  @P1 IMAD.MOV.U32 R15, RZ, RZ, R19 ;  /* 0x000000ffff0f1224 */ /* 0x000fe200078e0013 */
        /* <DEDUP_REMOVED lines=53> */
.L_x_201:
        /* <DEDUP_REMOVED lines=14> */
.L_x_234:
[----:B------:R-:W-:Y:S01]  /*c0f0*/  IMAD.WIDE R10, R7, 0x4, R38 ;  /* 0x00000004070a7825 */ /* 0x000fe200078e0226 */
[----:B------:R-:W1:Y:S04]  /*c100*/  LDC.64 R12, c[0x0][0x388] ;  /* 0x0000e200ff0c7b82 */ /* 0x000e680000000a00 */
[----:B0-----:R-:W2:Y:S04]  /*c110*/  LDG.E R0, desc[UR8][R10.64] ;  /* 0x000000080a007981 */ /* 0x001ea8000c1e1900 */
[----:B------:R-:W0:Y:S08]  /*c120*/  S2UR UR5, SR_CgaCtaId ;  /* 0x00000000000579c3 */ /* 0x000e300000008800 */
[----:B------:R-:W3:Y:S01]  /*c130*/  S2UR UR6, SR_SWINHI ;  /* 0x00000000000679c3 */ /* 0x000ee20000002f00 */
[----:B------:R-:W-:-:S07]  /*c140*/  UMOV UR4, 0x400 ;  /* 0x0000040000047882 */ /* 0x000fce0000000000 */
[----:B------:R-:W4:Y:S01]  /*c150*/  LDC.64 R42, c[0x0][0x380] ;  /* 0x0000e000ff2a7b82 */ /* 0x000f220000000a00 */
[----:B--2---:R-:W-:-:S04]  /*c160*/  IMAD.SHL.U32 R9, R0, 0x2, RZ ;  /* 0x0000000200097824 */ /* 0x004fc800078e00ff */
[----:B-1----:R-:W-:-:S05]  /*c170*/  IMAD.WIDE R12, R9, 0x4, R12 ;  /* 0x00000004090c7825 */ /* 0x002fca00078e020c */
[----:B------:R-:W2:Y:S04]  /*c180*/  LDG.E R2, desc[UR8][R12.64] ;  /* 0x000000080c027981 */ /* 0x000ea8000c1e1900 */
[----:B------:R-:W4:Y:S01]  /*c190*/  LDG.E R9, desc[UR8][R12.64+0x4] ;  /* 0x000004080c097981 */ /* 0x000f22000c1e1900 */
[----:B0-----:R-:W-:-:S07]  /*c1a0*/  ULEA UR4, UR5, UR4, 0x18 ;  /* 0x0000000405047291 */ /* 0x001fce000f8ec0ff */
        /* <DEDUP_REMOVED lines=9> */
[C---:B------:R-:W-:Y:S01]  /*c240*/  VIADD R13, R14.reuse, 0xfffffffe ;  /* 0xfffffffe0e0d7836 */ /* 0x040fe20000000000 */
[-C--:B-----5:R-:W-:Y:S01]  /*c250*/  ISETP.GE.AND P2, PT, R11, R4.reuse, PT ;  /* 0x000000040b00720c */ /* 0x0a0fe20003f46270 */
[----:B------:R-:W-:Y:S01]  /*c260*/  VIADD R46, R14, 0xfffffffd ;  /* 0xfffffffd0e2e7836 */ /* 0x000fe20000000000 */
[-C--:B------:R-:W-:Y:S01]  /*c270*/  ISETP.GE.AND P1, PT, R22, R4.reuse, PT ;  /* 0x000000041600720c */ /* 0x080fe20003f26270 */
[----:B------:R-:W-:Y:S01]  /*c280*/  VIADD R10, R10, 0xffffffff ;  /* 0xffffffff0a0a7836 */ /* 0x000fe20000000000 */
[-C--:B------:R-:W-:Y:S01]  /*c290*/  ISETP.GE.AND P5, PT, R13, R4.reuse, PT ;  /* 0x000000040d00720c */ /* 0x080fe20003fa6270 */
[--C-:B------:R-:W-:Y:S01]  /*c2a0*/  IMAD R11, R15, 0x3, -R4.reuse ;  /* 0x000000030f0b7824 */ /* 0x100fe200078e0a04 */
[----:B------:R-:W-:Y:S01]  /*c2b0*/  ISETP.EQ.OR.EX P2, PT, RZ, UR5, !P2, P0 ;  /* 0x00000005ff007c0c */ /* 0x000fe2000d742700 */
[----:B------:R-:W-:Y:S01]  /*c2c0*/  IMAD R13, R17, 0x3, -R4 ;  /* 0x00000003110d7824 */ /* 0x000fe200078e0a04 */
[----:B------:R-:W-:Y:S01]  /*c2d0*/  ISETP.EQ.OR.EX P5, PT, RZ, UR5, !P5, P0 ;  /* 0x00000005ff007c0c */ /* 0x000fe2000efa2700 */
[--C-:B------:R-:W-:Y:S01]  /*c2e0*/  IMAD R47, R11, 0x8, R62.reuse ;  /* 0x000000080b2f7824 */ /* 0x100fe200078e023e */
[----:B------:R-:W-:Y:S01]  /*c2f0*/  ISETP.GE.AND P4, PT, R46, R4, PT ;  /* 0x000000042e00720c */ /* 0x000fe20003f86270 */
[----:B------:R-:W-:Y:S01]  /*c300*/  IMAD R50, R13, 0x8, R62 ;  /* 0x000000080d327824 */ /* 0x000fe200078e023e */
[----:B------:R-:W-:-:S02]  /*c310*/  ISETP.GE.OR P2, PT, R22, R3, P2 ;  /* 0x000000031600720c */ /* 0x000fc40001746670 */
[-C--:B------:R-:W-:Y:S02]  /*c320*/  ISETP.GE.OR P5, PT, R46, R3.reuse, P5 ;  /* 0x000000032e00720c */ /* 0x080fe40002fa6670 */
[----:B------:R-:W-:Y:S02]  /*c330*/  IADD3 R12, PT, PT, R14, -0x1, RZ ;  /* 0xffffffff0e0c7810 */ /* 0x000fe40007ffe0ff */
[----:B------:R-:W-:Y:S02]  /*c340*/  ISETP.EQ.OR.EX P1, PT, RZ, UR5, !P1, P0 ;  /* 0x00000005ff007c0c */ /* 0x000fe4000cf22700 */
[----:B------:R-:W-:Y:S02]  /*c350*/  ISETP.EQ.OR.EX P4, PT, RZ, UR5, !P4, P0 ;  /* 0x00000005ff007c0c */ /* 0x000fe4000e782700 */
[-C--:B------:R-:W-:Y:S02]  /*c360*/  ISETP.GE.AND P3, PT, R10, R4.reuse, PT ;  /* 0x000000040a00720c */ /* 0x080fe40003f66270 */
[----:B------:R-:W-:Y:S01]  /*c370*/  ISETP.GE.AND P6, PT, R12, R4, PT ;  /* 0x000000040c00720c */ /* 0x000fe20003fc6270 */
[----:B------:R-:W-:Y:S01]  /*c380*/  @!P2 LDS.64 R14, [R47+-0x10] ;  /* 0xfffff0002f0ea984 */ /* 0x000fe20000000a00 */
[CC--:B------:R-:W-:Y:S01]  /*c390*/  ISETP.GT.OR P1, PT, R22.reuse, R3.reuse, P1 ;  /* 0x000000031600720c */ /* 0x0c0fe20000f24670 */
[--C-:B------:R-:W-:Y:S01]  /*c3a0*/  IMAD.WIDE R22, R22, 0x8, R42.reuse ;  /* 0x0000000816167825 */ /* 0x100fe200078e022a */
[C---:B------:R-:W-:Y:S01]  /*c3b0*/  ISETP.GT.OR P4, PT, R46.reuse, R3, P4 ;  /* 0x000000032e00720c */ /* 0x040fe20002784670 */
[----:B------:R-:W0:Y:S01]  /*c3c0*/  @!P5 LDS.64 R16, [R50+-0x10] ;  /* 0xfffff0003210d984 */ /* 0x000e220000000a00 */
[----:B------:R-:W-:Y:S01]  /*c3d0*/  ISETP.EQ.OR.EX P3, PT, RZ, UR5, !P3, P0 ;  /* 0x00000005ff007c0c */ /* 0x000fe2000df62700 */
[----:B------:R-:W-:Y:S01]  /*c3e0*/  IMAD.WIDE R42, R46, 0x8, R42 ;  /* 0x000000082e2a7825 */ /* 0x000fe200078e022a */
[----:B------:R-:W-:-:S02]  /*c3f0*/  ISETP.EQ.OR.EX P6, PT, RZ, UR5, !P6, P0 ;  /* 0x00000005ff007c0c */ /* 0x000fc4000f7c2700 */
[-C--:B------:R-:W-:Y:S02]  /*c400*/  ISETP.GT.OR P3, PT, R10, R3.reuse, P3 ;  /* 0x000000030a00720c */ /* 0x080fe40001f64670 */
[----:B------:R-:W-:-:S03]  /*c410*/  ISETP.GT.OR P6, PT, R12, R3, P6 ;  /* 0x000000030c00720c */ /* 0x000fc600037c4670 */
[----:B------:R-:W-:Y:S04]  /*c420*/  @!P1 LDS.64 R18, [R47+-0x18] ;  /* 0xffffe8002f129984 */ /* 0x000fe80000000a00 */
[----:B------:R-:W1:Y:S04]  /*c430*/  @!P4 LDS.64 R20, [R50+-0x18] ;  /* 0xffffe8003214c984 */ /* 0x000e680000000a00 */
        /* <DEDUP_REMOVED lines=13> */
[----:B------:R-:W0:Y:S07]  /*c510*/  LDC.64 R14, c[0x0][0x390] ;  /* 0x0000e400ff0e7b82 */ /* 0x000e2e0000000a00 */
[----:B------:R-:W-:-:S02]  /*c520*/  DMUL R16, R16, R16 ;  /* 0x0000001010107228 */ /* 0x000fc40000000000 */
[----:B-1----:R-:W-:Y:S02]  /*c530*/  DADD R18, -R20, R18 ;  /* 0x0000000014127229 */ /* 0x002fe40000000112 */
        /* <DEDUP_REMOVED lines=11> */
.L_x_206:
[----:B------:R-:W0:Y:S01]  /*c5f0*/  LDC.64 R50, c[0x0][0x398] ;  /* 0x0000e600ff327b82 */ /* 0x000e220000000a00 */
[----:B------:R-:W-:Y:S01]  /*c600*/  ISETP.GE.AND P0, PT, R7, R5, PT ;  /* 0x000000050700720c */ /* 0x000fe20003f06270 */
[----:B------:R-:W2:-:S12]  /*c610*/  LDG.E.64 R42, desc[UR8][R10.64+0x10] ;  /* 0x000010080a2a7981 */ /* 0x000e98000c1e1b00 */
[----:B0-----:R-:W2:Y:S04]  /*c620*/  @!P0 LDG.E.64 R18, desc[UR8][R50.64+0x10] ;  /* 0x0000100832128981 */ /* 0x001ea8000c1e1b00 */
[----:B------:R-:W3:Y:S01]  /*c630*/  LDG.E.U8 R0, desc[UR8][R50.64+0x28] ;  /* 0x0000280832007981 */ /* 0x000ee2000c1e1100 */
[----:B------:R-:W0:Y:S01]  /*c640*/  MUFU.RSQ64H R21, R13 ;  /* 0x0000000d00157308 */ /* 0x000e220000001c00 */
[----:B------:R-:W-:Y:S01]  /*c650*/  VIADD R20, R13, 0xfcb00000 ;  /* 0xfcb000000d147836 */ /* 0x000fe20000000000 */
[----:B------:R-:W-:Y:S01]  /*c660*/  MOV R17, 0x3fd80000 ;  /* 0x3fd8000000117802 */ /* 0x000fe20000000f00 */
[----:B------:R-:W-:-:S04]  /*c670*/  IMAD.MOV.U32 R16, RZ, RZ, 0x0 ;  /* 0x00000000ff107424 */ /* 0x000fc800078e00ff */
        /* <DEDUP_REMOVED lines=8> */
[----:B------:R-:W-:Y:S02]  /*c700*/  VIADD R17, R23, 0xfff00000 ;  /* 0xfff0000017117836 */ /* 0x000fe40000000000 */
[----:B------:R-:W-:-:S04]  /*c710*/  IMAD.MOV.U32 R16, RZ, RZ, R22 ;  /* 0x000000ffff107224 */ /* 0x000fc800078e0016 */
        /* <DEDUP_REMOVED lines=15> */
.L_x_209:
[----:B------:R-:W-:Y:S05]  /*c810*/  BSYNC.RECONVERGENT B4 ;  /* 0x0000000000047941 */ /* 0x000fea0003800200 */
.L_x_208:
[----:B------:R-:W-:Y:S01]  /*c820*/  FSEL R15, R19, R13, !P0 ;  /* 0x0000000d130f7208 */ /* 0x000fe20004000000 */
[----:B------:R-:W-:Y:S01]  /*c830*/  BSSY.RECONVERGENT B4, `(.L_x_210) ;  /* 0x0000015000047945 */ /* 0x000fe20003800200 */
[----:B------:R-:W-:Y:S02]  /*c840*/  FSEL R14, R18, R12, !P0 ;  /* 0x0000000c120e7208 */ /* 0x000fe40004000000 */
[----:B------:R-:W0:Y:S01]  /*c850*/  MUFU.RCP64H R17, R15 ;  /* 0x0000000f00117308 */ /* 0x000e220000001800 */
[----:B------:R-:W-:Y:S02]  /*c860*/  MOV R16, 0x1 ;  /* 0x0000000100107802 */ /* 0x000fe40000000f00 */
[----:B------:R-:W-:-:S04]  /*c870*/  FSETP.GEU.AND P1, PT, |R43|, 6.5827683646048100446e-37, PT ;  /* 0x036000002b00780b */ /* 0x000fc80003f2e200 */
        /* <DEDUP_REMOVED lines=13> */
[----:B------:R-:W-:Y:S02]  /*c950*/  IMAD.MOV.U32 R18, RZ, RZ, R42 ;  /* 0x000000ffff127224 */ /* 0x000fe400078e002a */
[----:B------:R-:W-:-:S07]  /*c960*/  IMAD.MOV.U32 R19, RZ, RZ, R43 ;  /* 0x000000ffff137224 */ /* 0x000fce00078e002b */
[----:B------:R-:W-:Y:S05]  /*c970*/  CALL.REL.NOINC `($__internal_0_$__cuda_sm20_div_rn_f64_full) ;  /* 0x0000020400947944 */ /* 0x000fea0003c00000 */
.L_x_211:
[----:B------:R-:W-:Y:S05]  /*c980*/  BSYNC.RECONVERGENT B4 ;  /* 0x0000000000047941 */ /* 0x000fea0003800200 */
.L_x_210:
[----:B------:R-:W-:Y:S01]  /*c990*/  DADD R42, RZ, R16 ;  /* 0x00000000ff2a7229 */ /* 0x000fe20000000010 */
[----:B------:R-:W-:Y:S10]  /*c9a0*/  @!P5 BRA `(.L_x_212) ;  /* 0x000000000014d947 */ /* 0x000ff40003800000 */
.L_x_207:
[----:B------:R-:W0:Y:S02]  /*c9b0*/  LDC.64 R14, c[0x0][0x398] ;  /* 0x0000e600ff0e7b82 */ /* 0x000e240000000a00 */
[----:B0-----:R-:W2:Y:S02]  /*c9c0*/  LDG.E.U8 R14, desc[UR8][R14.64+0x2a] ;  /* 0x00002a080e0e7981 */ /* 0x001ea4000c1e1100 */
[----:B--2---:R-:W-:-:S13]  /*c9d0*/  ISETP.NE.AND P0, PT, R14, RZ, PT ;  /* 0x000000ff0e00720c */ /* 0x004fda0003f05270 */
[----:B------:R-:W-:Y:S05]  /*c9e0*/  @!P0 BREAK.RELIABLE B3 ;  /* 0x0000000000038942 */ /* 0x000fea0003800100 */
[----:B------:R-:W-:Y:S05]  /*c9f0*/  @!P0 BRA `(.L_x_213) ;  /* 0x0000000000cc8947 */ /* 0x000fea0003800000 */
.L_x_212:
[----:B------:R-:W-:Y:S05]  /*ca00*/  BSYNC.RELIABLE B3 ;  /* 0x0000000000037941 */ /* 0x000fea0003800100 */
.L_x_205:
        /* <DEDUP_REMOVED lines=20> */
[----:B------:R-:W-:Y:S02]  /*cb50*/  MOV R17, R15 ;  /* 0x0000000f00117202 */ /* 0x000fe40000000f00 */
[----:B------:R-:W-:-:S07]  /*cb60*/  MOV R15, 0xcb80 ;  /* 0x0000cb80000f7802 */ /* 0x000fce0000000f00 */
[----:B-----5:R-:W-:Y:S05]  /*cb70*/  CALL.REL.NOINC `($__internal_0_$__cuda_sm20_div_rn_f64_full) ;  /* 0x0000020400147944 */ /* 0x020fea0003c00000 */
[----:B------:R-:W-:Y:S02]  /*cb80*/  IMAD.MOV.U32 R54, RZ, RZ, R16 ;  /* 0x000000ffff367224 */ /* 0x000fe400078e0010 */
[----:B------:R-:W-:-:S07]  /*cb90*/  IMAD.MOV.U32 R55, RZ, RZ, R17 ;  /* 0x000000ffff377224 */ /* 0x000fce00078e0011 */
.L_x_215:
[----:B------:R-:W-:Y:S05]  /*cba0*/  BSYNC.RECONVERGENT B3 ;  /* 0x0000000000037941 */ /* 0x000fea0003800200 */
.L_x_214:
        /* <DEDUP_REMOVED lines=21> */
.L_x_217:
[----:B------:R-:W-:Y:S05]  /*cd00*/  BSYNC.RECONVERGENT B3 ;  /* 0x0000000000037941 */ /* 0x000fea0003800200 */
.L_x_216:
[----:B------:R-:W-:-:S08]  /*cd10*/  DADD R16, -R16, R54 ;  /* 0x0000000010107229 */ /* 0x000fd00000000136 */
[----:B------:R-:W-:-:S11]  /*cd20*/  DADD R42, R16, R42 ;  /* 0x00000000102a7229 */ /* 0x000fd6000000002a */
.L_x_213:
[----:B------:R-:W-:Y:S05]  /*cd30*/  BSYNC.RECONVERGENT B2 ;  /* 0x0000000000027941 */ /* 0x000fea0003800200 */
.L_x_204:
        /* <DEDUP_REMOVED lines=34> */
.L_x_221:
[----:B------:R-:W-:Y:S05]  /*cf60*/  BSYNC.RECONVERGENT B3 ;  /* 0x0000000000037941 */ /* 0x000fea0003800200 */
.L_x_220:
        /* <DEDUP_REMOVED lines=22> */
[----:B------:R-:W-:-:S07]  /*d0d0*/  IMAD.MOV.U32 R19, RZ, RZ, R23 ;  /* 0x000000ffff137224 */ /* 0x000fce00078e0017 */
[----:B-----5:R-:W-:Y:S05]  /*d0e0*/  CALL.REL.NOINC `($__internal_0_$__cuda_sm20_div_rn_f64_full) ;  /* 0x000001fc00b87944 */ /* 0x020fea0003c00000 */
.L_x_223:
[----:B------:R-:W-:Y:S05]  /*d0f0*/  BSYNC.RECONVERGENT B3 ;  /* 0x0000000000037941 */ /* 0x000fea0003800200 */
.L_x_222:
[----:B------:R-:W-:Y:S01]  /*d100*/  DMUL R16, R16, -R16 ;  /* 0x8000001010107228 */ /* 0x000fe20000000000 */
[----:B------:R-:W-:Y:S01]  /*d110*/  IMAD.MOV.U32 R14, RZ, RZ, 0x652b82fe ;  /* 0x652b82feff0e7424 */ /* 0x000fe200078e00ff */
[----:B------:R-:W-:Y:S01]  /*d120*/  MOV R15, 0x3ff71547 ;  /* 0x3ff71547000f7802 */ /* 0x000fe20000000f00 */
[----:B------:R-:W-:Y:S01]  /*d130*/  UMOV UR4, 0xfefa39ef ;  /* 0xfefa39ef00047882 */ /* 0x000fe20000000000 */
[----:B------:R-:W-:Y:S01]  /*d140*/  UMOV UR5, 0x3fe62e42 ;  /* 0x3fe62e4200057882 */ /* 0x000fe20000000000 */
[----:B------:R-:W-:Y:S03]  /*d150*/  BSSY.RECONVERGENT B0, `(.L_x_224) ;  /* 0x000003d000007945 */ /* 0x000fe60003800200 */
[----:B------:R-:W-:Y:S02]  /*d160*/  DFMA R14, R16, R14, 6.75539944105574400000e+15 ;  /* 0x43380000100e742b */ /* 0x000fe4000000000e */
[----:B------:R-:W-:-:S06]  /*d170*/  FSETP.GEU.AND P0, PT, |R17|, 4.1917929649353027344, PT ;  /* 0x4086232b1100780b */ /* 0x000fcc0003f0e200 */
[----:B------:R-:W-:-:S08]  /*d180*/  DADD R18, R14, -6.75539944105574400000e+15 ;  /* 0xc33800000e127429 */ /* 0x000fd00000000000 */
[----:B------:R-:W-:Y:S01]  /*d190*/  DFMA R20, R18, -UR4, R16 ;  /* 0x8000000412147c2b */ /* 0x000fe20008000010 */
[----:B------:R-:W-:Y:S01]  /*d1a0*/  UMOV UR4, 0x3b39803f ;  /* 0x3b39803f00047882 */ /* 0x000fe20000000000 */
[----:B------:R-:W-:-:S06]  /*d1b0*/  UMOV UR5, 0x3c7abc9e ;  /* 0x3c7abc9e00057882 */ /* 0x000fcc0000000000 */
[----:B------:R-:W-:Y:S01]  /*d1c0*/  DFMA R18, R18, -UR4, R20 ;  /* 0x8000000412127c2b */ /* 0x000fe20008000014 */
[----:B------:R-:W-:Y:S01]  /*d1d0*/  UMOV UR4, 0x69ce2bdf ;  /* 0x69ce2bdf00047882 */ /* 0x000fe20000000000 */
[----:B------:R-:W-:Y:S01]  /*d1e0*/  IMAD.MOV.U32 R20, RZ, RZ, -0x35dec16 ;  /* 0xfca213eaff147424 */ /* 0x000fe200078e00ff */
[----:B------:R-:W-:Y:S01]  /*d1f0*/  UMOV UR5, 0x3e5ade15 ;  /* 0x3e5ade1500057882 */ /* 0x000fe20000000000 */
[----:B------:R-:W-:-:S06]  /*d200*/  IMAD.MOV.U32 R21, RZ, RZ, 0x3e928af3 ;  /* 0x3e928af3ff157424 */ /* 0x000fcc00078e00ff */
        /* <DEDUP_REMOVED lines=35> */
[----:B------:R-:W-:Y:S01]  /*d440*/  MOV R22, R20 ;  /* 0x0000001400167202 */ /* 0x000fe20000000f00 */
[----:B------:R-:W-:Y:S09]  /*d450*/  @!P0 BRA `(.L_x_225) ;  /* 0x0000000000308947 */ /* 0x000ff20003800000 */
[----:B------:R-:W-:Y:S01]  /*d460*/  FSETP.GEU.AND P1, PT, |R17|, 4.2275390625, PT ;  /* 0x408748001100780b */ /* 0x000fe20003f2e200 */
[C---:B------:R-:W-:Y:S02]  /*d470*/  DADD R22, R16.reuse, +INF ;  /* 0x7ff0000010167429 */ /* 0x040fe40000000000 */
[----:B------:R-:W-:-:S08]  /*d480*/  DSETP.GEU.AND P0, PT, R16, RZ, PT ;  /* 0x000000ff1000722a */ /* 0x000fd00003f0e000 */
[----:B------:R-:W-:Y:S02]  /*d490*/  FSEL R22, R22, RZ, P0 ;  /* 0x000000ff16167208 */ /* 0x000fe40000000000 */
[----:B------:R-:W-:Y:S02]  /*d4a0*/  @!P1 LEA.HI R0, R14, R14, RZ, 0x1 ;  /* 0x0000000e0e009211 */ /* 0x000fe400078f08ff */
[----:B------:R-:W-:Y:S02]  /*d4b0*/  FSEL R23, R23, RZ, P0 ;  /* 0x000000ff17177208 */ /* 0x000fe40000000000 */
[----:B------:R-:W-:-:S05]  /*d4c0*/  @!P1 SHF.R.S32.HI R9, RZ, 0x1, R0 ;  /* 0x00000001ff099819 */ /* 0x000fca0000011400 */
[----:B------:R-:W-:Y:S02]  /*d4d0*/  @!P1 IMAD.IADD R14, R14, 0x1, -R9 ;  /* 0x000000010e0e9824 */ /* 0x000fe400078e0a09 */
[----:B------:R-:W-:-:S03]  /*d4e0*/  @!P1 IMAD R21, R9, 0x100000, R21 ;  /* 0x0010000009159824 */ /* 0x000fc600078e0215 */
[----:B------:R-:W-:Y:S01]  /*d4f0*/  @!P1 LEA R15, R14, 0x3ff00000, 0x14 ;  /* 0x3ff000000e0f9811 */ /* 0x000fe200078ea0ff */
[----:B------:R-:W-:-:S06]  /*d500*/  @!P1 IMAD.MOV.U32 R14, RZ, RZ, RZ ;  /* 0x000000ffff0e9224 */ /* 0x000fcc00078e00ff */
[----:B------:R-:W-:-:S11]  /*d510*/  @!P1 DMUL R22, R20, R14 ;  /* 0x0000000e14169228 */ /* 0x000fd60000000000 */
.L_x_225:
[----:B------:R-:W-:Y:S05]  /*d520*/  BSYNC.RECONVERGENT B0 ;  /* 0x0000000000007941 */ /* 0x000fea0003800200 */
.L_x_224:
        /* <DEDUP_REMOVED lines=15> */
.L_x_227:
[----:B------:R-:W-:Y:S05]  /*d620*/  BSYNC.RECONVERGENT B3 ;  /* 0x0000000000037941 */ /* 0x000fea0003800200 */
.L_x_226:
        /* <DEDUP_REMOVED lines=28> */
.L_x_229:
[----:B------:R-:W-:Y:S05]  /*d7f0*/  BSYNC.RECONVERGENT B3 ;  /* 0x0000000000037941 */ /* 0x000fea0003800200 */
.L_x_228:
        /* <DEDUP_REMOVED lines=58> */
[----:B------:R-:W-:Y:S01]  /*dba0*/  @!P1 LEA.HI R0, R16, R16, RZ, 0x1 ;  /* 0x0000001010009211 */ /* 0x000fe200078f08ff */
[----:B------:R-:W-:Y:S01]  /*dbb0*/  @!P1 IMAD.MOV.U32 R14, RZ, RZ, R22 ;  /* 0x000000ffff0e9224 */ /* 0x000fe200078e0016 */
[----:B------:R-:W-:Y:S02]  /*dbc0*/  FSEL R21, R21, RZ, P0 ;  /* 0x000000ff15157208 */ /* 0x000fe40000000000 */
[----:B------:R-:W-:-:S05]  /*dbd0*/  @!P1 SHF.R.S32.HI R15, RZ, 0x1, R0 ;  /* 0x00000001ff0f9819 */ /* 0x000fca0000011400 */
[----:B------:R-:W-:Y:S02]  /*dbe0*/  @!P1 IMAD.IADD R16, R16, 0x1, -R15 ;  /* 0x0000000110109824 */ /* 0x000fe400078e0a0f */
[----:B------:R-:W-:-:S03]  /*dbf0*/  @!P1 IMAD R15, R15, 0x100000, R23 ;  /* 0x001000000f0f9824 */ /* 0x000fc600078e0217 */
[----:B------:R-:W-:Y:S02]  /*dc00*/  @!P1 LEA R17, R16, 0x3ff00000, 0x14 ;  /* 0x3ff0000010119811 */ /* 0x000fe400078ea0ff */
[----:B------:R-:W-:-:S06]  /*dc10*/  @!P1 MOV R16, RZ ;  /* 0x000000ff00109202 */ /* 0x000fcc0000000f00 */
[----:B------:R-:W-:-:S11]  /*dc20*/  @!P1 DMUL R20, R14, R16 ;  /* 0x000000100e149228 */ /* 0x000fd60000000000 */
.L_x_231:
[----:B------:R-:W-:Y:S05]  /*dc30*/  BSYNC.RECONVERGENT B0 ;  /* 0x0000000000007941 */ /* 0x000fea0003800200 */
.L_x_230:
        /* <DEDUP_REMOVED lines=15> */
.L_x_233:
[----:B------:R-:W-:Y:S05]  /*dd30*/  BSYNC.RECONVERGENT B3 ;  /* 0x0000000000037941 */ /* 0x000fea0003800200 */
.L_x_232:
[----:B------:R-:W-:-:S11]  /*dd40*/  DADD R42, R42, -R16 ;  /* 0x000000002a2a7229 */ /* 0x000fd60000000810 */
.L_x_219:
[----:B------:R-:W-:Y:S05]  /*dd50*/  BSYNC.RECONVERGENT B2 ;  /* 0x0000000000027941 */ /* 0x000fea0003800200 */
.L_x_218:
[----:B------:R-:W-:Y:S01]  /*dd60*/  IADD3 R7, PT, PT, R63, R7, RZ ;  /* 0x000000073f077210 */ /* 0x000fe20007ffe0ff */
[----:B------:R-:W-:-:S03]  /*dd70*/  DADD R44, R44, R42 ;  /* 0x000000002c2c7229 */ /* 0x000fc6000000002a */
[----:B------:R-:W-:-:S13]  /*dd80*/  ISETP.GE.AND P0, PT, R7, R6, PT ;  /* 0x000000060700720c */ /* 0x000fda0003f06270 */
[----:B------:R-:W-:Y:S05]  /*dd90*/  @!P0 BRA `(.L_x_234) ;  /* 0xffffffe000d48947 */ /* 0x000fea000383ffff */
.L_x_203:
[----:B------:R-:W-:Y:S05]  /*dda0*/  BSYNC.RECONVERGENT B1 ;  /* 0x0000000000017941 */ /* 0x000fea0003800200 */
.L_x_202:
        /* <DEDUP_REMOVED lines=10> */
.L_x_236:
[----:B------:R-:W-:Y:S01]  /*de50*/  IMAD.U32 R2, RZ, RZ, UR4 ;  /* 0x00000004ff027e24 */ /* 0x000fe2000f8e00ff */
[----:B------:R-:W-:-:S03]  /*de60*/  USHF.L.U32 UR4, UR4, 0x1, URZ ;  /* 0x0000000104047899 */ /* 0x000fc600080006ff */
[----:B0-----:R-:W-:Y:S01]  /*de70*/  IMAD.IADD R0, R64, 0x1, R2 ;  /* 0x0000000140007824 */ /* 0x001fe200078e0202 */
[----:B------:R-:W-:-:S06]  /*de80*/  UIADD3 UR5, UPT, UPT, UR4, -0x1, URZ ;  /* 0xffffffff04057890 */ /* 0x000fcc000fffe0ff */
        /* <DEDUP_REMOVED lines=10> */
.L_x_235:
[----:B------:R-:W2:Y:S01]  /*df30*/  LDG.E.64 R4, desc[UR8][R30.64+0x20] ;  /* 0x000020081e047981 */ /* 0x000ea2000c1e1b00 */
[----:B------:R-:W3:Y:S01]  /*df40*/  S2UR UR5, SR_CgaCtaId ;  /* 0x00000000000579c3 */ /* 0x000ee20000008800 */
[----:B------:R-:W-:Y:S02]  /*df50*/  UMOV UR4, 0x400 ;  /* 0x0000040000047882 */ /* 0x000fe40000000000 */
[----:B---3--:R-:W-:-:S09]  /*df60*/  ULEA UR4, UR5, UR4, 0x18 ;  /* 0x0000000405047291 */ /* 0x008fd2000f8ec0ff */
[----:B------:R-:W2:Y:S02]  /*df70*/  LDS.64 R2, [UR4] ;  /* 0x00000004ff027984 */ /* 0x000ea40008000a00 */
[----:B--2---:R-:W-:-:S11]  /*df80*/  DADD R2, R2, R4 ;  /* 0x0000000002027229 */ /* 0x004fd60000000004 */
.L_x_176:
[----:B------:R-:W-:Y:S01]  /*df90*/  DADD R4, R2, R48 ;  /* 0x0000000002047229 */ /* 0x000fe20000000030 */
[----:B------:R-:W-:Y:S01]  /*dfa0*/  UMOV UR4, 0x812dea11 ;  /* 0x812dea1100047882 */ /* 0x000fe20000000000 */
[----:B-1----:R-:W-:Y:S01]  /*dfb0*/  DADD R6, R40, R40 ;  /* 0x0000000028067229 */ /* 0x002fe20000000028 */
[----:B------:R-:W-:Y:S01]  /*dfc0*/  UMOV UR5, 0x3d719799 ;  /* 0x3d71979900057882 */ /* 0x000fe20000000000 */
[----:B------:R-:W-:Y:S06]  /*dfd0*/  BSSY.RECONVERGENT B1, `(.L_x_237) ;  /* 0x0000027000017945 */ /* 0x000fec0003800200 */
[----:B0-----:R-:W-:-:S08]  /*dfe0*/  DADD R14, R4, -R6 ;  /* 0x00000000040e7229 */ /* 0x001fd00000000806 */
[----:B------:R-:W-:-:S06]  /*dff0*/  DSETP.NEU.AND P0, PT, R14, +INF , PT ;  /* 0x7ff000000e00742a */ /* 0x000fcc0003f0d000 */
[----:B------:R-:W-:-:S14]  /*e000*/  DSETP.GEU.AND P0, PT, R14, -UR4, P0 ;  /* 0x800000040e007e2a */ /* 0x000fdc000870e000 */
[----:B------:R-:W-:Y:S02]  /*e010*/  @!P0 DADD R4, -RZ, -R52 ;  /* 0x00000000ff048229 */ /* 0x000fe40000000934 */
[----:B------:R-:W-:-:S08]  /*e020*/  @!P0 DSETP.GEU.AND P1, PT, R2, R48, PT ;  /* 0x000000300200822a */ /* 0x000fd00003f2e000 */
[----:B------:R-:W-:Y:S02]  /*e030*/  @!P0 FSEL R16, R4, R52, !P1 ;  /* 0x0000003404108208 */ /* 0x000fe40004800000 */
[----:B------:R-:W-:-:S06]  /*e040*/  @!P0 FSEL R17, R5, R53, !P1 ;  /* 0x0000003505118208 */ /* 0x000fcc0004800000 */
[----:B------:R-:W-:Y:S01]  /*e050*/  @!P0 DADD R16, R36, R16 ;  /* 0x0000000024108229 */ /* 0x000fe20000000010 */
[----:B------:R-:W-:Y:S10]  /*e060*/  @!P0 BRA `(.L_x_238) ;  /* 0x0000000000748947 */ /* 0x000ff40003800000 */
[----:B------:R-:W-:Y:S01]  /*e070*/  UMOV UR4, 0x812dea11 ;  /* 0x812dea1100047882 */ /* 0x000fe20000000000 */
[----:B------:R-:W-:Y:S01]  /*e080*/  UMOV UR5, 0x3d719799 ;  /* 0x3d71979900057882 */ /* 0x000fe20000000000 */
[----:B------:R-:W-:Y:S01]  /*e090*/  IMAD.MOV.U32 R16, RZ, RZ, R36 ;  /* 0x000000ffff107224 */ /* 0x000fe200078e0024 */
[----:B------:R-:W-:Y:S01]  /*e0a0*/  DSETP.GTU.AND P0, PT, R14, UR4, PT ;  /* 0x000000040e007e2a */ /* 0x000fe2000bf0c000 */
[----:B------:R-:W-:-:S13]  /*e0b0*/  MOV R17, R37 ;  /* 0x0000002500117202 */ /* 0x000fda0000000f00 */
[----:B------:R-:W-:Y:S05]  /*e0c0*/  @!P0 BRA `(.L_x_238) ;  /* 0x00000000005c8947 */ /* 0x000fea0003800000 */
[----:B------:R-:W0:Y:S01]  /*e0d0*/  MUFU.RCP64H R5, R15 ;  /* 0x0000000f00057308 */ /* 0x000e220000001800 */
[----:B------:R-:W-:Y:S01]  /*e0e0*/  IMAD.MOV.U32 R4, RZ, RZ, 0x1 ;  /* 0x00000001ff047424 */ /* 0x000fe200078e00ff */
[----:B------:R-:W-:Y:S01]  /*e0f0*/  DADD R2, R2, -R48 ;  /* 0x0000000002027229 */ /* 0x000fe20000000830 */
[----:B------:R-:W-:Y:S07]  /*e100*/  BSSY.RECONVERGENT B2, `(.L_x_239) ;  /* 0x0000012000027945 */ /* 0x000fee0003800200 */
[----:B------:R-:W-:-:S02]  /*e110*/  DMUL R2, R2, R52 ;  /* 0x0000003402027228 */ /* 0x000fc40000000000 */
[----:B0-----:R-:W-:-:S06]  /*e120*/  DFMA R6, -R14, R4, 1 ;  /* 0x3ff000000e06742b */ /* 0x001fcc0000000104 */
[----:B------:R-:W-:Y:S02]  /*e130*/  DMUL R18, R2, 0.5 ;  /* 0x3fe0000002127828 */ /* 0x000fe40000000000 */
[----:B------:R-:W-:-:S08]  /*e140*/  DFMA R6, R6, R6, R6 ;  /* 0x000000060606722b */ /* 0x000fd00000000006 */
[----:B------:R-:W-:Y:S01]  /*e150*/  FSETP.GEU.AND P1, PT, |R19|, 6.5827683646048100446e-37, PT ;  /* 0x036000001300780b */ /* 0x000fe20003f2e200 */
        /* <DEDUP_REMOVED lines=11> */
[----:B------:R-:W-:Y:S05]  /*e210*/  CALL.REL.NOINC `($__internal_0_$__cuda_sm20_div_rn_f64_full) ;  /* 0x000001ec006c7944 */ /* 0x000fea0003c00000 */
.L_x_240:
[----:B------:R-:W-:Y:S05]  /*e220*/  BSYNC.RECONVERGENT B2 ;  /* 0x0000000000027941 */ /* 0x000fea0003800200 */
.L_x_239:
[----:B------:R-:W-:-:S11]  /*e230*/  DADD R16, R36, R16 ;  /* 0x0000000024107229 */ /* 0x000fd60000000010 */
.L_x_238:
[----:B------:R-:W-:Y:S05]  /*e240*/  BSYNC.RECONVERGENT B1 ;  /* 0x0000000000017941 */ /* 0x000fea0003800200 */
.L_x_237:
[----:B------:R-:W0:Y:S01]  /*e250*/  LDC.64 R2, c[0x0][0x3a8] ;  /* 0x0000ea00ff027b82 */ /* 0x000e220000000a00 */
[----:B------:R-:W-:-:S04]  /*e260*/  IMAD.SHL.U32 R9, R26, 0x4, RZ ;  /* 0x000000041a097824 */ /* 0x000fc800078e00ff */
[----:B0-----:R-:W-:-:S05]  /*e270*/  IMAD.WIDE.U32 R8, R9, 0x4, R2 ;  /* 0x0000000409087825 */ /* 0x001fca00078e0002 */
[----:B------:R-:W2:Y:S04]  /*e280*/  LDG.E R3, desc[UR8][R8.64+0x4] ;  /* 0x0000040808037981 */ /* 0x000ea8000c1e1900 */
[----:B------:R-:W3:Y:S04]  /*e290*/  LDG.E R5, desc[UR8][R8.64+0x8] ;  /* 0x0000080808057981 */ /* 0x000ee8000c1e1900 */
[----:B------:R-:W4:Y:S04]  /*e2a0*/  LDG.E R15, desc[UR8][R8.64] ;  /* 0x00000008080f7981 */ /* 0x000f28000c1e1900 */
[----:B------:R-:W5:Y:S01]  /*e2b0*/  LDG.E R19, desc[UR8][R8.64+0xc] ;  /* 0x00000c0808137981 */ /* 0x000f62000c1e1900 */
[----:B------:R-:W-:Y:S01]  /*e2c0*/  MOV R22, 0x0 ;  /* 0x0000000000167802 */ /* 0x000fe20000000f00 */
[----:B------:R-:W-:Y:S01]  /*e2d0*/  IMAD.MOV.U32 R23, RZ, RZ, 0x3fd80000 ;  /* 0x3fd80000ff177424 */ /* 0x000fe200078e00ff */
[----:B------:R-:W-:-:S06]  /*e2e0*/  DSETP.GEU.AND P0, PT, R16, R32, PT ;  /* 0x000000201000722a */ /* 0x000fcc0003f0e000 */
[----:B------:R-:W-:Y:S02]  /*e2f0*/  FSEL R42, R32, R16, !P0 ;  /* 0x00000010202a7208 */ /* 0x000fe40004000000 */
[----:B------:R-:W-:-:S06]  /*e300*/  FSEL R43, R33, R17, !P0 ;  /* 0x00000011212b7208 */ /* 0x000fcc0004000000 */
[----:B------:R-:W-:-:S06]  /*e310*/  DSETP.GT.AND P0, PT, R42, R34, PT ;  /* 0x000000222a00722a */ /* 0x000fcc0003f04000 */
[----:B------:R-:W-:Y:S02]  /*e320*/  FSEL R42, R34, R42, P0 ;  /* 0x0000002a222a7208 */ /* 0x000fe40000000000 */
[----:B------:R-:W-:Y:S01]  /*e330*/  FSEL R43, R35, R43, P0 ;  /* 0x0000002b232b7208 */ /* 0x000fe20000000000 */
        /* <DEDUP_REMOVED lines=45> */
[----:B------:R-:W-:-:S07]  /*e610*/  MOV R0, 0xe630 ;  /* 0x0000e63000007802 */ /* 0x000fce0000000f00 */
[----:B------:R-:W-:Y:S05]  /*e620*/  CALL.REL.NOINC `($__internal_1_$__cuda_sm20_dsqrt_rn_f64_mediumpath_v1) ;  /* 0x000001f000007944 */ /* 0x000fea0003c00000 */
[----:B------:R-:W-:Y:S02]  /*e630*/  IMAD.MOV.U32 R76, RZ, RZ, R14 ;  /* 0x000000ffff4c7224 */ /* 0x000fe400078e000e */
[----:B------:R-:W-:-:S07]  /*e640*/  IMAD.MOV.U32 R77, RZ, RZ, R15 ;  /* 0x000000ffff4d7224 */ /* 0x000fce00078e000f */
.L_x_241:
        /* <DEDUP_REMOVED lines=23> */
.L_x_243:
[----:B------:R-:W-:Y:S05]  /*e7c0*/  BSYNC.RECONVERGENT B1 ;  /* 0x0000000000017941 */ /* 0x000fea0003800200 */
.L_x_242:
        /* <DEDUP_REMOVED lines=23> */
.L_x_245:
[----:B------:R-:W-:Y:S05]  /*e940*/  BSYNC.RECONVERGENT B1 ;  /* 0x0000000000017941 */ /* 0x000fea0003800200 */
.L_x_244:
        /* <DEDUP_REMOVED lines=23> */
.L_x_247:
[----:B------:R-:W-:Y:S05]  /*eac0*/  BSYNC.RECONVERGENT B1 ;  /* 0x0000000000017941 */ /* 0x000fea0003800200 */
.L_x_246:
[----:B------:R-:W0:Y:S01]  /*ead0*/  MUFU.RCP64H R17, R9 ;  /* 0x0000000900117308 */ /* 0x000e220000001800 */
[----:B------:R-:W-:-:S06]  /*eae0*/  MOV R16, 0x1 ;  /* 0x0000000100107802 */ /* 0x000fcc0000000f00 */
        /* <DEDUP_REMOVED lines=19> */
.L_x_248:
[-C--:B------:R-:W-:Y:S01]  /*ec20*/  DFMA R8, -R60, R16.reuse, R70 ;  /* 0x000000103c08722b */ /* 0x080fe20000000146 */
[----:B------:R-:W-:Y:S01]  /*ec30*/  BSSY.RECONVERGENT B1, `(.L_x_249) ;  /* 0x000001c000017945 */ /* 0x000fe20003800200 */
[-C--:B------:R-:W-:Y:S02]  /*ec40*/  DFMA R60, -R12, R16.reuse, R58 ;  /* 0x000000100c3c722b */ /* 0x080fe4000000013a */
[----:B------:R-:W-:-:S04]  /*ec50*/  DFMA R56, -R10, R16, R56 ;  /* 0x000000100a38722b */ /* 0x000fc80000000138 */
[----:B------:R-:W-:-:S08]  /*ec60*/  DMUL R12, R8, R8 ;  /* 0x00000008080c7228 */ /* 0x000fd00000000000 */
[----:B------:R-:W-:-:S08]  /*ec70*/  DFMA R12, R60, R60, R12 ;  /* 0x0000003c3c0c722b */ /* 0x000fd0000000000c */
[----:B------:R-:W-:Y:S01]  /*ec80*/  DFMA R22, R56, R56, R12 ;  /* 0x000000383816722b */ /* 0x000fe2000000000c */
[----:B------:R-:W-:Y:S01]  /*ec90*/  IMAD.MOV.U32 R12, RZ, RZ, 0x0 ;  /* 0x00000000ff0c7424 */ /* 0x000fe200078e00ff */
[----:B------:R-:W-:-:S04]  /*eca0*/  MOV R13, 0x3fd80000 ;  /* 0x3fd80000000d7802 */ /* 0x000fc80000000f00 */
        /* <DEDUP_REMOVED lines=15> */
[----:B------:R-:W-:Y:S01]  /*eda0*/  MOV R0, 0xedd0 ;  /* 0x0000edd000007802 */ /* 0x000fe20000000f00 */
[----:B------:R-:W-:-:S07]  /*edb0*/  IMAD.MOV.U32 R21, RZ, RZ, R23 ;  /* 0x000000ffff157224 */ /* 0x000fce00078e0017 */
[----:B------:R-:W-:Y:S05]  /*edc0*/  CALL.REL.NOINC `($__internal_1_$__cuda_sm20_dsqrt_rn_f64_mediumpath_v1) ;  /* 0x000001e800187944 */ /* 0x000fea0003c00000 */
[----:B------:R-:W-:Y:S01]  /*edd0*/  MOV R58, R14 ;  /* 0x0000000e003a7202 */ /* 0x000fe20000000f00 */
[----:B------:R-:W-:-:S07]  /*ede0*/  IMAD.MOV.U32 R59, RZ, RZ, R15 ;  /* 0x000000ffff3b7224 */ /* 0x000fce00078e000f */
.L_x_250:
[----:B------:R-:W-:Y:S05]  /*edf0*/  BSYNC.RECONVERGENT B1 ;  /* 0x0000000000017941 */ /* 0x000fea0003800200 */
.L_x_249:
        /* <DEDUP_REMOVED lines=23> */
.L_x_252:
[----:B------:R-:W-:Y:S05]  /*ef70*/  BSYNC.RECONVERGENT B1 ;  /* 0x0000000000017941 */ /* 0x000fea0003800200 */
.L_x_251:
        /* <DEDUP_REMOVED lines=23> */
.L_x_254:
[----:B------:R-:W-:Y:S05]  /*f0f0*/  BSYNC.RECONVERGENT B1 ;  /* 0x0000000000017941 */ /* 0x000fea0003800200 */
.L_x_253:
        /* <DEDUP_REMOVED lines=23> */
.L_x_256:
[----:B------:R-:W-:Y:S05]  /*f270*/  BSYNC.RECONVERGENT B1 ;  /* 0x0000000000017941 */ /* 0x000fea0003800200 */
.L_x_255:
        /* <DEDUP_REMOVED lines=11> */
[----:B------:R-:W-:Y:S01]  /*f330*/  IMAD.MOV.U32 R16, RZ, RZ, 0x0 ;  /* 0x00000000ff107424 */ /* 0x000fe200078e00ff */
[----:B------:R-:W-:-:S04]  /*f340*/  MOV R17, 0x3fd80000 ;  /* 0x3fd8000000117802 */ /* 0x000fc80000000f00 */
        /* <DEDUP_REMOVED lines=26> */
.L_x_258:
[----:B------:R-:W-:Y:S05]  /*f4f0*/  BSYNC.RECONVERGENT B1 ;  /* 0x0000000000017941 */ /* 0x000fea0003800200 */
.L_x_257:
        /* <DEDUP_REMOVED lines=23> */
.L_x_260:
[----:B------:R-:W-:Y:S05]  /*f670*/  BSYNC.RECONVERGENT B1 ;  /* 0x0000000000017941 */ /* 0x000fea0003800200 */
.L_x_259:
        /* <DEDUP_REMOVED lines=23> */
.L_x_262:
[----:B------:R-:W-:Y:S05]  /*f7f0*/  BSYNC.RECONVERGENT B1 ;  /* 0x0000000000017941 */ /* 0x000fea0003800200 */
.L_x_261:
        /* <DEDUP_REMOVED lines=22> */
[----:B------:R-:W-:Y:S02]  /*f960*/  MOV R23, R43 ;  /* 0x0000002b00177202 */ /* 0x000fe40000000f00 */
[----:B------:R-:W-:-:S07]  /*f970*/  MOV R65, 0xf990 ;  /* 0x0000f99000417802 */ /* 0x000fce0000000f00 */
[----:B------:R-:W-:Y:S05]  /*f980*/  CALL.REL.NOINC `($ccd$__internal_trig_reduction_slowpathd) ;  /* 0x000001e800787944 */ /* 0x000fea0003c00000 */
.L_x_264:
[----:B------:R-:W-:Y:S05]  /*f990*/  BSYNC.RECONVERGENT B2 ;  /* 0x0000000000027941 */ /* 0x000fea0003800200 */
.L_x_263:
[----:B------:R-:W2:Y:S01]  /*f9a0*/  LDG.E R17, desc[UR8][R30.64+0x10] ;  /* 0x000010081e117981 */ /* 0x000ea2000c1e1900 */
[----:B------:R-:W-:Y:S01]  /*f9b0*/  DMUL R14, R20, R20 ;  /* 0x00000014140e7228 */ /* 0x000fe20000000000 */
[----:B------:R-:W-:Y:S01]  /*f9c0*/  IMAD.MOV.U32 R22, RZ, RZ, 0x2cb0d246 ;  /* 0x2cb0d246ff167424 */ /* 0x000fe200078e00ff */
[----:B------:R-:W-:Y:S01]  /*f9d0*/  UMOV UR4, 0xf9785eba ;  /* 0xf9785eba00047882 */ /* 0x000fe20000000000 */
[----:B------:R-:W-:Y:S01]  /*f9e0*/  IMAD.MOV.U32 R23, RZ, RZ, 0x3e5ae5f1 ;  /* 0x3e5ae5f1ff177424 */ /* 0x000fe200078e00ff */
[----:B------:R-:W-:Y:S01]  /*f9f0*/  UMOV UR5, 0x3de5db65 ;  /* 0x3de5db6500057882 */ /* 0x000fe20000000000 */
[----:B------:R-:W-:Y:S01]  /*fa00*/  IMAD.MOV.U32 R18, RZ, RZ, -0x3e107ad8 ;  /* 0xc1ef8528ff127424 */ /* 0x000fe200078e00ff */
[C---:B------:R-:W-:Y:S01]  /*fa10*/  LOP3.LUT P1, RZ, R16.reuse, 0x2, RZ, 0xc0, !PT ;  /* 0x0000000210ff7812 */ /* 0x040fe2000782c0ff */
[----:B------:R-:W-:Y:S01]  /*fa20*/  IMAD.MOV.U32 R19, RZ, RZ, 0x3e21eea7 ;  /* 0x3e21eea7ff137424 */ /* 0x000fe200078e00ff */
[----:B------:R-:W-:Y:S01]  /*fa30*/  LOP3.LUT R0, R16, 0x1, RZ, 0xc0, !PT ;  /* 0x0000000110007812 */ /* 0x000fe200078ec0ff */
[C---:B------:R-:W-:Y:S01]  /*fa40*/  DFMA R22, R14.reuse, UR4, -R22 ;  /* 0x000000040e167c2b */ /* 0x040fe20008000816 */
[----:B------:R-:W-:Y:S01]  /*fa50*/  UMOV UR4, 0x20fd8164 ;  /* 0x20fd816400047882 */ /* 0x000fe20000000000 */
[----:B------:R-:W-:Y:S01]  /*fa60*/  UMOV UR5, 0x3da8ff83 ;  /* 0x3da8ff8300057882 */ /* 0x000fe20000000000 */
[----:B------:R-:W-:Y:S01]  /*fa70*/  ISETP.NE.U32.AND P0, PT, R0, 0x1, PT ;  /* 0x000000010000780c */ /* 0x000fe20003f05070 */
[----:B------:R-:W-:Y:S01]  /*fa80*/  DFMA R18, R14, -UR4, R18 ;  /* 0x800000040e127c2b */ /* 0x000fe20008000012 */
        /* <DEDUP_REMOVED lines=11> */
[C---:B------:R-:W-:Y:S01]  /*fb40*/  DFMA R18, R14.reuse, R18, UR4 ;  /* 0x000000040e127e2b */ /* 0x040fe20008000012 */
[----:B------:R-:W-:Y:S01]  /*fb50*/  UMOV UR4, 0x11110818 ;  /* 0x1111081800047882 */ /* 0x000fe20000000000 */
[----:B------:R-:W-:Y:S02]  /*fb60*/  UMOV UR5, 0x3f811111 ;  /* 0x3f81111100057882 */ /* 0x000fe40000000000 */
[C---:B------:R-:W-:Y:S01]  /*fb70*/  DFMA R22, R14.reuse, R22, UR4 ;  /* 0x000000040e167e2b */ /* 0x040fe20008000016 */
[----:B------:R-:W-:Y:S01]  /*fb80*/  UMOV UR4, 0x16c15d47 ;  /* 0x16c15d4700047882 */ /* 0x000fe20000000000 */
[----:B------:R-:W-:Y:S02]  /*fb90*/  UMOV UR5, 0x3f56c16c ;  /* 0x3f56c16c00057882 */ /* 0x000fe40000000000 */
[----:B------:R-:W-:Y:S01]  /*fba0*/  DFMA R18, R14, R18, -UR4 ;  /* 0x800000040e127e2b */ /* 0x000fe20008000012 */
[----:B------:R-:W-:Y:S01]  /*fbb0*/  UMOV UR4, 0x55555554 ;  /* 0x5555555400047882 */ /* 0x000fe20000000000 */
[----:B------:R-:W-:-:S02]  /*fbc0*/  UMOV UR5, 0x3fc55555 ;  /* 0x3fc5555500057882 */ /* 0x000fc40000000000 */
        /* <DEDUP_REMOVED lines=13> */
[----:B------:R-:W-:Y:S02]  /*fca0*/  @P1 MOV R21, R55 ;  /* 0x0000003700151202 */ /* 0x000fe40000000f00 */
[----:B------:R-:W-:-:S02]  /*fcb0*/  FSEL R14, R18, R22, !P0 ;  /* 0x00000016120e7208 */ /* 0x000fc40004000000 */
        /* <DEDUP_REMOVED lines=55> */
.L_x_265:
        /* <DEDUP_REMOVED lines=14> */
.L_x_298:
        /* <DEDUP_REMOVED lines=18> */
[----:B------:R-:W-:Y:S02]  /*10230*/  IMAD R14, R17, 0x3, RZ ;  /* 0x00000003110e7824 */ /* 0x000fe400078e02ff */
[C---:B------:R-:W-:Y:S02]  /*10240*/  VIADD R11, R10.reuse, 0xfffffffe ;  /* 0xfffffffe0a0b7836 */ /* 0x040fe40000000000 */
[----:B------:R-:W-:Y:S01]  /*10250*/  VIADD R22, R10, 0xfffffffd ;  /* 0xfffffffd0a167836 */ /* 0x000fe20000000000 */
[C---:B------:R-:W-:Y:S01]  /*10260*/  IADD3 R13, PT, PT, R14.reuse, -0x2, RZ ;  /* 0xfffffffe0e0d7810 */ /* 0x040fe20007ffe0ff */
[----:B------:R-:W-:Y:S01]  /*10270*/  VIADD R48, R14, 0xfffffffd ;  /* 0xfffffffd0e307836 */ /* 0x000fe20000000000 */
[-C--:B-----5:R-:W-:Y:S01]  /*10280*/  ISETP.GE.AND P2, PT, R11, R4.reuse, PT ;  /* 0x000000040b00720c */ /* 0x0a0fe20003f46270 */
        /* <DEDUP_REMOVED lines=8> */
[-C--:B------:R-:W-:Y:S01]  /*10310*/  ISETP.GE.AND P4, PT, R48, R4.reuse, PT ;  /* 0x000000043000720c */ /* 0x080fe20003f86270 */
[----:B------:R-:W-:Y:S01]  /*10320*/  IMAD R50, R13, 0x8, R62 ;  /* 0x000000080d327824 */ /* 0x000fe200078e023e */
[-C--:B------:R-:W-:Y:S02]  /*10330*/  ISETP.GE.OR P2, PT, R22, R3.reuse, P2 ;  /* 0x000000031600720c */ /* 0x080fe40001746670 */
[----:B------:R-:W-:Y:S02]  /*10340*/  ISETP.GE.OR P5, PT, R48, R3, P5 ;  /* 0x000000033000720c */ /* 0x000fe40002fa6670 */
[----:B------:R-:W-:Y:S02]  /*10350*/  ISETP.EQ.OR.EX P1, PT, RZ, UR5, !P1, P0 ;  /* 0x00000005ff007c0c */ /* 0x000fe4000cf22700 */
[----:B------:R-:W-:Y:S02]  /*10360*/  ISETP.EQ.OR.EX P4, PT, RZ, UR5, !P4, P0 ;  /* 0x00000005ff007c0c */ /* 0x000fe4000e782700 */
[----:B------:R-:W-:-:S02]  /*10370*/  ISETP.GE.AND P3, PT, R10, R4, PT ;  /* 0x000000040a00720c */ /* 0x000fc40003f66270 */
[----:B------:R-:W-:Y:S02]  /*10380*/  ISETP.GE.AND P6, PT, R12, R4, PT ;  /* 0x000000040c00720c */ /* 0x000fe40003fc6270 */
[----:B------:R-:W-:Y:S02]  /*10390*/  LEA R49, R11, R62, 0x3 ;  /* 0x0000003e0b317211 */ /* 0x000fe400078e18ff */
[-C--:B------:R-:W-:Y:S01]  /*103a0*/  ISETP.GT.OR P1, PT, R22, R3.reuse, P1 ;  /* 0x000000031600720c */ /* 0x080fe20000f24670 */
[----:B------:R-:W-:Y:S01]  /*103b0*/  @!P5 LDS.64 R16, [R50+-0x10] ;  /* 0xfffff0003210d984 */ /* 0x000fe20000000a00 */
[-C--:B------:R-:W-:Y:S01]  /*103c0*/  ISETP.GT.OR P4, PT, R48, R3.reuse, P4 ;  /* 0x000000033000720c */ /* 0x080fe20002784670 */
[--C-:B------:R-:W-:Y:S01]  /*103d0*/  IMAD.WIDE R22, R22, 0x8, R44.reuse ;  /* 0x0000000816167825 */ /* 0x100fe200078e022c */
[----:B------:R-:W-:Y:S01]  /*103e0*/  ISETP.EQ.OR.EX P3, PT, RZ, UR5, !P3, P0 ;  /* 0x00000005ff007c0c */ /* 0x000fe2000df62700 */
[----:B------:R-:W0:Y:S01]  /*103f0*/  @!P2 LDS.64 R14, [R49+-0x10] ;  /* 0xfffff000310ea984 */ /* 0x000e220000000a00 */
[----:B------:R-:W-:Y:S01]  /*10400*/  ISETP.EQ.OR.EX P6, PT, RZ, UR5, !P6, P0 ;  /* 0x00000005ff007c0c */ /* 0x000fe2000f7c2700 */
[----:B------:R-:W-:Y:S01]  /*10410*/  IMAD.WIDE R44, R48, 0x8, R44 ;  /* 0x00000008302c7825 */ /* 0x000fe200078e022c */
[----:B------:R-:W-:-:S02]  /*10420*/  ISETP.GT.OR P3, PT, R10, R3, P3 ;  /* 0x000000030a00720c */ /* 0x000fc40001f64670 */
        /* <DEDUP_REMOVED lines=11> */
[----:B------:R-:W-:-:S04]  /*104e0*/  VIMNMX R2, PT, PT, R2, R9, !PT ;  /* 0x0000000902027248 */ /* 0x000fc80007fe0100 */
[----:B------:R-:W-:Y:S01]  /*104f0*/  ISETP.GE.AND P5, PT, R2, 0x1, PT ;  /* 0x000000010200780c */ /* 0x000fe20003fa6270 */
[----:B------:R-:W-:Y:S04]  /*10500*/  BSSY.RECONVERGENT B2, `(.L_x_268) ;  /* 0x0000085000027945 */ /* 0x000fe80003800200 */
[----:B------:R-:W-:Y:S01]  /*10510*/  BSSY.RELIABLE B3, `(.L_x_269) ;  /* 0x0000051000037945 */ /* 0x000fe20003800100 */
        /* <DEDUP_REMOVED lines=15> */
.L_x_270:
        /* <DEDUP_REMOVED lines=34> */
.L_x_273:
[----:B------:R-:W-:Y:S05]  /*10830*/  BSYNC.RECONVERGENT B4 ;  /* 0x0000000000047941 */ /* 0x000fea0003800200 */
.L_x_272:
        /* <DEDUP_REMOVED lines=22> */
.L_x_275:
[----:B------:R-:W-:Y:S05]  /*109a0*/  BSYNC.RECONVERGENT B4 ;  /* 0x0000000000047941 */ /* 0x000fea0003800200 */
.L_x_274:
[----:B------:R-:W-:Y:S01]  /*109b0*/  DADD R44, RZ, R16 ;  /* 0x00000000ff2c7229 */ /* 0x000fe20000000010 */
[----:B------:R-:W-:Y:S10]  /*109c0*/  @!P5 BRA `(.L_x_276) ;  /* 0x000000000014d947 */ /* 0x000ff40003800000 */
.L_x_271:
[----:B------:R-:W0:Y:S02]  /*109d0*/  LDC.64 R14, c[0x0][0x398] ;  /* 0x0000e600ff0e7b82 */ /* 0x000e240000000a00 */
[----:B0-----:R-:W2:Y:S02]  /*109e0*/  LDG.E.U8 R14, desc[UR8][R14.64+0x2a] ;  /* 0x00002a080e0e7981 */ /* 0x001ea4000c1e1100 */
[----:B--2---:R-:W-:-:S13]  /*109f0*/  ISETP.NE.AND P0, PT, R14, RZ, PT ;  /* 0x000000ff0e00720c */ /* 0x004fda0003f05270 */
[----:B------:R-:W-:Y:S05]  /*10a00*/  @!P0 BREAK.RELIABLE B3 ;  /* 0x0000000000038942 */ /* 0x000fea0003800100 */
[----:B------:R-:W-:Y:S05]  /*10a10*/  @!P0 BRA `(.L_x_277) ;  /* 0x0000000000cc8947 */ /* 0x000fea0003800000 */
.L_x_276:
[----:B------:R-:W-:Y:S05]  /*10a20*/  BSYNC.RELIABLE B3 ;  /* 0x0000000000037941 */ /* 0x000fea0003800100 */
.L_x_269:
        /* <DEDUP_REMOVED lines=23> */
[----:B------:R-:W-:Y:S01]  /*10ba0*/  MOV R52, R16 ;  /* 0x0000001000347202 */ /* 0x000fe20000000f00 */
[----:B------:R-:W-:-:S07]  /*10bb0*/  IMAD.MOV.U32 R53, RZ, RZ, R17 ;  /* 0x000000ffff357224 */ /* 0x000fce00078e0011 */
.L_x_279:
[----:B------:R-:W-:Y:S05]  /*10bc0*/  BSYNC.RECONVERGENT B3 ;  /* 0x0000000000037941 */ /* 0x000fea0003800200 */
.L_x_278:
        /* <DEDUP_REMOVED lines=21> */
.L_x_281:
[----:B------:R-:W-:Y:S05]  /*10d20*/  BSYNC.RECONVERGENT B3 ;  /* 0x0000000000037941 */ /* 0x000fea0003800200 */
.L_x_280:
[----:B------:R-:W-:-:S08]  /*10d30*/  DADD R16, -R16, R52 ;  /* 0x0000000010107229 */ /* 0x000fd00000000134 */
[----:B------:R-:W-:-:S11]  /*10d40*/  DADD R44, R16, R44 ;  /* 0x00000000102c7229 */ /* 0x000fd6000000002c */
.L_x_277:
[----:B------:R-:W-:Y:S05]  /*10d50*/  BSYNC.RECONVERGENT B2 ;  /* 0x0000000000027941 */ /* 0x000fea0003800200 */
.L_x_268:
        /* <DEDUP_REMOVED lines=27> */
[----:B------:R-:W-:Y:S01]  /*10f10*/  IMAD.MOV.U32 R14, RZ, RZ, R22 ;  /* 0x000000ffff0e7224 */ /* 0x000fe200078e0016 */
[----:B------:R-:W-:Y:S01]  /*10f20*/  MOV R22, R12 ;  /* 0x0000000c00167202 */ /* 0x000fe20000000f00 */
[----:B------:R-:W-:Y:S02]  /*10f30*/  IMAD.MOV.U32 R15, RZ, RZ, R23 ;  /* 0x000000ffff0f7224 */ /* 0x000fe400078e0017 */
[----:B------:R-:W-:-:S07]  /*10f40*/  IMAD.MOV.U32 R21, RZ, RZ, R13 ;  /* 0x000000ffff157224 */ /* 0x000fce00078e000d */
[----:B------:R-:W-:Y:S05]  /*10f50*/  CALL.REL.NOINC `($__internal_1_$__cuda_sm20_dsqrt_rn_f64_mediumpath_v1) ;  /* 0x000001c400b47944 */ /* 0x000fea0003c00000 */
[----:B------:R-:W-:Y:S02]  /*10f60*/  IMAD.MOV.U32 R50, RZ, RZ, R14 ;  /* 0x000000ffff327224 */ /* 0x000fe400078e000e */
[----:B------:R-:W-:-:S07]  /*10f70*/  IMAD.MOV.U32 R51, RZ, RZ, R15 ;  /* 0x000000ffff337224 */ /* 0x000fce00078e000f */
.L_x_285:
[----:B------:R-:W-:Y:S05]  /*10f80*/  BSYNC.RECONVERGENT B3 ;  /* 0x0000000000037941 */ /* 0x000fea0003800200 */
.L_x_284:
        /* <DEDUP_REMOVED lines=24> */
.L_x_287:
[----:B------:R-:W-:Y:S05]  /*11110*/  BSYNC.RECONVERGENT B3 ;  /* 0x0000000000037941 */ /* 0x000fea0003800200 */
.L_x_286:
        /* <DEDUP_REMOVED lines=59> */
[----:B------:R-:W-:Y:S01]  /*114d0*/  @!P1 IMAD.MOV.U32 R16, RZ, RZ, RZ ;  /* 0x000000ffff109224 */ /* 0x000fe200078e00ff */
[----:B------:R-:W-:Y:S02]  /*114e0*/  FSEL R21, R21, RZ, P0 ;  /* 0x000000ff15157208 */ /* 0x000fe40000000000 */
[----:B------:R-:W-:-:S04]  /*114f0*/  @!P1 SHF.R.S32.HI R15, RZ, 0x1, R0 ;  /* 0x00000001ff0f9819 */ /* 0x000fc80000011400 */
[----:B------:R-:W-:Y:S01]  /*11500*/  @!P1 IADD3 R14, PT, PT, R14, -R15, RZ ;  /* 0x8000000f0e0e9210 */ /* 0x000fe20007ffe0ff */
[----:B------:R-:W-:-:S03]  /*11510*/  @!P1 IMAD R15, R15, 0x100000, R23 ;  /* 0x001000000f0f9824 */ /* 0x000fc600078e0217 */
[----:B------:R-:W-:Y:S01]  /*11520*/  @!P1 LEA R17, R14, 0x3ff00000, 0x14 ;  /* 0x3ff000000e119811 */ /* 0x000fe200078ea0ff */
[----:B------:R-:W-:-:S06]  /*11530*/  @!P1 IMAD.MOV.U32 R14, RZ, RZ, R22 ;  /* 0x000000ffff0e9224 */ /* 0x000fcc00078e0016 */
[----:B------:R-:W-:-:S11]  /*11540*/  @!P1 DMUL R20, R14, R16 ;  /* 0x000000100e149228 */ /* 0x000fd60000000000 */
.L_x_289:
[----:B------:R-:W-:Y:S05]  /*11550*/  BSYNC.RECONVERGENT B0 ;  /* 0x0000000000007941 */ /* 0x000fea0003800200 */
.L_x_288:
        /* <DEDUP_REMOVED lines=15> */
.L_x_291:
[----:B------:R-:W-:Y:S05]  /*11650*/  BSYNC.RECONVERGENT B3 ;  /* 0x0000000000037941 */ /* 0x000fea0003800200 */
.L_x_290:
        /* <DEDUP_REMOVED lines=28> */
.L_x_293:
[----:B------:R-:W-:Y:S05]  /*11820*/  BSYNC.RECONVERGENT B3 ;  /* 0x0000000000037941 */ /* 0x000fea0003800200 */
.L_x_292:
        /* <DEDUP_REMOVED lines=67> */
.L_x_295:
[----:B------:R-:W-:Y:S05]  /*11c60*/  BSYNC.RECONVERGENT B0 ;  /* 0x0000000000007941 */ /* 0x000fea0003800200 */
.L_x_294:
        /* <DEDUP_REMOVED lines=15> */
.L_x_297:
[----:B------:R-:W-:Y:S05]  /*11d60*/  BSYNC.RECONVERGENT B3 ;  /* 0x0000000000037941 */ /* 0x000fea0003800200 */
.L_x_296:
[----:B------:R-:W-:-:S11]  /*11d70*/  DADD R44, R44, -R16 ;  /* 0x000000002c2c7229 */ /* 0x000fd60000000810 */
.L_x_283:
[----:B------:R-:W-:Y:S05]  /*11d80*/  BSYNC.RECONVERGENT B2 ;  /* 0x0000000000027941 */ /* 0x000fea0003800200 */
.L_x_282:
[----:B------:R-:W-:Y:S01]  /*11d90*/  IADD3 R7, PT, PT, R63, R7, RZ ;  /* 0x000000073f077210 */ /* 0x000fe20007ffe0ff */
[----:B------:R-:W-:-:S03]  /*11da0*/  DADD R46, R46, R44 ;  /* 0x000000002e2e7229 */ /* 0x000fc6000000002c */
[----:B------:R-:W-:-:S13]  /*11db0*/  ISETP.GE.AND P0, PT, R7, R6, PT ;  /* 0x000000060700720c */ /* 0x000fda0003f06270 */
[----:B------:R-:W-:Y:S05]  /*11dc0*/  @!P0 BRA `(.L_x_298) ;  /* 0xffffffe000d08947 */ /* 0x000fea000383ffff */
.L_x_267:
[----:B------:R-:W-:Y:S05]  /*11dd0*/  BSYNC.RECONVERGENT B1 ;  /* 0x0000000000017941 */ /* 0x000fea0003800200 */
.L_x_266:
        /* <DEDUP_REMOVED lines=10> */
.L_x_300:
        /* <DEDUP_REMOVED lines=14> */
.L_x_299:
[----:B------:R-:W2:Y:S01]  /*11f60*/  LDG.E.64 R2, desc[UR8][R30.64+0x20] ;  /* 0x000020081e027981 */ /* 0x000ea2000c1e1b00 */
[----:B------:R-:W3:Y:S01]  /*11f70*/  S2UR UR5, SR_CgaCtaId ;  /* 0x00000000000579c3 */ /* 0x000ee20000008800 */
[----:B------:R-:W-:Y:S02]  /*11f80*/  UMOV UR4, 0x400 ;  /* 0x0000040000047882 */ /* 0x000fe40000000000 */
[----:B---3--:R-:W-:-:S09]  /*11f90*/  ULEA UR4, UR5, UR4, 0x18 ;  /* 0x0000000405047291 */ /* 0x008fd2000f8ec0ff */
[----:B------:R-:W2:Y:S02]  /*11fa0*/  LDS.64 R44, [UR4] ;  /* 0x00000004ff2c7984 */ /* 0x000ea40008000a00 */
[----:B--2---:R-:W-:-:S08]  /*11fb0*/  DADD R44, R44, R2 ;  /* 0x000000002c2c7229 */ /* 0x004fd00000000002 */
[----:B------:R-:W-:-:S14]  /*11fc0*/  DSETP.GEU.AND P0, PT, R44, R40, PT ;  /* 0x000000282c00722a */ /* 0x000fdc0003f0e000 */
[----:B------:R-:W-:Y:S05]  /*11fd0*/  @P0 BRA `(.L_x_301) ;  /* 0x000000b8001c0947 */ /* 0x000fea0003800000 */
[----:B------:R-:W-:Y:S01]  /*11fe0*/  IMAD.MOV.U32 R12, RZ, RZ, R42 ;  /* 0x000000ffff0c7224 */ /* 0x000fe200078e002a */
[----:B------:R-:W-:Y:S01]  /*11ff0*/  MOV R13, R43 ;  /* 0x0000002b000d7202 */ /* 0x000fe20000000f00 */
[----:B------:R-:W-:Y:S02]  /*12000*/  IMAD.MOV.U32 R2, RZ, RZ, R44 ;  /* 0x000000ffff027224 */ /* 0x000fe400078e002c */
[----:B------:R-:W-:-:S07]  /*12010*/  IMAD.MOV.U32 R3, RZ, RZ, R45 ;  /* 0x000000ffff037224 */ /* 0x000fce00078e002d */
.L_x_364:
[----:B------:R-:W2:Y:S01]  /*12020*/  S2UR UR5, SR_CgaCtaId ;  /* 0x00000000000579c3 */ /* 0x000ea20000008800 */
[----:B------:R-:W-:Y:S01]  /*12030*/  DADD R4, -R36, R12 ;  /* 0x0000000024047229 */ /* 0x000fe2000000010c */
[----:B------:R-:W-:Y:S01]  /*12040*/  UMOV UR4, 0x400 ;  /* 0x0000040000047882 */ /* 0x000fe20000000000 */
[----:B0-----:R-:W-:Y:S01]  /*12050*/  IMAD.SHL.U32 R15, R26, 0x4, RZ ;  /* 0x000000041a0f7824 */ /* 0x001fe200078e00ff */
[----:B------:R-:W-:Y:S01]  /*12060*/  MOV R45, R3 ;  /* 0x00000003002d7202 */ /* 0x000fe20000000f00 */
[----:B------:R-:W-:Y:S02]  /*12070*/  IMAD.MOV.U32 R44, RZ, RZ, R2 ;  /* 0x000000ffff2c7224 */ /* 0x000fe400078e0002 */
[----:B------:R-:W-:Y:S01]  /*12080*/  IMAD.MOV.U32 R42, RZ, RZ, R12 ;  /* 0x000000ffff2a7224 */ /* 0x000fe200078e000c */
[----:B-1----:R-:W0:Y:S01]  /*12090*/  LDC.64 R6, c[0x0][0x3a8] ;  /* 0x0000ea00ff067b82 */ /* 0x002e220000000a00 */
[----:B------:R-:W-:Y:S01]  /*120a0*/  DFMA R4, R4, 2, R36 ;  /* 0x400000000404782b */ /* 0x000fe20000000024 */
[----:B------:R-:W-:-:S07]  /*120b0*/  IMAD.MOV.U32 R43, RZ, RZ, R13 ;  /* 0x000000ffff2b7224 */ /* 0x000fce00078e000d */
[----:B------:R-:W-:Y:S01]  /*120c0*/  DSETP.GEU.AND P0, PT, R4, R32, PT ;  /* 0x000000200400722a */ /* 0x000fe20003f0e000 */
[----:B--2---:R-:W-:-:S06]  /*120d0*/  ULEA UR4, UR5, UR4, 0x18 ;  /* 0x0000000405047291 */ /* 0x004fcc000f8ec0ff */
[----:B------:R-:W-:Y:S01]  /*120e0*/  LEA R2, R64, UR4, 0x3 ;  /* 0x0000000440027c11 */ /* 0x000fe2000f8e18ff */
[----:B0-----:R-:W-:-:S06]  /*120f0*/  IMAD.WIDE.U32 R14, R15, 0x4, R6 ;  /* 0x000000040f0e7825 */ /* 0x001fcc00078e0006 */
[----:B------:R-:W-:Y:S05]  /*12100*/  @!P0 BRA `(.L_x_302) ;  /* 0x0000007800948947 */ /* 0x000fea0003800000 */
[----:B------:R-:W-:Y:S02]  /*12110*/  IMAD.MOV.U32 R12, RZ, RZ, R4 ;  /* 0x000000ffff0c7224 */ /* 0x000fe400078e0004 */
[----:B------:R-:W-:-:S06]  /*12120*/  IMAD.MOV.U32 R13, RZ, RZ, R5 ;  /* 0x000000ffff0d7224 */ /* 0x000fcc00078e0005 */
[----:B------:R-:W-:-:S14]  /*12130*/  DSETP.GT.AND P0, PT, R12, R34, PT ;  /* 0x000000220c00722a */ /* 0x000fdc0003f04000 */
[----:B------:R-:W-:Y:S05]  /*12140*/  @P0 BRA `(.L_x_303) ;  /* 0x0000003c00480947 */ /* 0x000fea0003800000 */
[----:B------:R-:W2:Y:S04]  /*12150*/  LDG.E R3, desc[UR8][R14.64+0x4] ;  /* 0x000004080e037981 */ /* 0x000ea8000c1e1900 */
[----:B------:R-:W3:Y:S04]  /*12160*/  LDG.E R5, desc[UR8][R14.64+0x8] ;  /* 0x000008080e057981 */ /* 0x000ee8000c1e1900 */
[----:B------:R-:W4:Y:S04]  /*12170*/  LDG.E R17, desc[UR8][R14.64] ;  /* 0x000000080e117981 */ /* 0x000f28000c1e1900 */
[----:B------:R-:W5:Y:S01]  /*12180*/  LDG.E R19, desc[UR8][R14.64+0xc] ;  /* 0x00000c080e137981 */ /* 0x000f62000c1e1900 */
[----:B------:R-:W-:-:S02]  /*12190*/  IMAD.MOV.U32 R22, RZ, RZ, 0x0 ;  /* 0x00000000ff167424 */ /* 0x000fc400078e00ff */
[----:B------:R-:W-:Y:S02]  /*121a0*/  IMAD.MOV.U32 R23, RZ, RZ, 0x3fd80000 ;  /* 0x3fd80000ff177424 */ /* 0x000fe400078e00ff */
[--C-:B--2---:R-:W-:Y:S02]  /*121b0*/  IMAD R0, R3, 0x18, R62.reuse ;  /* 0x0000001803007824 */ /* 0x104fe400078e023e */
[----:B---3--:R-:W-:-:S03]  /*121c0*/  IMAD R16, R5, 0x18, R62 ;  /* 0x0000001805107824 */ /* 0x008fc600078e023e */
[----:B------:R-:W-:Y:S01]  /*121d0*/  LDS.64 R10, [R0+0x8] ;  /* 0x00000800000a7984 */ /* 0x000fe20000000a00 */
[----:B----4-:R-:W-:-:S03]  /*121e0*/  IMAD R17, R17, 0x18, R62 ;  /* 0x0000001811117824 */ /* 0x010fc600078e023e */
[----:B------:R-:W0:Y:S04]  /*121f0*/  LDS.64 R70, [R16+0x8] ;  /* 0x0000080010467984 */ /* 0x000e280000000a00 */
[----:B------:R-:W-:Y:S04]  /*12200*/  LDS.64 R40, [R0] ;  /* 0x0000000000287984 */ /* 0x000fe80000000a00 */
[----:B------:R-:W1:Y:S04]  /*12210*/  LDS.64 R46, [R16] ;  /* 0x00000000102e7984 */ /* 0x000e680000000a00 */
[----:B------:R5:W-:Y:S04]  /*12220*/  LDS.64 R8, [R0+0x10] ;  /* 0x0000100000087984 */ /* 0x000be80000000a00 */
[----:B------:R-:W2:Y:S01]  /*12230*/  LDS.64 R6, [R16+0x10] ;  /* 0x0000100010067984 */ /* 0x000ea20000000a00 */
[----:B-----5:R-:W-:-:S03]  /*12240*/  IMAD R0, R19, 0x18, R62 ;  /* 0x0000001813007824 */ /* 0x020fc600078e023e */
[----:B------:R-:W3:Y:S04]  /*12250*/  LDS.64 R50, [R17] ;  /* 0x0000000011327984 */ /* 0x000ee80000000a00 */
[----:B------:R-:W4:Y:S04]  /*12260*/  LDS.64 R76, [R17+0x8] ;  /* 0x00000800114c7984 */ /* 0x000f280000000a00 */
[----:B------:R-:W5:Y:S04]  /*12270*/  LDS.64 R48, [R17+0x10] ;  /* 0x0000100011307984 */ /* 0x000f680000000a00 */
[----:B------:R-:W5:Y:S04]  /*12280*/  LDS.64 R60, [R0] ;  /* 0x00000000003c7984 */ /* 0x000f680000000a00 */
        /* <DEDUP_REMOVED lines=9> */
[----:B------:R-:W0:Y:S01]  /*12320*/  LDS.64 R2, [R0+0x8] ;  /* 0x0000080000027984 */ /* 0x000e220000000a00 */
[----:B-----5:R-:W-:-:S03]  /*12330*/  DADD R48, R48, -R8 ;  /* 0x0000000030307229 */ /* 0x020fc60000000808 */
[----:B------:R-:W1:Y:S01]  /*12340*/  MUFU.RSQ64H R21, R5 ;  /* 0x0000000500157308 */ /* 0x000e620000001c00 */
[----:B------:R-:W-:-:S03]  /*12350*/  DADD R60, -R40, R60 ;  /* 0x00000000283c7229 */ /* 0x000fc6000000013c */
[----:B------:R-:W-:Y:S01]  /*12360*/  IADD3 R20, PT, PT, R5, -0x3500000, RZ ;  /* 0xfcb0000005147810 */ /* 0x000fe20007ffe0ff */
[----:B------:R-:W-:-:S03]  /*12370*/  DADD R58, -R8, R58 ;  /* 0x00000000083a7229 */ /* 0x000fc6000000013a */
[----:B------:R-:W-:Y:S02]  /*12380*/  ISETP.GE.U32.AND P0, PT, R20, 0x7ca00000, PT ;  /* 0x7ca000001400780c */ /* 0x000fe40003f06070 */
[----:B-1----:R-:W-:-:S08]  /*12390*/  DMUL R14, R20, R20 ;  /* 0x00000014140e7228 */ /* 0x002fd00000000000 */
[----:B------:R-:W-:-:S08]  /*123a0*/  DFMA R14, R4, -R14, 1 ;  /* 0x3ff00000040e742b */ /* 0x000fd0000000080e */
[----:B------:R-:W-:Y:S02]  /*123b0*/  DFMA R22, R14, R22, 0.5 ;  /* 0x3fe000000e16742b */ /* 0x000fe40000000016 */
[----:B------:R-:W-:Y:S02]  /*123c0*/  DMUL R14, R20, R14 ;  /* 0x0000000e140e7228 */ /* 0x000fe40000000000 */
[----:B0-----:R-:W-:-:S06]  /*123d0*/  DADD R2, -R10, R2 ;  /* 0x000000000a027229 */ /* 0x001fcc0000000102 */
        /* <DEDUP_REMOVED lines=14> */
.L_x_304:
        /* <DEDUP_REMOVED lines=23> */
.L_x_306:
[----:B------:R-:W-:Y:S05]  /*12630*/  BSYNC.RECONVERGENT B1 ;  /* 0x0000000000017941 */ /* 0x000fea0003800200 */
.L_x_305:
        /* <DEDUP_REMOVED lines=23> */
.L_x_308:
[----:B------:R-:W-:Y:S05]  /*127b0*/  BSYNC.RECONVERGENT B1 ;  /* 0x0000000000017941 */ /* 0x000fea0003800200 */
.L_x_307:
        /* <DEDUP_REMOVED lines=23> */
.L_x_310:
[----:B------:R-:W-:Y:S05]  /*12930*/  BSYNC.RECONVERGENT B1 ;  /* 0x0000000000017941 */ /* 0x000fea0003800200 */
.L_x_309:
        /* <DEDUP_REMOVED lines=21> */
.L_x_311:
[-C--:B------:R-:W-:Y:S01]  /*12a90*/  DFMA R4, -R70, R16.reuse, R76 ;  /* 0x000000104604722b */ /* 0x080fe2000000014c */
[----:B------:R-:W-:Y:S01]  /*12aa0*/  BSSY.RECONVERGENT B1, `(.L_x_312) ;  /* 0x000001c000017945 */ /* 0x000fe20003800200 */
[-C--:B------:R-:W-:Y:S02]  /*12ab0*/  DFMA R46, -R46, R16.reuse, R50 ;  /* 0x000000102e2e722b */ /* 0x080fe40000000132 */
[----:B------:R-:W-:Y:S01]  /*12ac0*/  DFMA R6, -R6, R16, R48 ;  /* 0x000000100606722b */ /* 0x000fe20000000130 */
[----:B------:R-:W-:Y:S01]  /*12ad0*/  MOV R16, 0x0 ;  /* 0x0000000000107802 */ /* 0x000fe20000000f00 */
[----:B------:R-:W-:Y:S02]  /*12ae0*/  IMAD.MOV.U32 R17, RZ, RZ, 0x3fd80000 ;  /* 0x3fd80000ff117424 */ /* 0x000fe400078e00ff */
[----:B------:R-:W-:-:S08]  /*12af0*/  DMUL R14, R4, R4 ;  /* 0x00000004040e7228 */ /* 0x000fd00000000000 */
[----:B------:R-:W-:-:S08]  /*12b00*/  DFMA R14, R46, R46, R14 ;  /* 0x0000002e2e0e722b */ /* 0x000fd0000000000e */
        /* <DEDUP_REMOVED lines=21> */
.L_x_313:
[----:B------:R-:W-:Y:S05]  /*12c60*/  BSYNC.RECONVERGENT B1 ;  /* 0x0000000000017941 */ /* 0x000fea0003800200 */
.L_x_312:
        /* <DEDUP_REMOVED lines=23> */
.L_x_315:
[----:B------:R-:W-:Y:S05]  /*12de0*/  BSYNC.RECONVERGENT B1 ;  /* 0x0000000000017941 */ /* 0x000fea0003800200 */
.L_x_314:
        /* <DEDUP_REMOVED lines=23> */
.L_x_317:
[----:B------:R-:W-:Y:S05]  /*12f60*/  BSYNC.RECONVERGENT B1 ;  /* 0x0000000000017941 */ /* 0x000fea0003800200 */
.L_x_316:
        /* <DEDUP_REMOVED lines=23> */
.L_x_319:
[----:B------:R-:W-:Y:S05]  /*130e0*/  BSYNC.RECONVERGENT B1 ;  /* 0x0000000000017941 */ /* 0x000fea0003800200 */
.L_x_318:
[----:B------:R-:W-:Y:S01]  /*130f0*/  DMUL R6, R46, R56 ;  /* 0x000000382e067228 */ /* 0x000fe20000000000 */
[----:B------:R-:W-:Y:S01]  /*13100*/  BSSY.RECONVERGENT B1, `(.L_x_320) ;  /* 0x0000024000017945 */ /* 0x000fe20003800200 */
[----:B------:R-:W-:Y:S02]  /*13110*/  DMUL R4, R48, R52 ;  /* 0x0000003430047228 */ /* 0x000fe40000000000 */
[----:B------:R-:W-:Y:S02]  /*13120*/  DMUL R14, R50, R54 ;  /* 0x00000036320e7228 */ /* 0x000fe40000000000 */
[----:B------:R-:W-:Y:S02]  /*13130*/  DMUL R16, R2, R48 ;  /* 0x0000003002107228 */ /* 0x000fe40000000000 */
[----:B------:R-:W-:Y:S02]  /*13140*/  DFMA R6, R50, R52, -R6 ;  /* 0x000000343206722b */ /* 0x000fe40000000806 */
[----:B------:R-:W-:-:S06]  /*13150*/  DFMA R4, R46, R54, -R4 ;  /* 0x000000362e04722b */ /* 0x000fcc0000000804 */
[----:B------:R-:W-:Y:S02]  /*13160*/  DMUL R18, R2, R6 ;  /* 0x0000000602127228 */ /* 0x000fe40000000000 */
[----:B------:R-:W-:-:S06]  /*13170*/  DFMA R2, R48, R56, -R14 ;  /* 0x000000383002722b */ /* 0x000fcc000000080e */
        /* <DEDUP_REMOVED lines=28> */
.L_x_321:
[----:B------:R-:W-:Y:S05]  /*13340*/  BSYNC.RECONVERGENT B1 ;  /* 0x0000000000017941 */ /* 0x000fea0003800200 */
.L_x_320:
        /* <DEDUP_REMOVED lines=23> */
.L_x_323:
[----:B------:R-:W-:Y:S05]  /*134c0*/  BSYNC.RECONVERGENT B1 ;  /* 0x0000000000017941 */ /* 0x000fea0003800200 */
.L_x_322:
        /* <DEDUP_REMOVED lines=23> */
.L_x_325:
[----:B------:R-:W-:Y:S05]  /*13640*/  BSYNC.RECONVERGENT B1 ;  /* 0x0000000000017941 */ /* 0x000fea0003800200 */
.L_x_324:
        /* <DEDUP_REMOVED lines=25> */
.L_x_327:
[----:B------:R-:W-:Y:S05]  /*137e0*/  BSYNC.RECONVERGENT B2 ;  /* 0x0000000000027941 */ /* 0x000fea0003800200 */
.L_x_326:
        /* <DEDUP_REMOVED lines=63> */
[----:B------:R-:W2:Y:S02]  /*13be0*/  LDG.E R67, desc[UR8][R66.64] ;  /* 0x0000000842437981 */ /* 0x000ea4000c1e1900 */
[----:B--2---:R-:W-:-:S05]  /*13bf0*/  IMAD R0, R67, 0x18, R62 ;  /* 0x0000001843007824 */ /* 0x004fca00078e023e */
        /* <DEDUP_REMOVED lines=34> */
.L_x_328:
[----:B------:R-:W-:Y:S05]  /*13e20*/  WARPSYNC.ALL ;  /* 0x0000000000007948 */ /* 0x000fea0003800000 */
[----:B------:R-:W-:Y:S06]  /*13e30*/  BAR.SYNC.DEFER_BLOCKING 0x0 ;  /* 0x0000000000007b1d */ /* 0x000fec0000010000 */
[----:B0-----:R-:W2:Y:S01]  /*13e40*/  LDG.E R6, desc[UR8][R30.64+0x4] ;  /* 0x000004081e067981 */ /* 0x001ea2000c1e1900 */
[----:B------:R-:W-:Y:S01]  /*13e50*/  BSSY.RECONVERGENT B1, `(.L_x_329) ;  /* 0x00001d6000017945 */ /* 0x000fe20003800200 */
[----:B------:R-:W-:-:S02]  /*13e60*/  CS2R R48, SRZ ;  /* 0x0000000000307805 */ /* 0x000fc4000001ff00 */
[----:B--2---:R-:W-:-:S13]  /*13e70*/  ISETP.GE.AND P0, PT, R64, R6, PT ;  /* 0x000000064000720c */ /* 0x004fda0003f06270 */
[----:B------:R-:W-:Y:S05]  /*13e80*/  @P0 BRA `(.L_x_330) ;  /* 0x0000001c00480947 */ /* 0x000fea0003800000 */
[----:B------:R-:W0:Y:S01]  /*13e90*/  LDC.64 R8, c[0x0][0x398] ;  /* 0x0000e600ff087b82 */ /* 0x000e220000000a00 */
[----:B------:R1:W5:Y:S04]  /*13ea0*/  LDG.E R5, desc[UR8][R30.64+0x8] ;  /* 0x000008081e057981 */ /* 0x000368000c1e1900 */
[----:B------:R1:W5:Y:S04]  /*13eb0*/  LDG.E R4, desc[UR8][R30.64+0x14] ;  /* 0x000014081e047981 */ /* 0x000368000c1e1900 */
[----:B------:R1:W5:Y:S04]  /*13ec0*/  LDG.E R3, desc[UR8][R30.64+0x18] ;  /* 0x000018081e037981 */ /* 0x000368000c1e1900 */
[----:B0-----:R1:W5:Y:S01]  /*13ed0*/  LDG.E.U8 R8, desc[UR8][R8.64+0x2b] ;  /* 0x00002b0808087981 */ /* 0x001362000c1e1100 */
[----:B------:R-:W-:Y:S01]  /*13ee0*/  IMAD.MOV.U32 R7, RZ, RZ, R64 ;  /* 0x000000ffff077224 */ /* 0x000fe200078e0040 */
[----:B------:R-:W-:-:S07]  /*13ef0*/  CS2R R48, SRZ ;  /* 0x0000000000307805 */ /* 0x000fce000001ff00 */
.L_x_361:
[----:B------:R-:W-:Y:S01]  /*13f00*/  IMAD.WIDE R10, R7, 0x4, R38 ;  /* 0x00000004070a7825 */ /* 0x000fe200078e0226 */
[----:B------:R-:W0:Y:S04]  /*13f10*/  LDC.64 R14, c[0x0][0x388] ;  /* 0x0000e200ff0e7b82 */ /* 0x000e280000000a00 */
[----:B------:R-:W1:Y:S04]  /*13f20*/  LDG.E R0, desc[UR8][R10.64] ;  /* 0x000000080a007981 */ /* 0x000e68000c1e1900 */
[----:B------:R-:W2:Y:S08]  /*13f30*/  S2UR UR5, SR_CgaCtaId ;  /* 0x00000000000579c3 */ /* 0x000eb00000008800 */
[----:B------:R-:W3:Y:S01]  /*13f40*/  S2UR UR6, SR_SWINHI ;  /* 0x00000000000679c3 */ /* 0x000ee20000002f00 */
[----:B------:R-:W-:-:S07]  /*13f50*/  UMOV UR4, 0x400 ;  /* 0x0000040000047882 */ /* 0x000fce0000000000 */
[----:B------:R-:W4:Y:S01]  /*13f60*/  LDC.64 R50, c[0x0][0x380] ;  /* 0x0000e000ff327b82 */ /* 0x000f220000000a00 */
[----:B-1----:R-:W-:-:S04]  /*13f70*/  IMAD.SHL.U32 R9, R0, 0x2, RZ ;  /* 0x0000000200097824 */ /* 0x002fc800078e00ff */
[----:B0-----:R-:W-:-:S05]  /*13f80*/  IMAD.WIDE R14, R9, 0x4, R14 ;  /* 0x00000004090e7825 */ /* 0x001fca00078e020e */
[----:B------:R-:W4:Y:S04]  /*13f90*/  LDG.E R2, desc[UR8][R14.64] ;  /* 0x000000080e027981 */ /* 0x000f28000c1e1900 */
[----:B------:R-:W4:Y:S01]  /*13fa0*/  LDG.E R9, desc[UR8][R14.64+0x4] ;  /* 0x000004080e097981 */ /* 0x000f22000c1e1900 */
[----:B--2---:R-:W-:-:S07]  /*13fb0*/  ULEA UR4, UR5, UR4, 0x18 ;  /* 0x0000000405047291 */ /* 0x004fce000f8ec0ff */
[----:B------:R-:W-:Y:S01]  /*13fc0*/  UMOV UR4, UR4 ;  /* 0x0000000400047c82 */ /* 0x000fe20008000000 */
[----:B---3--:R-:W-:Y:S01]  /*13fd0*/  UMOV UR5, UR6 ;  /* 0x0000000600057c82 */ /* 0x008fe20008000000 */
[----:B------:R-:W-:Y:S02]  /*13fe0*/  ISETP.EQ.U32.AND P0, PT, RZ, UR4, PT ;  /* 0x00000004ff007c0c */ /* 0x000fe4000bf02070 */
[----:B----4-:R-:W-:Y:S02]  /*13ff0*/  IABS R17, R2 ;  /* 0x0000000200117213 */ /* 0x010fe40000000000 */
[----:B------:R-:W-:-:S03]  /*14000*/  IABS R19, R9 ;  /* 0x0000000900137213 */ /* 0x000fc60000000000 */
        /* <DEDUP_REMOVED lines=53> */
[----:B------:R-:W-:-:S08]  /*14360*/  DFMA R18, R20, R20, R18 ;  /* 0x000000141412722b */ /* 0x000fd00000000012 */
[----:B------:R-:W-:Y:S01]  /*14370*/  DFMA R40, R10, R10, R18 ;  /* 0x0000000a0a28722b */ /* 0x000fe20000000012 */
[----:B------:R-:W-:-:S04]  /*14380*/  IMAD R11, R0, 0x9, RZ ;  /* 0x00000009000b7824 */ /* 0x000fc800078e02ff */
[----:B0-----:R-:W-:Y:S01]  /*14390*/  IMAD.WIDE R10, R11, 0x8, R16 ;  /* 0x000000080b0a7825 */ /* 0x001fe200078e0210 */
[----:B------:R-:W-:Y:S06]  /*143a0*/  @!P0 BRA `(.L_x_333) ;  /* 0x0000000000148947 */ /* 0x000fec0003800000 */
[----:B------:R-:W0:Y:S02]  /*143b0*/  LDC.64 R14, c[0x0][0x398] ;  /* 0x0000e600ff0e7b82 */ /* 0x000e240000000a00 */
[----:B0-----:R-:W2:Y:S01]  /*143c0*/  LDG.E.U8 R14, desc[UR8][R14.64+0x29] ;  /* 0x000029080e0e7981 */ /* 0x001ea2000c1e1100 */
[----:B------:R-:W-:Y:S02]  /*143d0*/  CS2R R46, SRZ ;  /* 0x00000000002e7805 */ /* 0x000fe4000001ff00 */
[----:B--2---:R-:W-:-:S13]  /*143e0*/  ISETP.NE.AND P1, PT, R14, RZ, PT ;  /* 0x000000ff0e00720c */ /* 0x004fda0003f25270 */
[----:B------:R-:W-:Y:S05]  /*143f0*/  @!P1 BRA `(.L_x_334) ;  /* 0x0000000000f09947 */ /* 0x000fea0003800000 */
.L_x_333:
        /* <DEDUP_REMOVED lines=34> */
.L_x_336:
[----:B------:R-:W-:Y:S05]  /*14620*/  BSYNC.RECONVERGENT B4 ;  /* 0x0000000000047941 */ /* 0x000fea0003800200 */
.L_x_335:
        /* <DEDUP_REMOVED lines=22> */
.L_x_338:
[----:B------:R-:W-:Y:S05]  /*14790*/  BSYNC.RECONVERGENT B4 ;  /* 0x0000000000047941 */ /* 0x000fea0003800200 */
.L_x_337:
[----:B------:R-:W-:Y:S01]  /*147a0*/  DADD R46, RZ, R16 ;  /* 0x00000000ff2e7229 */ /* 0x000fe20000000010 */
[----:B------:R-:W-:Y:S10]  /*147b0*/  @!P0 BRA `(.L_x_339) ;  /* 0x0000000000148947 */ /* 0x000ff40003800000 */
.L_x_334:
[----:B------:R-:W0:Y:S02]  /*147c0*/  LDC.64 R14, c[0x0][0x398] ;  /* 0x0000e600ff0e7b82 */ /* 0x000e240000000a00 */
[----:B0-----:R-:W2:Y:S02]  /*147d0*/  LDG.E.U8 R14, desc[UR8][R14.64+0x2a] ;  /* 0x00002a080e0e7981 */ /* 0x001ea4000c1e1100 */
[----:B--2---:R-:W-:-:S13]  /*147e0*/  ISETP.NE.AND P0, PT, R14, RZ, PT ;  /* 0x000000ff0e00720c */ /* 0x004fda0003f05270 */
[----:B------:R-:W-:Y:S05]  /*147f0*/  @!P0 BREAK.RELIABLE B3 ;  /* 0x0000000000038942 */ /* 0x000fea0003800100 */
[----:B------:R-:W-:Y:S05]  /*14800*/  @!P0 BRA `(.L_x_340) ;  /* 0x0000000000cc8947 */ /* 0x000fea0003800000 */
.L_x_339:
[----:B------:R-:W-:Y:S05]  /*14810*/  BSYNC.RELIABLE B3 ;  /* 0x0000000000037941 */ /* 0x000fea0003800100 */
.L_x_332:
        /* <DEDUP_REMOVED lines=25> */
.L_x_342:
[----:B------:R-:W-:Y:S05]  /*149b0*/  BSYNC.RECONVERGENT B3 ;  /* 0x0000000000037941 */ /* 0x000fea0003800200 */
.L_x_341:
        /* <DEDUP_REMOVED lines=21> */
.L_x_344:
[----:B------:R-:W-:Y:S05]  /*14b10*/  BSYNC.RECONVERGENT B3 ;  /* 0x0000000000037941 */ /* 0x000fea0003800200 */
.L_x_343:
[----:B------:R-:W-:-:S08]  /*14b20*/  DADD R16, -R16, R54 ;  /* 0x0000000010107229 */ /* 0x000fd00000000136 */
[----:B------:R-:W-:-:S11]  /*14b30*/  DADD R46, R16, R46 ;  /* 0x00000000102e7229 */ /* 0x000fd6000000002e */
.L_x_340:
[----:B------:R-:W-:Y:S05]  /*14b40*/  BSYNC.RECONVERGENT B2 ;  /* 0x0000000000027941 */ /* 0x000fea0003800200 */
.L_x_331:
        /* <DEDUP_REMOVED lines=34> */
.L_x_348:
[----:B------:R-:W-:Y:S05]  /*14d70*/  BSYNC.RECONVERGENT B3 ;  /* 0x0000000000037941 */ /* 0x000fea0003800200 */
.L_x_347:
        /* <DEDUP_REMOVED lines=24> */
.L_x_350:
[----:B------:R-:W-:Y:S05]  /*14f00*/  BSYNC.RECONVERGENT B3 ;  /* 0x0000000000037941 */ /* 0x000fea0003800200 */
.L_x_349:
        /* <DEDUP_REMOVED lines=66> */
.L_x_352:
[----:B------:R-:W-:Y:S05]  /*15330*/  BSYNC.RECONVERGENT B0 ;  /* 0x0000000000007941 */ /* 0x000fea0003800200 */
.L_x_351:
        /* <DEDUP_REMOVED lines=15> */
.L_x_354:
[----:B------:R-:W-:Y:S05]  /*15430*/  BSYNC.RECONVERGENT B3 ;  /* 0x0000000000037941 */ /* 0x000fea0003800200 */
.L_x_353:
        /* <DEDUP_REMOVED lines=28> */
.L_x_356:
[----:B------:R-:W-:Y:S05]  /*15600*/  BSYNC.RECONVERGENT B3 ;  /* 0x0000000000037941 */ /* 0x000fea0003800200 */
.L_x_355:
        /* <DEDUP_REMOVED lines=67> */
.L_x_358:
[----:B------:R-:W-:Y:S05]  /*15a40*/  BSYNC.RECONVERGENT B0 ;  /* 0x0000000000007941 */ /* 0x000fea0003800200 */
.L_x_357:
        /* <DEDUP_REMOVED lines=15> */
.L_x_360:
[----:B------:R-:W-:Y:S05]  /*15b40*/  BSYNC.RECONVERGENT B3 ;  /* 0x0000000000037941 */ /* 0x000fea0003800200 */
.L_x_359:
[----:B------:R-:W-:-:S11]  /*15b50*/  DADD R46, R46, -R16 ;  /* 0x000000002e2e7229 */ /* 0x000fd60000000810 */
.L_x_346:
[----:B------:R-:W-:Y:S05]  /*15b60*/  BSYNC.RECONVERGENT B2 ;  /* 0x0000000000027941 */ /* 0x000fea0003800200 */
.L_x_345:
[----:B------:R-:W-:Y:S01]  /*15b70*/  IMAD.IADD R7, R63, 0x1, R7 ;  /* 0x000000013f077824 */ /* 0x000fe200078e0207 */
[----:B------:R-:W-:-:S04]  /*15b80*/  DADD R48, R48, R46 ;  /* 0x0000000030307229 */ /* 0x000fc8000000002e */
[----:B------:R-:W-:-:S13]  /*15b90*/  ISETP.GE.AND P0, PT, R7, R6, PT ;  /* 0x000000060700720c */ /* 0x000fda0003f06270 */
[----:B------:R-:W-:Y:S05]  /*15ba0*/  @!P0 BRA `(.L_x_361) ;  /* 0xffffffe000d48947 */ /* 0x000fea000383ffff */
.L_x_330:
[----:B------:R-:W-:Y:S05]  /*15bb0*/  BSYNC.RECONVERGENT B1 ;  /* 0x0000000000017941 */ /* 0x000fea0003800200 */
.L_x_329:
[----:B------:R-:W-:Y:S05]  /*15bc0*/  WARPSYNC.ALL ;  /* 0x0000000000007948 */ /* 0x000fea0003800000 */
[----:B------:R-:W0:Y:S01]  /*15bd0*/  S2UR UR5, SR_CgaCtaId ;  /* 0x00000000000579c3 */ /* 0x000e220000008800 */
[----:B------:R-:W-:Y:S01]  /*15be0*/  UMOV UR4, 0x400 ;  /* 0x0000040000047882 */ /* 0x000fe20000000000 */
[----:B------:R-:W-:Y:S01]  /*15bf0*/  ISETP.GE.U32.AND P0, PT, R63, 0x2, PT ;  /* 0x000000023f00780c */ /* 0x000fe20003f06070 */
[----:B0-----:R-:W-:-:S06]  /*15c00*/  ULEA UR4, UR5, UR4, 0x18 ;  /* 0x0000000405047291 */ /* 0x001fcc000f8ec0ff */
[----:B------:R-:W-:-:S05]  /*15c10*/  LEA R7, R64, UR4, 0x3 ;  /* 0x0000000440077c11 */ /* 0x000fca000f8e18ff */
[----:B------:R0:W-:Y:S01]  /*15c20*/  STS.64 [R7], R48 ;  /* 0x0000003007007388 */ /* 0x0001e20000000a00 */
[----:B------:R-:W-:Y:S06]  /*15c30*/  BAR.SYNC.DEFER_BLOCKING 0x0 ;  /* 0x0000000000007b1d */ /* 0x000fec0000010000 */
[----:B------:R-:W-:Y:S05]  /*15c40*/  @!P0 BRA `(.L_x_362) ;  /* 0x00000000003c8947 */ /* 0x000fea0003800000 */
[----:B------:R-:W-:-:S05]  /*15c50*/  UMOV UR4, 0x1 ;  /* 0x0000000100047882 */ /* 0x000fca0000000000 */
.L_x_363:
[----:B------:R-:W-:Y:S01]  /*15c60*/  MOV R2, UR4 ;  /* 0x0000000400027c02 */ /* 0x000fe20008000f00 */
[----:B------:R-:W-:-:S04]  /*15c70*/  USHF.L.U32 UR4, UR4, 0x1, URZ ;  /* 0x0000000104047899 */ /* 0x000fc800080006ff */
[----:B------:R-:W-:Y:S01]  /*15c80*/  UIADD3 UR5, UPT, UPT, UR4, -0x1, URZ ;  /* 0xffffffff04057890 */ /* 0x000fe2000fffe0ff */
[----:B------:R-:W-:-:S05]  /*15c90*/  IMAD.IADD R0, R64, 0x1, R2 ;  /* 0x0000000140007824 */ /* 0x000fca00078e0202 */
[----:B------:R-:W-:-:S04]  /*15ca0*/  LOP3.LUT P0, RZ, R64, UR5, RZ, 0xc0, !PT ;  /* 0x0000000540ff7c12 */ /* 0x000fc8000f80c0ff */
[----:B------:R-:W-:-:S13]  /*15cb0*/  ISETP.GE.U32.OR P0, PT, R0, R63, P0 ;  /* 0x0000003f0000720c */ /* 0x000fda0000706470 */
[----:B------:R-:W-:Y:S01]  /*15cc0*/  @!P0 IMAD R0, R2, 0x8, R7 ;  /* 0x0000000802008824 */ /* 0x000fe200078e0207 */
[----:B------:R-:W-:Y:S04]  /*15cd0*/  @!P0 LDS.64 R4, [R7] ;  /* 0x0000000007048984 */ /* 0x000fe80000000a00 */
[----:B------:R-:W1:Y:S02]  /*15ce0*/  @!P0 LDS.64 R2, [R0] ;  /* 0x0000000000028984 */ /* 0x000e640000000a00 */
[----:B-1----:R-:W-:-:S07]  /*15cf0*/  @!P0 DADD R2, R2, R4 ;  /* 0x0000000002028229 */ /* 0x002fce0000000004 */
[----:B------:R1:W-:Y:S01]  /*15d00*/  @!P0 STS.64 [R7], R2 ;  /* 0x0000000207008388 */ /* 0x0003e20000000a00 */
[----:B------:R-:W-:Y:S01]  /*15d10*/  BAR.SYNC.DEFER_BLOCKING 0x0 ;  /* 0x0000000000007b1d */ /* 0x000fe20000010000 */
[----:B------:R-:W-:-:S13]  /*15d20*/  ISETP.LE.U32.AND P0, PT, R63, UR4, PT ;  /* 0x000000043f007c0c */ /* 0x000fda000bf03070 */
[----:B-1----:R-:W-:Y:S05]  /*15d30*/  @!P0 BRA `(.L_x_363) ;  /* 0xfffffffc00c88947 */ /* 0x002fea000383ffff */
.L_x_362:
[----:B------:R-:W2:Y:S01]  /*15d40*/  LDG.E.64 R4, desc[UR8][R30.64+0x20] ;  /* 0x000020081e047981 */ /* 0x000ea2000c1e1b00 */
[----:B------:R-:W1:Y:S01]  /*15d50*/  S2UR UR5, SR_CgaCtaId ;  /* 0x00000000000579c3 */ /* 0x000e620000008800 */
[----:B------:R-:W-:Y:S01]  /*15d60*/  UMOV UR4, 0x400 ;  /* 0x0000040000047882 */ /* 0x000fe20000000000 */
[----:B------:R-:W-:Y:S01]  /*15d70*/  DSETP.MAX.AND P0, P1, |R44|, 1, PT ;  /* 0x3ff000002c00742a */ /* 0x000fe2000390f200 */
[----:B------:R-:W-:Y:S01]  /*15d80*/  IMAD.MOV.U32 R0, RZ, RZ, R45 ;  /* 0x000000ffff007224 */ /* 0x000fe200078e002d */
[----:B------:R-:W-:Y:S01]  /*15d90*/  MOV R6, 0x80000 ;  /* 0x0008000000067802 */ /* 0x000fe20000000f00 */
[----:B------:R-:W-:Y:S01]  /*15da0*/  UMOV UR6, 0xa0b5ed8d ;  /* 0xa0b5ed8d00067882 */ /* 0x000fe20000000000 */
[----:B------:R-:W-:Y:S02]  /*15db0*/  UMOV UR7, 0x3eb0c6f7 ;  /* 0x3eb0c6f700077882 */ /* 0x000fe40000000000 */
[----:B0-----:R-:W-:Y:S01]  /*15dc0*/  FSEL R7, |R0|, 1.875, P0 ;  /* 0x3ff0000000077808 */ /* 0x001fe20000000200 */
[----:B------:R-:W-:-:S07]  /*15dd0*/  IMAD.MOV.U32 R0, RZ, RZ, R44 ;  /* 0x000000ffff007224 */ /* 0x000fce00078e002c */
[----:B------:R-:W-:Y:S02]  /*15de0*/  @P1 LOP3.LUT R7, R6, 0x3ff00000, RZ, 0xfc, !PT ;  /* 0x3ff0000006071812 */ /* 0x000fe400078efcff */
[----:B------:R-:W-:Y:S01]  /*15df0*/  SEL R6, R0, RZ, P0 ;  /* 0x000000ff00067207 */ /* 0x000fe20000000000 */
[----:B-1----:R-:W-:-:S05]  /*15e00*/  ULEA UR4, UR5, UR4, 0x18 ;  /* 0x0000000405047291 */ /* 0x002fca000f8ec0ff */
[----:B------:R-:W-:-:S04]  /*15e10*/  DFMA R6, R6, -UR6, R44 ;  /* 0x8000000606067c2b */ /* 0x000fc8000800002c */
[----:B------:R-:W2:Y:S02]  /*15e20*/  LDS.64 R2, [UR4] ;  /* 0x00000004ff027984 */ /* 0x000ea40008000a00 */
[----:B--2---:R-:W-:-:S08]  /*15e30*/  DADD R2, R2, R4 ;  /* 0x0000000002027229 */ /* 0x004fd00000000004 */
[----:B------:R-:W-:-:S14]  /*15e40*/  DSETP.GEU.AND P0, PT, R2, R6, PT ;  /* 0x000000060200722a */ /* 0x000fdc0003f0e000 */
[----:B------:R-:W-:Y:S05]  /*15e50*/  @!P0 BRA `(.L_x_364) ;  /* 0xffffffc000708947 */ /* 0x000fea000383ffff */
[----:B------:R-:W-:Y:S05]  /*15e60*/  BRA `(.L_x_365) ;  /* 0x000000b800047947 */ /* 0x000fea0003800000 */
.L_x_303:
[----:B------:R-:W2:Y:S04]  /*15e70*/  LDG.E R5, desc[UR8][R14.64+0x4] ;  /* 0x000004080e057981 */ /* 0x000ea8000c1e1900 */
[----:B------:R-:W3:Y:S04]  /*15e80*/  LDG.E R7, desc[UR8][R14.64+0x8] ;  /* 0x000008080e077981 */ /* 0x000ee8000c1e1900 */
[----:B------:R-:W4:Y:S04]  /*15e90*/  LDG.E R3, desc[UR8][R14.64] ;  /* 0x000000080e037981 */ /* 0x000f28000c1e1900 */
[----:B------:R-:W5:Y:S01]  /*15ea0*/  LDG.E R17, desc[UR8][R14.64+0xc] ;  /* 0x00000c080e117981 */ /* 0x000f62000c1e1900 */
[----:B------:R-:W-:Y:S01]  /*15eb0*/  IMAD.MOV.U32 R22, RZ, RZ, 0x0 ;  /* 0x00000000ff167424 */ /* 0x000fe200078e00ff */
[----:B------:R-:W-:Y:S01]  /*15ec0*/  MOV R23, 0x3fd80000 ;  /* 0x3fd8000000177802 */ /* 0x000fe20000000f00 */
[----:B--2---:R-:W-:-:S02]  /*15ed0*/  IMAD R0, R5, 0x18, R62 ;  /* 0x0000001805007824 */ /* 0x004fc400078e023e */
        /* <DEDUP_REMOVED lines=48> */
.L_x_366:
        /* <DEDUP_REMOVED lines=23> */
.L_x_368:
[----:B------:R-:W-:Y:S05]  /*16350*/  BSYNC.RECONVERGENT B1 ;  /* 0x0000000000017941 */ /* 0x000fea0003800200 */
.L_x_367:
        /* <DEDUP_REMOVED lines=21> */
[----:B------:R-:W-:Y:S01]  /*164b0*/  MOV R48, R16 ;  /* 0x0000001000307202 */ /* 0x000fe20000000f00 */
[----:B------:R-:W-:-:S07]  /*164c0*/  IMAD.MOV.U32 R49, RZ, RZ, R17 ;  /* 0x000000ffff317224 */ /* 0x000fce00078e0011 */
.L_x_370:
[----:B------:R-:W-:Y:S05]  /*164d0*/  BSYNC.RECONVERGENT B1 ;  /* 0x0000000000017941 */ /* 0x000fea0003800200 */
.L_x_369:
        /* <DEDUP_REMOVED lines=21> */
[----:B------:R-:W-:Y:S01]  /*16630*/  IMAD.MOV.U32 R46, RZ, RZ, R16 ;  /* 0x000000ffff2e7224 */ /* 0x000fe200078e0010 */
[----:B------:R-:W-:-:S07]  /*16640*/  MOV R47, R17 ;  /* 0x00000011002f7202 */ /* 0x000fce0000000f00 */
.L_x_372:
[----:B------:R-:W-:Y:S05]  /*16650*/  BSYNC.RECONVERGENT B1 ;  /* 0x0000000000017941 */ /* 0x000fea0003800200 */
.L_x_371:
        /* <DEDUP_REMOVED lines=21> */
.L_x_373:
        /* <DEDUP_REMOVED lines=10> */
[----:B------:R-:W-:-:S04]  /*16850*/  IADD3 R20, PT, PT, R23, -0x3500000, RZ ;  /* 0xfcb0000017147810 */ /* 0x000fc80007ffe0ff */
[----:B------:R-:W-:Y:S02]  /*16860*/  ISETP.GE.U32.AND P0, PT, R20, 0x7ca00000, PT ;  /* 0x7ca000001400780c */ /* 0x000fe40003f06070 */
        /* <DEDUP_REMOVED lines=17> */
.L_x_375:
[----:B------:R-:W-:Y:S05]  /*16980*/  BSYNC.RECONVERGENT B1 ;  /* 0x0000000000017941 */ /* 0x000fea0003800200 */
.L_x_374:
        /* <DEDUP_REMOVED lines=23> */
.L_x_377:
[----:B------:R-:W-:Y:S05]  /*16b00*/  BSYNC.RECONVERGENT B1 ;  /* 0x0000000000017941 */ /* 0x000fea0003800200 */
.L_x_376:
        /* <DEDUP_REMOVED lines=23> */
.L_x_379:
[----:B------:R-:W-:Y:S05]  /*16c80*/  BSYNC.RECONVERGENT B1 ;  /* 0x0000000000017941 */ /* 0x000fea0003800200 */
.L_x_378:
        /* <DEDUP_REMOVED lines=23> */
.L_x_381:
[----:B------:R-:W-:Y:S05]  /*16e00*/  BSYNC.RECONVERGENT B1 ;  /* 0x0000000000017941 */ /* 0x000fea0003800200 */
.L_x_380:
        /* <DEDUP_REMOVED lines=37> */
[----:B------:R-:W-:Y:S01]  /*17060*/  IMAD.MOV.U32 R58, RZ, RZ, R14 ;  /* 0x000000ffff3a7224 */ /* 0x000fe200078e000e */
[----:B------:R-:W-:-:S07]  /*17070*/  MOV R59, R15 ;  /* 0x0000000f003b7202 */ /* 0x000fce0000000f00 */
.L_x_383:
[----:B------:R-:W-:Y:S05]  /*17080*/  BSYNC.RECONVERGENT B1 ;  /* 0x0000000000017941 */ /* 0x000fea0003800200 */
.L_x_382:
        /* <DEDUP_REMOVED lines=23> */
.L_x_385:
[----:B------:R-:W-:Y:S05]  /*17200*/  BSYNC.RECONVERGENT B1 ;  /* 0x0000000000017941 */ /* 0x000fea0003800200 */
.L_x_384:
        /* <DEDUP_REMOVED lines=23> */
.L_x_387:
[----:B------:R-:W-:Y:S05]  /*17380*/  BSYNC.RECONVERGENT B1 ;  /* 0x0000000000017941 */ /* 0x000fea0003800200 */
.L_x_386:
        /* <DEDUP_REMOVED lines=21> */
[----:B------:R-:W-:Y:S01]  /*174e0*/  MOV R20, R34 ;  /* 0x0000002200147202 */ /* 0x000fe20000000f00 */
[----:B------:R-:W-:Y:S01]  /*174f0*/  IMAD.MOV.U32 R23, RZ, RZ, R35 ;  /* 0x000000ffff177224 */ /* 0x000fe200078e0023 */
[----:B------:R-:W-:-:S07]  /*17500*/  MOV R65, 0x17520 ;  /* 0x0001752000417802 */ /* 0x000fce0000000f00 */
[----:B------:R-:W-:Y:S05]  /*17510*/  CALL.REL.NOINC `($ccd$__internal_trig_reduction_slowpathd) ;  /* 0x0000016c00947944 */ /* 0x000fea0003c00000 */
[----:B------:R-:W-:Y:S05]  /*17520*/  BSYNC.RECONVERGENT B2 ;  /* 0x0000000000027941 */ /* 0x000fea0003800200 */
.L_x_388:
[----:B------:R-:W2:Y:S01]  /*17530*/  LDG.E R3, desc[UR8][R30.64+0x10] ;  /* 0x000010081e037981 */ /* 0x000ea2000c1e1900 */
[----:B------:R-:W-:Y:S01]  /*17540*/  DMUL R14, R20, R20 ;  /* 0x00000014140e7228 */ /* 0x000fe20000000000 */
[----:B------:R-:W-:Y:S01]  /*17550*/  IMAD.MOV.U32 R22, RZ, RZ, 0x2cb0d246 ;  /* 0x2cb0d246ff167424 */ /* 0x000fe200078e00ff */
[----:B------:R-:W-:Y:S01]  /*17560*/  MOV R18, 0xc1ef8528 ;  /* 0xc1ef852800127802 */ /* 0x000fe20000000f00 */
[----:B------:R-:W-:Y:S01]  /*17570*/  IMAD.MOV.U32 R23, RZ, RZ, 0x3e5ae5f1 ;  /* 0x3e5ae5f1ff177424 */ /* 0x000fe200078e00ff */
[----:B------:R-:W-:Y:S01]  /*17580*/  UMOV UR4, 0xf9785eba ;  /* 0xf9785eba00047882 */ /* 0x000fe20000000000 */
[----:B------:R-:W-:Y:S01]  /*17590*/  IMAD.MOV.U32 R19, RZ, RZ, 0x3e21eea7 ;  /* 0x3e21eea7ff137424 */ /* 0x000fe200078e00ff */
        /* <DEDUP_REMOVED lines=42> */
[----:B------:R-:W-:-:S06]  /*17840*/  @P1 IMAD.MOV.U32 R17, RZ, RZ, R21 ;  /* 0x000000ffff111224 */ /* 0x000fcc00078e0015 */
[C---:B------:R-:W-:Y:S02]  /*17850*/  DMUL R18, R16.reuse, R54 ;  /* 0x0000003610127228 */ /* 0x040fe40000000000 */
[----:B------:R-:W-:Y:S01]  /*17860*/  DMUL R16, R16, R52 ;  /* 0x0000003410107228 */ /* 0x000fe20000000000 */
[----:B--2---:R-:W-:Y:S02]  /*17870*/  ISETP.GE.U32.AND P0, PT, R64, R3, PT ;  /* 0x000000034000720c */ /* 0x004fe40003f06070 */
[----:B------:R-:W-:-:S05]  /*17880*/  @P1 LOP3.LUT R3, R15, 0x80000000, RZ, 0x3c, !PT ;  /* 0x800000000f031812 */ /* 0x000fca00078e3cff */
[----:B------:R-:W-:-:S06]  /*17890*/  @P1 IMAD.MOV.U32 R15, RZ, RZ, R3 ;  /* 0x000000ffff0f1224 */ /* 0x000fcc00078e0003 */
[C---:B------:R-:W-:Y:S02]  /*178a0*/  DFMA R52, R14.reuse, R52, -R18 ;  /* 0x000000340e34722b */ /* 0x040fe40000000812 */
[----:B------:R-:W-:Y:S01]  /*178b0*/  DFMA R54, R14, R54, R16 ;  /* 0x000000360e36722b */ /* 0x000fe20000000010 */
[----:B------:R-:W-:Y:S10]  /*178c0*/  @P0 BRA `(.L_x_389) ;  /* 0x0000000000bc0947 */ /* 0x000ff40003800000 */
        /* <DEDUP_REMOVED lines=47> */
.L_x_389:
        /* <DEDUP_REMOVED lines=12> */
[----:B------:R-:W-:-:S02]  /*17c80*/  MOV R8, R64 ;  /* 0x0000004000087202 */ /* 0x000fc40000000f00 */
[----:B------:R-:W-:-:S07]  /*17c90*/  CS2R R46, SRZ ;  /* 0x00000000002e7805 */ /* 0x000fce000001ff00 */
.L_x_422:
[----:B--2---:R-:W-:Y:S01]  /*17ca0*/  IMAD.WIDE R10, R8, 0x4, R38 ;  /* 0x00000004080a7825 */ /* 0x004fe200078e0226 */
        /* <DEDUP_REMOVED lines=79> */
.L_x_394:
        /* <DEDUP_REMOVED lines=32> */
[----:B------:R-:W-:Y:S01]  /*183a0*/  MOV R18, R14 ;  /* 0x0000000e00127202 */ /* 0x000fe20000000f00 */
[----:B------:R-:W-:-:S07]  /*183b0*/  IMAD.MOV.U32 R19, RZ, RZ, R15 ;  /* 0x000000ffff137224 */ /* 0x000fce00078e000f */
.L_x_397:
[----:B------:R-:W-:Y:S05]  /*183c0*/  BSYNC.RECONVERGENT B4 ;  /* 0x0000000000047941 */ /* 0x000fea0003800200 */
.L_x_396:
        /* <DEDUP_REMOVED lines=22> */
.L_x_399:
[----:B------:R-:W-:Y:S05]  /*18530*/  BSYNC.RECONVERGENT B4 ;  /* 0x0000000000047941 */ /* 0x000fea0003800200 */
.L_x_398:
[----:B------:R-:W-:Y:S01]  /*18540*/  DADD R40, RZ, R16 ;  /* 0x00000000ff287229 */ /* 0x000fe20000000010 */
[----:B------:R-:W-:Y:S10]  /*18550*/  @!P5 BRA `(.L_x_400) ;  /* 0x000000000014d947 */ /* 0x000ff40003800000 */
.L_x_395:
[----:B------:R-:W0:Y:S02]  /*18560*/  LDC.64 R14, c[0x0][0x398] ;  /* 0x0000e600ff0e7b82 */ /* 0x000e240000000a00 */
[----:B0-----:R-:W2:Y:S02]  /*18570*/  LDG.E.U8 R14, desc[UR8][R14.64+0x2a] ;  /* 0x00002a080e0e7981 */ /* 0x001ea4000c1e1100 */
[----:B--2---:R-:W-:-:S13]  /*18580*/  ISETP.NE.AND P0, PT, R14, RZ, PT ;  /* 0x000000ff0e00720c */ /* 0x004fda0003f05270 */
[----:B------:R-:W-:Y:S05]  /*18590*/  @!P0 BREAK.RELIABLE B3 ;  /* 0x0000000000038942 */ /* 0x000fea0003800100 */
[----:B------:R-:W-:Y:S05]  /*185a0*/  @!P0 BRA `(.L_x_401) ;  /* 0x0000000000cc8947 */ /* 0x000fea0003800000 */
.L_x_400:
[----:B------:R-:W-:Y:S05]  /*185b0*/  BSYNC.RELIABLE B3 ;  /* 0x0000000000037941 */ /* 0x000fea0003800100 */
.L_x_393:
        /* <DEDUP_REMOVED lines=25> */
.L_x_403:
[----:B------:R-:W-:Y:S05]  /*18750*/  BSYNC.RECONVERGENT B3 ;  /* 0x0000000000037941 */ /* 0x000fea0003800200 */
.L_x_402:
        /* <DEDUP_REMOVED lines=21> */
.L_x_405:
[----:B------:R-:W-:Y:S05]  /*188b0*/  BSYNC.RECONVERGENT B3 ;  /* 0x0000000000037941 */ /* 0x000fea0003800200 */
.L_x_404:
[----:B------:R-:W-:-:S08]  /*188c0*/  DADD R16, -R16, R52 ;  /* 0x0000000010107229 */ /* 0x000fd00000000134 */
[----:B------:R-:W-:-:S11]  /*188d0*/  DADD R40, R16, R40 ;  /* 0x0000000010287229 */ /* 0x000fd60000000028 */
.L_x_401:
[----:B------:R-:W-:Y:S05]  /*188e0*/  BSYNC.RECONVERGENT B2 ;  /* 0x0000000000027941 */ /* 0x000fea0003800200 */
.L_x_392:
        /* <DEDUP_REMOVED lines=34> */
.L_x_409:
[----:B------:R-:W-:Y:S05]  /*18b10*/  BSYNC.RECONVERGENT B3 ;  /* 0x0000000000037941 */ /* 0x000fea0003800200 */
.L_x_408:
        /* <DEDUP_REMOVED lines=24> */
.L_x_411:
[----:B------:R-:W-:Y:S05]  /*18ca0*/  BSYNC.RECONVERGENT B3 ;  /* 0x0000000000037941 */ /* 0x000fea0003800200 */
.L_x_410:
        /* <DEDUP_REMOVED lines=50> */
[----:B------:R-:W-:Y:S01]  /*18fd0*/  LEA R23, R14, R21, 0x14 ;  /* 0x000000150e177211 */ /* 0x000fe200078ea0ff */
        /* <DEDUP_REMOVED lines=12> */
[----:B------:R-:W-:Y:S02]  /*190a0*/  @!P1 LEA R15, R14, 0x3ff00000, 0x14 ;  /* 0x3ff000000e0f9811 */ /* 0x000fe400078ea0ff */
[----:B------:R-:W-:-:S06]  /*190b0*/  @!P1 MOV R14, RZ ;  /* 0x000000ff000e9202 */ /* 0x000fcc0000000f00 */
[----:B------:R-:W-:-:S11]  /*190c0*/  @!P1 DMUL R22, R20, R14 ;  /* 0x0000000e14169228 */ /* 0x000fd60000000000 */
.L_x_413:
[----:B------:R-:W-:Y:S05]  /*190d0*/  BSYNC.RECONVERGENT B0 ;  /* 0x0000000000007941 */ /* 0x000fea0003800200 */
.L_x_412:
        /* <DEDUP_REMOVED lines=15> */
.L_x_415:
[----:B------:R-:W-:Y:S05]  /*191d0*/  BSYNC.RECONVERGENT B3 ;  /* 0x0000000000037941 */ /* 0x000fea0003800200 */
.L_x_414:
        /* <DEDUP_REMOVED lines=28> */
.L_x_417:
[----:B------:R-:W-:Y:S05]  /*193a0*/  BSYNC.RECONVERGENT B3 ;  /* 0x0000000000037941 */ /* 0x000fea0003800200 */
.L_x_416:
[----:B------:R-:W-:Y:S01]  /*193b0*/  DMUL R14, R14, -R14 ;  /* 0x8000000e0e0e7228 */ /* 0x000fe20000000000 */
[----:B------:R-:W-:Y:S01]  /*193c0*/  MOV R16, 0x652b82fe ;  /* 0x652b82fe00107802 */ /* 0x000fe20000000f00 */
[----:B------:R-:W-:Y:S01]  /*193d0*/  IMAD.MOV.U32 R17, RZ, RZ, 0x3ff71547 ;  /* 0x3ff71547ff117424 */ /* 0x000fe200078e00ff */
[----:B------:R-:W-:Y:S01]  /*193e0*/  UMOV UR4, 0xfefa39ef ;  /* 0xfefa39ef00047882 */ /* 0x000fe20000000000 */
[----:B------:R-:W-:Y:S01]  /*193f0*/  UMOV UR5, 0x3fe62e42 ;  /* 0x3fe62e4200057882 */ /* 0x000fe20000000000 */
[----:B------:R-:W0:Y:S01]  /*19400*/  MUFU.RCP64H R23, R13 ;  /* 0x0000000d00177308 */ /* 0x000e220000001800 */
[----:B------:R-:W-:Y:S01]  /*19410*/  MOV R22, 0x1 ;  /* 0x0000000100167802 */ /* 0x000fe20000000f00 */
        /* <DEDUP_REMOVED lines=55> */
[----:B------:R-:W-:Y:S01]  /*19790*/  @!P1 IMAD.IADD R16, R16, 0x1, -R15 ;  /* 0x0000000110109824 */ /* 0x000fe200078e0a0f */
[----:B------:R-:W-:-:S04]  /*197a0*/  @!P1 LEA R15, R15, R23, 0x14 ;  /* 0x000000170f0f9211 */ /* 0x000fc800078ea0ff */
[----:B------:R-:W-:Y:S01]  /*197b0*/  @!P1 LEA R17, R16, 0x3ff00000, 0x14 ;  /* 0x3ff0000010119811 */ /* 0x000fe200078ea0ff */
[----:B------:R-:W-:-:S06]  /*197c0*/  @!P1 IMAD.MOV.U32 R16, RZ, RZ, RZ ;  /* 0x000000ffff109224 */ /* 0x000fcc00078e00ff */
[----:B------:R-:W-:-:S11]  /*197d0*/  @!P1 DMUL R20, R14, R16 ;  /* 0x000000100e149228 */ /* 0x000fd60000000000 */
.L_x_419:
[----:B------:R-:W-:Y:S05]  /*197e0*/  BSYNC.RECONVERGENT B0 ;  /* 0x0000000000007941 */ /* 0x000fea0003800200 */
.L_x_418:
        /* <DEDUP_REMOVED lines=15> */
.L_x_421:
[----:B------:R-:W-:Y:S05]  /*198e0*/  BSYNC.RECONVERGENT B3 ;  /* 0x0000000000037941 */ /* 0x000fea0003800200 */
.L_x_420:
[----:B------:R-:W-:-:S11]  /*198f0*/  DADD R40, R40, -R16 ;  /* 0x0000000028287229 */ /* 0x000fd60000000810 */
.L_x_407:
[----:B------:R-:W-:Y:S05]  /*19900*/  BSYNC.RECONVERGENT B2 ;  /* 0x0000000000027941 */ /* 0x000fea0003800200 */
.L_x_406:
[----:B------:R-:W-:Y:S01]  /*19910*/  IMAD.IADD R8, R63, 0x1, R8 ;  /* 0x000000013f087824 */ /* 0x000fe200078e0208 */
[----:B------:R-:W-:-:S04]  /*19920*/  DADD R46, R46, R40 ;  /* 0x000000002e2e7229 */ /* 0x000fc80000000028 */
[----:B------:R-:W-:-:S13]  /*19930*/  ISETP.GE.AND P0, PT, R8, R7, PT ;  /* 0x000000070800720c */ /* 0x000fda0003f06270 */
[----:B------:R-:W-:Y:S05]  /*19940*/  @!P0 BRA `(.L_x_422) ;  /* 0xffffffe000d48947 */ /* 0x000fea000383ffff */
.L_x_391:
[----:B------:R-:W-:Y:S05]  /*19950*/  BSYNC.RECONVERGENT B1 ;  /* 0x0000000000017941 */ /* 0x000fea0003800200 */
.L_x_390:
[----:B------:R-:W-:Y:S05]  /*19960*/  WARPSYNC.ALL ;  /* 0x0000000000007948 */ /* 0x000fea0003800000 */
[----:B------:R-:W-:Y:S01]  /*19970*/  ISETP.GE.U32.AND P0, PT, R63, 0x2, PT ;  /* 0x000000023f00780c */ /* 0x000fe20003f06070 */
[----:B------:R1:W-:Y:S01]  /*19980*/  STS.64 [R2], R46 ;  /* 0x0000002e02007388 */ /* 0x0003e20000000a00 */
[----:B------:R-:W-:Y:S11]  /*19990*/  BAR.SYNC.DEFER_BLOCKING 0x0 ;  /* 0x0000000000007b1d */ /* 0x000ff60000010000 */
[----:B-1----:R-:W-:Y:S05]  /*199a0*/  @!P0 BRA `(.L_x_423) ;  /* 0x00000000003c8947 */ /* 0x002fea0003800000 */
[----:B------:R-:W-:-:S05]  /*199b0*/  UMOV UR4, 0x1 ;  /* 0x0000000100047882 */ /* 0x000fca0000000000 */
.L_x_424:
[----:B------:R-:W-:Y:S01]  /*199c0*/  MOV R3, UR4 ;  /* 0x0000000400037c02 */ /* 0x000fe20008000f00 */
[----:B------:R-:W-:-:S04]  /*199d0*/  USHF.L.U32 UR4, UR4, 0x1, URZ ;  /* 0x0000000104047899 */ /* 0x000fc800080006ff */
[----:B------:R-:W-:Y:S01]  /*199e0*/  UIADD3 UR5, UPT, UPT, UR4, -0x1, URZ ;  /* 0xffffffff04057890 */ /* 0x000fe2000fffe0ff */
[----:B0-----:R-:W-:-:S05]  /*199f0*/  IMAD.IADD R0, R64, 0x1, R3 ;  /* 0x0000000140007824 */ /* 0x001fca00078e0203 */
        /* <DEDUP_REMOVED lines=9> */
[----:B-1----:R-:W-:Y:S05]  /*19a90*/  @!P0 BRA `(.L_x_424) ;  /* 0xfffffffc00c88947 */ /* 0x002fea000383ffff */
.L_x_423:
[----:B------:R-:W2:Y:S01]  /*19aa0*/  LDG.E.64 R4, desc[UR8][R30.64+0x20] ;  /* 0x000020081e047981 */ /* 0x000ea2000c1e1b00 */
[----:B------:R-:W1:Y:S01]  /*19ab0*/  S2UR UR5, SR_CgaCtaId ;  /* 0x00000000000579c3 */ /* 0x000e620000008800 */
[----:B------:R-:W-:Y:S02]  /*19ac0*/  UMOV UR4, 0x400 ;  /* 0x0000040000047882 */ /* 0x000fe40000000000 */
[----:B-1----:R-:W-:-:S09]  /*19ad0*/  ULEA UR4, UR5, UR4, 0x18 ;  /* 0x0000000405047291 */ /* 0x002fd2000f8ec0ff */
[----:B------:R-:W2:Y:S02]  /*19ae0*/  LDS.64 R2, [UR4] ;  /* 0x00000004ff027984 */ /* 0x000ea40008000a00 */
[----:B--2---:R-:W-:-:S08]  /*19af0*/  DADD R2, R2, R4 ;  /* 0x0000000002027229 */ /* 0x004fd00000000004 */
[----:B------:R-:W-:-:S06]  /*19b00*/  DSETP.GEU.AND P0, PT, R2, R44, PT ;  /* 0x0000002c0200722a */ /* 0x000fcc0003f0e000 */
[----:B------:R-:W-:Y:S02]  /*19b10*/  FSEL R43, R35, R43, !P0 ;  /* 0x0000002b232b7208 */ /* 0x000fe40004000000 */
[----:B------:R-:W-:Y:S02]  /*19b20*/  FSEL R42, R34, R42, !P0 ;  /* 0x0000002a222a7208 */ /* 0x000fe40004000000 */
[----:B------:R-:W-:Y:S02]  /*19b30*/  FSEL R44, R2, R44, !P0 ;  /* 0x0000002c022c7208 */ /* 0x000fe40004000000 */
[----:B------:R-:W-:Y:S01]  /*19b40*/  FSEL R45, R3, R45, !P0 ;  /* 0x0000002d032d7208 */ /* 0x000fe20004000000 */
[----:B------:R-:W-:Y:S06]  /*19b50*/  BRA `(.L_x_365) ;  /* 0x0000007800c87947 */ /* 0x000fec0003800000 */
.L_x_302:
[----:B------:R-:W2:Y:S04]  /*19b60*/  LDG.E R5, desc[UR8][R14.64+0x4] ;  /* 0x000004080e057981 */ /* 0x000ea8000c1e1900 */
[----:B------:R-:W3:Y:S04]  /*19b70*/  LDG.E R7, desc[UR8][R14.64+0x8] ;  /* 0x000008080e077981 */ /* 0x000ee8000c1e1900 */
[----:B------:R-:W4:Y:S04]  /*19b80*/  LDG.E R3, desc[UR8][R14.64] ;  /* 0x000000080e037981 */ /* 0x000f28000c1e1900 */
[----:B------:R-:W5:Y:S01]  /*19b90*/  LDG.E R17, desc[UR8][R14.64+0xc] ;  /* 0x00000c080e117981 */ /* 0x000f62000c1e1900 */
[----:B------:R-:W-:Y:S01]  /*19ba0*/  MOV R22, 0x0 ;  /* 0x0000000000167802 */ /* 0x000fe20000000f00 */
[----:B------:R-:W-:-:S02]  /*19bb0*/  IMAD.MOV.U32 R23, RZ, RZ, 0x3fd80000 ;  /* 0x3fd80000ff177424 */ /* 0x000fc400078e00ff */
        /* <DEDUP_REMOVED lines=47> */
[----:B------:R-:W-:Y:S01]  /*19eb0*/  IMAD.MOV.U32 R78, RZ, RZ, R14 ;  /* 0x000000ffff4e7224 */ /* 0x000fe200078e000e */
[----:B------:R-:W-:-:S07]  /*19ec0*/  MOV R79, R15 ;  /* 0x0000000f004f7202 */ /* 0x000fce0000000f00 */
.L_x_425:
        /* <DEDUP_REMOVED lines=23> */
.L_x_427:
[----:B------:R-:W-:Y:S05]  /*1a040*/  BSYNC.RECONVERGENT B1 ;  /* 0x0000000000017941 */ /* 0x000fea0003800200 */
.L_x_426:
        /* <DEDUP_REMOVED lines=23> */
.L_x_429:
[----:B------:R-:W-:Y:S05]  /*1a1c0*/  BSYNC.RECONVERGENT B1 ;  /* 0x0000000000017941 */ /* 0x000fea0003800200 */
.L_x_428:
        /* <DEDUP_REMOVED lines=23> */
.L_x_431:
[----:B------:R-:W-:Y:S05]  /*1a340*/  BSYNC.RECONVERGENT B1 ;  /* 0x0000000000017941 */ /* 0x000fea0003800200 */
.L_x_430:
        /* <DEDUP_REMOVED lines=18> */
[----:B------:R-:W-:Y:S02]  /*1a470*/  MOV R17, R11 ;  /* 0x0000000b00117202 */ /* 0x000fe40000000f00 */
[----:B------:R-:W-:-:S07]  /*1a480*/  MOV R15, 0x1a4a0 ;  /* 0x0001a4a0000f7802 */ /* 0x000fce0000000f00 */
[----:B------:R-:W-:Y:S05]  /*1a490*/  CALL.REL.NOINC `($__internal_0_$__cuda_sm20_div_rn_f64_full) ;  /* 0x0000012800cc7944 */ /* 0x000fea0003c00000 */
.L_x_432:
        /* <DEDUP_REMOVED lines=29> */
.L_x_434:
[----:B------:R-:W-:Y:S05]  /*1a670*/  BSYNC.RECONVERGENT B1 ;  /* 0x0000000000017941 */ /* 0x000fea0003800200 */
.L_x_433:
        /* <DEDUP_REMOVED lines=23> */
.L_x_436:
[----:B------:R-:W-:Y:S05]  /*1a7f0*/  BSYNC.RECONVERGENT B1 ;  /* 0x0000000000017941 */ /* 0x000fea0003800200 */
.L_x_435:
        /* <DEDUP_REMOVED lines=23> */
.L_x_438:
[----:B------:R-:W-:Y:S05]  /*1a970*/  BSYNC.RECONVERGENT B1 ;  /* 0x0000000000017941 */ /* 0x000fea0003800200 */
.L_x_437:
        /* <DEDUP_REMOVED lines=23> */
.L_x_440:
[----:B------:R-:W-:Y:S05]  /*1aaf0*/  BSYNC.RECONVERGENT B1 ;  /* 0x0000000000017941 */ /* 0x000fea0003800200 */
.L_x_439:
        /* <DEDUP_REMOVED lines=39> */
.L_x_442:
[----:B------:R-:W-:Y:S05]  /*1ad70*/  BSYNC.RECONVERGENT B1 ;  /* 0x0000000000017941 */ /* 0x000fea0003800200 */
.L_x_441:
        /* <DEDUP_REMOVED lines=23> */
.L_x_444:
[----:B------:R-:W-:Y:S05]  /*1aef0*/  BSYNC.RECONVERGENT B1 ;  /* 0x0000000000017941 */ /* 0x000fea0003800200 */
.L_x_443:
        /* <DEDUP_REMOVED lines=23> */
.L_x_446:
[----:B------:R-:W-:Y:S05]  /*1b070*/  BSYNC.RECONVERGENT B1 ;  /* 0x0000000000017941 */ /* 0x000fea0003800200 */
.L_x_445:
[----:B------:R-:W-:-:S14]  /*1b080*/  DSETP.NEU.AND P0, PT, |R32|, +INF , PT ;  /* 0x7ff000002000742a */ /* 0x000fdc0003f0d200 */
[----:B------:R-:W-:Y:S01]  /*1b090*/  @!P0 DMUL R20, RZ, R32 ;  /* 0x00000020ff148228 */ /* 0x000fe20000000000 */
[----:B------:R-:W-:Y:S01]  /*1b0a0*/  @!P0 MOV R16, RZ ;  /* 0x000000ff00108202 */ /* 0x000fe20000000f00 */
        /* <DEDUP_REMOVED lines=23> */
.L_x_447:
[----:B------:R-:W2:Y:S01]  /*1b220*/  LDG.E R3, desc[UR8][R30.64+0x10] ;  /* 0x000010081e037981 */ /* 0x000ea2000c1e1900 */
[----:B------:R-:W-:Y:S01]  /*1b230*/  DMUL R14, R20, R20 ;  /* 0x00000014140e7228 */ /* 0x000fe20000000000 */
[----:B------:R-:W-:Y:S01]  /*1b240*/  IMAD.MOV.U32 R22, RZ, RZ, 0x2cb0d246 ;  /* 0x2cb0d246ff167424 */ /* 0x000fe200078e00ff */
[----:B------:R-:W-:Y:S01]  /*1b250*/  MOV R23, 0x3e5ae5f1 ;  /* 0x3e5ae5f100177802 */ /* 0x000fe20000000f00 */
[----:B------:R-:W-:Y:S01]  /*1b260*/  IMAD.MOV.U32 R18, RZ, RZ, -0x3e107ad8 ;  /* 0xc1ef8528ff127424 */ /* 0x000fe200078e00ff */
[----:B------:R-:W-:Y:S01]  /*1b270*/  UMOV UR4, 0xf9785eba ;  /* 0xf9785eba00047882 */ /* 0x000fe20000000000 */
[----:B------:R-:W-:Y:S01]  /*1b280*/  IMAD.MOV.U32 R19, RZ, RZ, 0x3e21eea7 ;  /* 0x3e21eea7ff137424 */ /* 0x000fe200078e00ff */
[----:B------:R-:W-:Y:S01]  /*1b290*/  UMOV UR5, 0x3de5db65 ;  /* 0x3de5db6500057882 */ /* 0x000fe20000000000 */
        /* <DEDUP_REMOVED lines=45> */
[----:B------:R-:W-:-:S04]  /*1b570*/  @P1 LOP3.LUT R3, R15, 0x80000000, RZ, 0x3c, !PT ;  /* 0x800000000f031812 */ /* 0x000fc800078e3cff */
[----:B------:R-:W-:-:S06]  /*1b580*/  @P1 MOV R15, R3 ;  /* 0x00000003000f1202 */ /* 0x000fcc0000000f00 */
        /* <DEDUP_REMOVED lines=50> */
.L_x_448:
        /* <DEDUP_REMOVED lines=14> */
.L_x_481:
        /* <DEDUP_REMOVED lines=26> */
[--C-:B------:R-:W-:Y:S01]  /*1bb30*/  IMAD R11, R14, 0x3, -R5.reuse ;  /* 0x000000030e0b7824 */ /* 0x100fe200078e0a05 */
[----:B------:R-:W-:Y:S01]  /*1bb40*/  ISETP.EQ.OR.EX P2, PT, RZ, UR5, !P2, P0 ;  /* 0x00000005ff007c0c */ /* 0x000fe2000d742700 */
[----:B------:R-:W-:Y:S01]  /*1bb50*/  IMAD R13, R16, 0x3, -R5 ;  /* 0x00000003100d7824 */ /* 0x000fe200078e0a05 */
[----:B------:R-:W-:Y:S01]  /*1bb60*/  ISETP.EQ.OR.EX P5, PT, RZ, UR5, !P5, P0 ;  /* 0x00000005ff007c0c */ /* 0x000fe2000efa2700 */
[--C-:B------:R-:W-:Y:S01]  /*1bb70*/  IMAD R50, R11, 0x8, R62.reuse ;  /* 0x000000080b327824 */ /* 0x100fe200078e023e */
[-C--:B------:R-:W-:Y:S01]  /*1bb80*/  ISETP.GE.AND P1, PT, R41, R5.reuse, PT ;  /* 0x000000052900720c */ /* 0x080fe20003f26270 */
[----:B------:R-:W-:Y:S01]  /*1bb90*/  IMAD R51, R13, 0x8, R62 ;  /* 0x000000080d337824 */ /* 0x000fe200078e023e */
[----:B------:R-:W-:-:S02]  /*1bba0*/  ISETP.GE.AND P4, PT, R23, R5, PT ;  /* 0x000000051700720c */ /* 0x000fc40003f86270 */
[-C--:B------:R-:W-:Y:S02]  /*1bbb0*/  ISETP.GE.OR P2, PT, R41, R4.reuse, P2 ;  /* 0x000000042900720c */ /* 0x080fe40001746670 */
[----:B------:R-:W-:Y:S02]  /*1bbc0*/  ISETP.GE.OR P5, PT, R23, R4, P5 ;  /* 0x000000041700720c */ /* 0x000fe40002fa6670 */
[----:B------:R-:W-:Y:S02]  /*1bbd0*/  IADD3 R12, PT, PT, R15, -0x1, RZ ;  /* 0xffffffff0f0c7810 */ /* 0x000fe40007ffe0ff */
[----:B------:R-:W-:Y:S02]  /*1bbe0*/  ISETP.EQ.OR.EX P1, PT, RZ, UR5, !P1, P0 ;  /* 0x00000005ff007c0c */ /* 0x000fe4000cf22700 */
[----:B------:R-:W-:Y:S02]  /*1bbf0*/  ISETP.EQ.OR.EX P4, PT, RZ, UR5, !P4, P0 ;  /* 0x00000005ff007c0c */ /* 0x000fe4000e782700 */
[----:B------:R-:W-:-:S02]  /*1bc00*/  ISETP.GE.AND P3, PT, R10, R5, PT ;  /* 0x000000050a00720c */ /* 0x000fc40003f66270 */
[----:B------:R-:W-:Y:S01]  /*1bc10*/  ISETP.GE.AND P6, PT, R12, R5, PT ;  /* 0x000000050c00720c */ /* 0x000fe20003fc6270 */
[----:B------:R-:W-:Y:S01]  /*1bc20*/  @!P2 LDS.64 R14, [R50+-0x10] ;  /* 0xfffff000320ea984 */ /* 0x000fe20000000a00 */
[CC--:B------:R-:W-:Y:S01]  /*1bc30*/  ISETP.GT.OR P1, PT, R41.reuse, R4.reuse, P1 ;  /* 0x000000042900720c */ /* 0x0c0fe20000f24670 */
[--C-:B------:R-:W-:Y:S01]  /*1bc40*/  IMAD.WIDE R40, R41, 0x8, R48.reuse ;  /* 0x0000000829287825 */ /* 0x100fe200078e0230 */
[CC--:B------:R-:W-:Y:S01]  /*1bc50*/  ISETP.GT.OR P4, PT, R23.reuse, R4.reuse, P4 ;  /* 0x000000041700720c */ /* 0x0c0fe20002784670 */
[----:B------:R-:W0:Y:S01]  /*1bc60*/  @!P5 LDS.64 R16, [R51+-0x10] ;  /* 0xfffff0003310d984 */ /* 0x000e220000000a00 */
[----:B------:R-:W-:Y:S01]  /*1bc70*/  ISETP.EQ.OR.EX P3, PT, RZ, UR5, !P3, P0 ;  /* 0x00000005ff007c0c */ /* 0x000fe2000df62700 */
[----:B------:R-:W-:Y:S01]  /*1bc80*/  IMAD.WIDE R48, R23, 0x8, R48 ;  /* 0x0000000817307825 */ /* 0x000fe200078e0230 */
[----:B------:R-:W-:Y:S02]  /*1bc90*/  ISETP.EQ.OR.EX P6, PT, RZ, UR5, !P6, P0 ;  /* 0x00000005ff007c0c */ /* 0x000fe4000f7c2700 */
        /* <DEDUP_REMOVED lines=31> */
.L_x_453:
        /* <DEDUP_REMOVED lines=34> */
.L_x_456:
[----:B------:R-:W-:Y:S05]  /*1c0b0*/  BSYNC.RECONVERGENT B4 ;  /* 0x0000000000047941 */ /* 0x000fea0003800200 */
.L_x_455:
        /* <DEDUP_REMOVED lines=22> */
.L_x_458:
[----:B------:R-:W-:Y:S05]  /*1c220*/  BSYNC.RECONVERGENT B4 ;  /* 0x0000000000047941 */ /* 0x000fea0003800200 */
.L_x_457:
[----:B------:R-:W-:Y:S01]  /*1c230*/  DADD R40, RZ, R16 ;  /* 0x00000000ff287229 */ /* 0x000fe20000000010 */
[----:B------:R-:W-:Y:S10]  /*1c240*/  @!P5 BRA `(.L_x_459) ;  /* 0x000000000014d947 */ /* 0x000ff40003800000 */
.L_x_454:
[----:B------:R-:W0:Y:S02]  /*1c250*/  LDC.64 R14, c[0x0][0x398] ;  /* 0x0000e600ff0e7b82 */ /* 0x000e240000000a00 */
[----:B0-----:R-:W2:Y:S02]  /*1c260*/  LDG.E.U8 R14, desc[UR8][R14.64+0x2a] ;  /* 0x00002a080e0e7981 */ /* 0x001ea4000c1e1100 */
[----:B--2---:R-:W-:-:S13]  /*1c270*/  ISETP.NE.AND P0, PT, R14, RZ, PT ;  /* 0x000000ff0e00720c */ /* 0x004fda0003f05270 */
[----:B------:R-:W-:Y:S05]  /*1c280*/  @!P0 BREAK.RELIABLE B3 ;  /* 0x0000000000038942 */ /* 0x000fea0003800100 */
[----:B------:R-:W-:Y:S05]  /*1c290*/  @!P0 BRA `(.L_x_460) ;  /* 0x0000000000cc8947 */ /* 0x000fea0003800000 */
.L_x_459:
[----:B------:R-:W-:Y:S05]  /*1c2a0*/  BSYNC.RELIABLE B3 ;  /* 0x0000000000037941 */ /* 0x000fea0003800100 */
.L_x_452:
        /* <DEDUP_REMOVED lines=25> */
.L_x_462:
[----:B------:R-:W-:Y:S05]  /*1c440*/  BSYNC.RECONVERGENT B3 ;  /* 0x0000000000037941 */ /* 0x000fea0003800200 */
.L_x_461:
        /* <DEDUP_REMOVED lines=21> */
.L_x_464:
[----:B------:R-:W-:Y:S05]  /*1c5a0*/  BSYNC.RECONVERGENT B3 ;  /* 0x0000000000037941 */ /* 0x000fea0003800200 */
.L_x_463:
[----:B------:R-:W-:-:S08]  /*1c5b0*/  DADD R16, -R16, R52 ;  /* 0x0000000010107229 */ /* 0x000fd00000000134 */
[----:B------:R-:W-:-:S11]  /*1c5c0*/  DADD R40, R16, R40 ;  /* 0x0000000010287229 */ /* 0x000fd60000000028 */
.L_x_460:
[----:B------:R-:W-:Y:S05]  /*1c5d0*/  BSYNC.RECONVERGENT B2 ;  /* 0x0000000000027941 */ /* 0x000fea0003800200 */
.L_x_451:
        /* <DEDUP_REMOVED lines=9> */
[----:B------:R-:W-:Y:S01]  /*1c670*/  IADD3 R20, PT, PT, R13, -0x3500000, RZ ;  /* 0xfcb000000d147810 */ /* 0x000fe20007ffe0ff */
[----:B------:R-:W-:Y:S01]  /*1c680*/  IMAD.MOV.U32 R16, RZ, RZ, 0x0 ;  /* 0x00000000ff107424 */ /* 0x000fe200078e00ff */
[----:B------:R-:W-:Y:S01]  /*1c690*/  BSSY.RECONVERGENT B3, `(.L_x_467) ;  /* 0x0000017000037945 */ /* 0x000fe20003800200 */
[----:B------:R-:W-:Y:S01]  /*1c6a0*/  IMAD.MOV.U32 R17, RZ, RZ, 0x3fd80000 ;  /* 0x3fd80000ff117424 */ /* 0x000fe200078e00ff */
        /* <DEDUP_REMOVED lines=21> */
.L_x_468:
[----:B------:R-:W-:Y:S05]  /*1c800*/  BSYNC.RECONVERGENT B3 ;  /* 0x0000000000037941 */ /* 0x000fea0003800200 */
.L_x_467:
        /* <DEDUP_REMOVED lines=24> */
.L_x_470:
[----:B------:R-:W-:Y:S05]  /*1c990*/  BSYNC.RECONVERGENT B3 ;  /* 0x0000000000037941 */ /* 0x000fea0003800200 */
.L_x_469:
[----:B------:R-:W-:Y:S01]  /*1c9a0*/  DMUL R16, R16, -R16 ;  /* 0x8000001010107228 */ /* 0x000fe20000000000 */
[----:B------:R-:W-:Y:S01]  /*1c9b0*/  MOV R14, 0x652b82fe ;  /* 0x652b82fe000e7802 */ /* 0x000fe20000000f00 */
[----:B------:R-:W-:Y:S01]  /*1c9c0*/  IMAD.MOV.U32 R15, RZ, RZ, 0x3ff71547 ;  /* 0x3ff71547ff0f7424 */ /* 0x000fe200078e00ff */
        /* <DEDUP_REMOVED lines=33> */
[----:B------:R-:W-:-:S04]  /*1cbe0*/  MOV R20, 0x1 ;  /* 0x0000000100147802 */ /* 0x000fc80000000f00 */
        /* <DEDUP_REMOVED lines=29> */
.L_x_472:
[----:B------:R-:W-:Y:S05]  /*1cdc0*/  BSYNC.RECONVERGENT B0 ;  /* 0x0000000000007941 */ /* 0x000fea0003800200 */
.L_x_471:
        /* <DEDUP_REMOVED lines=15> */
.L_x_474:
[----:B------:R-:W-:Y:S05]  /*1cec0*/  BSYNC.RECONVERGENT B3 ;  /* 0x0000000000037941 */ /* 0x000fea0003800200 */
.L_x_473:
        /* <DEDUP_REMOVED lines=26> */
[----:B------:R-:W-:Y:S01]  /*1d070*/  IMAD.MOV.U32 R14, RZ, RZ, R16 ;  /* 0x000000ffff0e7224 */ /* 0x000fe200078e0010 */
[----:B------:R-:W-:-:S07]  /*1d080*/  MOV R15, R17 ;  /* 0x00000011000f7202 */ /* 0x000fce0000000f00 */
.L_x_476:
[----:B------:R-:W-:Y:S05]  /*1d090*/  BSYNC.RECONVERGENT B3 ;  /* 0x0000000000037941 */ /* 0x000fea0003800200 */
.L_x_475:
        /* <DEDUP_REMOVED lines=19> */
[----:B------:R-:W-:Y:S01]  /*1d1d0*/  MOV R21, 0x3e928af3 ;  /* 0x3e928af300157802 */ /* 0x000fe20000000f00 */
        /* <DEDUP_REMOVED lines=47> */
.L_x_478:
[----:B------:R-:W-:Y:S05]  /*1d4d0*/  BSYNC.RECONVERGENT B0 ;  /* 0x0000000000007941 */ /* 0x000fea0003800200 */
.L_x_477:
        /* <DEDUP_REMOVED lines=15> */
.L_x_480:
[----:B------:R-:W-:Y:S05]  /*1d5d0*/  BSYNC.RECONVERGENT B3 ;  /* 0x0000000000037941 */ /* 0x000fea0003800200 */
.L_x_479:
[----:B------:R-:W-:-:S11]  /*1d5e0*/  DADD R40, R40, -R16 ;  /* 0x0000000028287229 */ /* 0x000fd60000000810 */
.L_x_466:
[----:B------:R-:W-:Y:S05]  /*1d5f0*/  BSYNC.RECONVERGENT B2 ;  /* 0x0000000000027941 */ /* 0x000fea0003800200 */
.L_x_465:
[----:B------:R-:W-:Y:S01]  /*1d600*/  IADD3 R8, PT, PT, R63, R8, RZ ;  /* 0x000000083f087210 */ /* 0x000fe20007ffe0ff */
[----:B------:R-:W-:-:S03]  /*1d610*/  DADD R46, R46, R40 ;  /* 0x000000002e2e7229 */ /* 0x000fc60000000028 */
[----:B------:R-:W-:-:S13]  /*1d620*/  ISETP.GE.AND P0, PT, R8, R7, PT ;  /* 0x000000070800720c */ /* 0x000fda0003f06270 */
[----:B------:R-:W-:Y:S05]  /*1d630*/  @!P0 BRA `(.L_x_481) ;  /* 0xffffffe000d48947 */ /* 0x000fea000383ffff */
.L_x_450:
[----:B------:R-:W-:Y:S05]  /*1d640*/  BSYNC.RECONVERGENT B1 ;  /* 0x0000000000017941 */ /* 0x000fea0003800200 */
.L_x_449:
[----:B------:R-:W-:Y:S05]  /*1d650*/  WARPSYNC.ALL ;  /* 0x0000000000007948 */ /* 0x000fea0003800000 */
[----:B------:R-:W-:Y:S01]  /*1d660*/  ISETP.GE.U32.AND P0, PT, R63, 0x2, PT ;  /* 0x000000023f00780c */ /* 0x000fe20003f06070 */
[----:B------:R1:W-:Y:S01]  /*1d670*/  STS.64 [R2], R46 ;  /* 0x0000002e02007388 */ /* 0x0003e20000000a00 */
[----:B------:R-:W-:Y:S11]  /*1d680*/  BAR.SYNC.DEFER_BLOCKING 0x0 ;  /* 0x0000000000007b1d */ /* 0x000ff60000010000 */
[----:B-1----:R-:W-:Y:S05]  /*1d690*/  @!P0 BRA `(.L_x_482) ;  /* 0x00000000003c8947 */ /* 0x002fea0003800000 */
[----:B------:R-:W-:-:S05]  /*1d6a0*/  UMOV UR4, 0x1 ;  /* 0x0000000100047882 */ /* 0x000fca0000000000 */
.L_x_483:
        /* <DEDUP_REMOVED lines=14> */
.L_x_482:
        /* <DEDUP_REMOVED lines=12> */
.L_x_301:
[----:B------:R-:W-:Y:S01]  /*1d850*/  UMOV UR6, 0xa0b5ed8d ;  /* 0xa0b5ed8d00067882 */ /* 0x000fe20000000000 */
[----:B------:R-:W-:Y:S02]  /*1d860*/  UMOV UR7, 0x3eb0c6f7 ;  /* 0x3eb0c6f700077882 */ /* 0x000fe40000000000 */
[----:B------:R-:W-:-:S08]  /*1d870*/  DADD R2, R40, UR6 ;  /* 0x0000000628027e29 */ /* 0x000fd00008000000 */
[----:B------:R-:W-:-:S14]  /*1d880*/  DSETP.GT.AND P0, PT, R44, R2, PT ;  /* 0x000000022c00722a */ /* 0x000fdc0003f04000 */
[----:B------:R-:W-:Y:S05]  /*1d890*/  @!P0 BRA `(.L_x_365) ;  /* 0x0000003c00788947 */ /* 0x000fea0003800000 */
.L_x_545:
[----:B------:R-:W2:Y:S01]  /*1d8a0*/  LDC.64 R2, c[0x0][0x3a8] ;  /* 0x0000ea00ff027b82 */ /* 0x000ea20000000a00 */
[----:B------:R-:W-:-:S05]  /*1d8b0*/  SHF.L.U32 R5, R26, 0x2, RZ ;  /* 0x000000021a057819 */ /* 0x000fca00000006ff */
[----:B--2---:R-:W-:-:S05]  /*1d8c0*/  IMAD.WIDE.U32 R2, R5, 0x4, R2 ;  /* 0x0000000405027825 */ /* 0x004fca00078e0002 */
[----:B-1----:R-:W2:Y:S04]  /*1d8d0*/  LDG.E R7, desc[UR8][R2.64+0x4] ;  /* 0x0000040802077981 */ /* 0x002ea8000c1e1900 */
[----:B------:R-:W3:Y:S04]  /*1d8e0*/  LDG.E R9, desc[UR8][R2.64+0x8] ;  /* 0x0000080802097981 */ /* 0x000ee8000c1e1900 */
[----:B------:R-:W4:Y:S04]  /*1d8f0*/  LDG.E R5, desc[UR8][R2.64] ;  /* 0x0000000802057981 */ /* 0x000f28000c1e1900 */
[----:B0-----:R-:W5:Y:S01]  /*1d900*/  LDG.E R15, desc[UR8][R2.64+0xc] ;  /* 0x00000c08020f7981 */ /* 0x001f62000c1e1900 */
[----:B------:R-:W-:Y:S01]  /*1d910*/  IMAD.MOV.U32 R16, RZ, RZ, 0x0 ;  /* 0x00000000ff107424 */ /* 0x000fe200078e00ff */
[----:B------:R-:W-:Y:S01]  /*1d920*/  MOV R52, R42 ;  /* 0x0000002a00347202 */ /* 0x000fe20000000f00 */
[----:B------:R-:W-:Y:S01]  /*1d930*/  IMAD.MOV.U32 R17, RZ, RZ, 0x3fd80000 ;  /* 0x3fd80000ff117424 */ /* 0x000fe200078e00ff */
[----:B------:R-:W-:Y:S01]  /*1d940*/  MOV R54, R44 ;  /* 0x0000002c00367202 */ /* 0x000fe20000000f00 */
[----:B------:R-:W-:-:S02]  /*1d950*/  IMAD.MOV.U32 R53, RZ, RZ, R43 ;  /* 0x000000ffff357224 */ /* 0x000fc400078e002b */
[----:B------:R-:W-:Y:S02]  /*1d960*/  IMAD.MOV.U32 R55, RZ, RZ, R45 ;  /* 0x000000ffff377224 */ /* 0x000fe400078e002d */
[--C-:B--2---:R-:W-:Y:S02]  /*1d970*/  IMAD R7, R7, 0x18, R62.reuse ;  /* 0x0000001807077824 */ /* 0x104fe400078e023e */
[----:B---3--:R-:W-:-:S03]  /*1d980*/  IMAD R0, R9, 0x18, R62 ;  /* 0x0000001809007824 */ /* 0x008fc600078e023e */
[----:B------:R-:W-:Y:S01]  /*1d990*/  LDS.64 R46, [R7+0x8] ;  /* 0x00000800072e7984 */ /* 0x000fe20000000a00 */
[----:B----4-:R-:W-:-:S03]  /*1d9a0*/  IMAD R5, R5, 0x18, R62 ;  /* 0x0000001805057824 */ /* 0x010fc600078e023e */
[----:B------:R-:W0:Y:S01]  /*1d9b0*/  LDS.64 R78, [R0+0x8] ;  /* 0x00000800004e7984 */ /* 0x000e220000000a00 */
[----:B-----5:R-:W-:-:S03]  /*1d9c0*/  IMAD R15, R15, 0x18, R62 ;  /* 0x000000180f0f7824 */ /* 0x020fc600078e023e */
[----:B------:R-:W-:Y:S04]  /*1d9d0*/  LDS.64 R48, [R7] ;  /* 0x0000000007307984 */ /* 0x000fe80000000a00 */
[----:B------:R-:W1:Y:S04]  /*1d9e0*/  LDS.64 R10, [R0] ;  /* 0x00000000000a7984 */ /* 0x000e680000000a00 */
[----:B------:R-:W-:Y:S04]  /*1d9f0*/  LDS.64 R50, [R7+0x10] ;  /* 0x0000100007327984 */ /* 0x000fe80000000a00 */
[----:B------:R-:W2:Y:S04]  /*1da00*/  LDS.64 R8, [R0+0x10] ;  /* 0x0000100000087984 */ /* 0x000ea80000000a00 */
[----:B------:R-:W3:Y:S04]  /*1da10*/  LDS.64 R58, [R5] ;  /* 0x00000000053a7984 */ /* 0x000ee80000000a00 */
[----:B------:R-:W4:Y:S04]  /*1da20*/  LDS.64 R80, [R5+0x8] ;  /* 0x0000080005507984 */ /* 0x000f280000000a00 */
[----:B------:R-:W5:Y:S04]  /*1da30*/  LDS.64 R56, [R5+0x10] ;  /* 0x0000100005387984 */ /* 0x000f680000000a00 */
[----:B------:R-:W5:Y:S04]  /*1da40*/  LDS.64 R76, [R15] ;  /* 0x000000000f4c7984 */ /* 0x000f680000000a00 */
[----:B------:R-:W5:Y:S01]  /*1da50*/  LDS.64 R60, [R15+0x8] ;  /* 0x000008000f3c7984 */ /* 0x000f620000000a00 */
[----:B0-----:R-:W-:-:S03]  /*1da60*/  DADD R78, -R46, R78 ;  /* 0x000000002e4e7229 */ /* 0x001fc6000000014e */
[----:B------:R-:W0:Y:S01]  /*1da70*/  LDS.64 R70, [R15+0x10] ;  /* 0x000010000f467984 */ /* 0x000e220000000a00 */
[----:B-1----:R-:W-:-:S04]  /*1da80*/  DADD R10, -R48, R10 ;  /* 0x00000000300a7229 */ /* 0x002fc8000000010a */
[----:B------:R-:W-:Y:S02]  /*1da90*/  DMUL R2, R78, R78 ;  /* 0x0000004e4e027228 */ /* 0x000fe40000000000 */
[----:B--2---:R-:W-:-:S06]  /*1daa0*/  DADD R8, -R50, R8 ;  /* 0x0000000032087229 */ /* 0x004fcc0000000108 */
[----:B------:R-:W-:Y:S02]  /*1dab0*/  DFMA R2, R10, R10, R2 ;  /* 0x0000000a0a02722b */ /* 0x000fe40000000002 */
[----:B---3--:R-:W-:Y:S02]  /*1dac0*/  DADD R58, R58, -R48 ;  /* 0x000000003a3a7229 */ /* 0x008fe40000000830 */
[----:B----4-:R-:W-:-:S04]  /*1dad0*/  DADD R80, R80, -R46 ;  /* 0x0000000050507229 */ /* 0x010fc8000000082e */
[----:B------:R-:W-:Y:S02]  /*1dae0*/  DFMA R12, R8, R8, R2 ;  /* 0x00000008080c722b */ /* 0x000fe40000000002 */
[----:B-----5:R-:W-:-:S04]  /*1daf0*/  DADD R56, R56, -R50 ;  /* 0x0000000038387229 */ /* 0x020fc80000000832 */
[----:B------:R-:W1:Y:S01]  /*1db00*/  MUFU.RSQ64H R21, R13 ;  /* 0x0000000d00157308 */ /* 0x000e620000001c00 */
[----:B------:R-:W-:-:S03]  /*1db10*/  DADD R76, -R48, R76 ;  /* 0x00000000304c7229 */ /* 0x000fc6000000014c */
[----:B------:R-:W-:Y:S01]  /*1db20*/  VIADD R20, R13, 0xfcb00000 ;  /* 0xfcb000000d147836 */ /* 0x000fe20000000000 */
[----:B------:R-:W-:-:S04]  /*1db30*/  DADD R60, -R46, R60 ;  /* 0x000000002e3c7229 */ /* 0x000fc8000000013c */
[----:B------:R-:W-:Y:S01]  /*1db40*/  ISETP.GE.U32.AND P0, PT, R20, 0x7ca00000, PT ;  /* 0x7ca000001400780c */ /* 0x000fe20003f06070 */
[----:B0-----:R-:W-:Y:S02]  /*1db50*/  DADD R70, -R50, R70 ;  /* 0x0000000032467229 */ /* 0x001fe40000000146 */
[----:B-1----:R-:W-:-:S08]  /*1db60*/  DMUL R2, R20, R20 ;  /* 0x0000001414027228 */ /* 0x002fd00000000000 */
[----:B------:R-:W-:-:S08]  /*1db70*/  DFMA R2, R12, -R2, 1 ;  /* 0x3ff000000c02742b */ /* 0x000fd00000000802 */
[----:B------:R-:W-:Y:S02]  /*1db80*/  DFMA R16, R2, R16, 0.5 ;  /* 0x3fe000000210742b */ /* 0x000fe40000000010 */
[----:B------:R-:W-:-:S08]  /*1db90*/  DMUL R2, R20, R2 ;  /* 0x0000000214027228 */ /* 0x000fd00000000000 */
[----:B------:R-:W-:Y:S02]  /*1dba0*/  DFMA R16, R16, R2, R20 ;  /* 0x000000021010722b */ /* 0x000fe40000000014 */
[----:B------:R-:W-:-:S06]  /*1dbb0*/  DADD R2, -R36, R42 ;  /* 0x0000000024027229 */ /* 0x000fcc000000012a */
[----:B------:R-:W-:Y:S02]  /*1dbc0*/  DMUL R4, R12, R16 ;  /* 0x000000100c047228 */ /* 0x000fe40000000000 */
[----:B------:R-:W-:Y:S01]  /*1dbd0*/  DFMA R42, R2, 0.5, R36 ;  /* 0x3fe00000022a782b */ /* 0x000fe20000000024 */
[----:B------:R-:W-:Y:S02]  /*1dbe0*/  VIADD R3, R17, 0xfff00000 ;  /* 0xfff0000011037836 */ /* 0x000fe40000000000 */
[----:B------:R-:W-:-:S03]  /*1dbf0*/  IMAD.MOV.U32 R2, RZ, RZ, R16 ;  /* 0x000000ffff027224 */ /* 0x000fc600078e0010 */
        /* <DEDUP_REMOVED lines=10> */
[----:B------:R-:W-:Y:S01]  /*1dca0*/  IMAD.MOV.U32 R82, RZ, RZ, R14 ;  /* 0x000000ffff527224 */ /* 0x000fe200078e000e */
[----:B------:R-:W-:-:S07]  /*1dcb0*/  MOV R83, R15 ;  /* 0x0000000f00537202 */ /* 0x000fce0000000f00 */
.L_x_484:
        /* <DEDUP_REMOVED lines=23> */
.L_x_486:
[----:B------:R-:W-:Y:S05]  /*1de30*/  BSYNC.RECONVERGENT B1 ;  /* 0x0000000000017941 */ /* 0x000fea0003800200 */
.L_x_485:
        /* <DEDUP_REMOVED lines=23> */
.L_x_488:
[----:B------:R-:W-:Y:S05]  /*1dfb0*/  BSYNC.RECONVERGENT B1 ;  /* 0x0000000000017941 */ /* 0x000fea0003800200 */
.L_x_487:
        /* <DEDUP_REMOVED lines=23> */
.L_x_490:
[----:B------:R-:W-:Y:S05]  /*1e130*/  BSYNC.RECONVERGENT B1 ;  /* 0x0000000000017941 */ /* 0x000fea0003800200 */
.L_x_489:
        /* <DEDUP_REMOVED lines=21> */
.L_x_491:
        /* <DEDUP_REMOVED lines=29> */
.L_x_493:
[----:B------:R-:W-:Y:S05]  /*1e460*/  BSYNC.RECONVERGENT B1 ;  /* 0x0000000000017941 */ /* 0x000fea0003800200 */
.L_x_492:
        /* <DEDUP_REMOVED lines=23> */
.L_x_495:
[----:B------:R-:W-:Y:S05]  /*1e5e0*/  BSYNC.RECONVERGENT B1 ;  /* 0x0000000000017941 */ /* 0x000fea0003800200 */
.L_x_494:
        /* <DEDUP_REMOVED lines=23> */
.L_x_497:
[----:B------:R-:W-:Y:S05]  /*1e760*/  BSYNC.RECONVERGENT B1 ;  /* 0x0000000000017941 */ /* 0x000fea0003800200 */
.L_x_496:
        /* <DEDUP_REMOVED lines=23> */
.L_x_499:
[----:B------:R-:W-:Y:S05]  /*1e8e0*/  BSYNC.RECONVERGENT B1 ;  /* 0x0000000000017941 */ /* 0x000fea0003800200 */
.L_x_498:
[----:B------:R-:W-:Y:S01]  /*1e8f0*/  DMUL R56, R12, R2 ;  /* 0x000000020c387228 */ /* 0x000fe20000000000 */
[----:B------:R-:W-:Y:S01]  /*1e900*/  MOV R68, 0x0 ;  /* 0x0000000000447802 */ /* 0x000fe20000000f00 */
[----:B------:R-:W-:Y:S01]  /*1e910*/  DMUL R58, R10, R6 ;  /* 0x000000060a3a7228 */ /* 0x000fe20000000000 */
[----:B------:R-:W-:Y:S01]  /*1e920*/  IMAD.MOV.U32 R69, RZ, RZ, 0x3fd80000 ;  /* 0x3fd80000ff457424 */ /* 0x000fe200078e00ff */
[----:B------:R-:W-:Y:S01]  /*1e930*/  DMUL R14, R8, R4 ;  /* 0x00000004080e7228 */ /* 0x000fe20000000000 */
[----:B------:R-:W-:Y:S01]  /*1e940*/  BSSY.RECONVERGENT B1, `(.L_x_500) ;  /* 0x0000020000017945 */ /* 0x000fe20003800200 */
[----:B------:R-:W-:Y:S02]  /*1e950*/  DMUL R16, R60, R10 ;  /* 0x0000000a3c107228 */ /* 0x000fe40000000000 */
[----:B------:R-:W-:Y:S02]  /*1e960*/  DFMA R56, R8, R6, -R56 ;  /* 0x000000060838722b */ /* 0x000fe40000000838 */
[----:B------:R-:W-:-:S04]  /*1e970*/  DFMA R58, R12, R4, -R58 ;  /* 0x000000040c3a722b */ /* 0x000fc8000000083a */
[----:B------:R-:W-:Y:S02]  /*1e980*/  DFMA R16, R76, R8, R16 ;  /* 0x000000084c10722b */ /* 0x000fe40000000010 */
[----:B------:R-:W-:Y:S02]  /*1e990*/  DMUL R18, R60, R56 ;  /* 0x000000383c127228 */ /* 0x000fe40000000000 */
[----:B------:R-:W-:-:S04]  /*1e9a0*/  DFMA R60, R10, R2, -R14 ;  /* 0x000000020a3c722b */ /* 0x000fc8000000080e */
[----:B------:R-:W-:Y:S02]  /*1e9b0*/  DFMA R66, R70, R12, R16 ;  /* 0x0000000c4642722b */ /* 0x000fe40000000010 */
[----:B------:R-:W-:-:S08]  /*1e9c0*/  DFMA R18, R76, R58, R18 ;  /* 0x0000003a4c12722b */ /* 0x000fd00000000012 */
[----:B------:R-:W-:-:S08]  /*1e9d0*/  DFMA R78, R70, R60, R18 ;  /* 0x0000003c464e722b */ /* 0x000fd00000000012 */
        /* <DEDUP_REMOVED lines=18> */
[----:B------:R-:W-:-:S07]  /*1eb00*/  MOV R0, 0x1eb20 ;  /* 0x0001eb2000007802 */ /* 0x000fce0000000f00 */
[----:B------:R-:W-:Y:S05]  /*1eb10*/  CALL.REL.NOINC `($__internal_1_$__cuda_sm20_dsqrt_rn_f64_mediumpath_v1) ;  /* 0x000000e800c47944 */ /* 0x000fea0003c00000 */
[----:B------:R-:W-:Y:S02]  /*1eb20*/  IMAD.MOV.U32 R80, RZ, RZ, R14 ;  /* 0x000000ffff507224 */ /* 0x000fe400078e000e */
[----:B------:R-:W-:-:S07]  /*1eb30*/  IMAD.MOV.U32 R81, RZ, RZ, R15 ;  /* 0x000000ffff517224 */ /* 0x000fce00078e000f */
.L_x_501:
[----:B------:R-:W-:Y:S05]  /*1eb40*/  BSYNC.RECONVERGENT B1 ;  /* 0x0000000000017941 */ /* 0x000fea0003800200 */
.L_x_500:
        /* <DEDUP_REMOVED lines=23> */
.L_x_503:
[----:B------:R-:W-:Y:S05]  /*1ecc0*/  BSYNC.RECONVERGENT B1 ;  /* 0x0000000000017941 */ /* 0x000fea0003800200 */
.L_x_502:
        /* <DEDUP_REMOVED lines=23> */
.L_x_505:
[----:B------:R-:W-:Y:S05]  /*1ee40*/  BSYNC.RECONVERGENT B1 ;  /* 0x0000000000017941 */ /* 0x000fea0003800200 */
.L_x_504:
        /* <DEDUP_REMOVED lines=10> */
[----:B------:R-:W-:-:S04]  /*1eef0*/  UMOV UR5, 0x3ff921fb ;  /* 0x3ff921fb00057882 */ /* 0x000fc80000000000 */
        /* <DEDUP_REMOVED lines=14> */
[----:B------:R-:W-:-:S07]  /*1efe0*/  IMAD.MOV.U32 R0, RZ, RZ, R16 ;  /* 0x000000ffff007224 */ /* 0x000fce00078e0010 */
.L_x_507:
[----:B------:R-:W-:Y:S05]  /*1eff0*/  BSYNC.RECONVERGENT B2 ;  /* 0x0000000000027941 */ /* 0x000fea0003800200 */
.L_x_506:
        /* <DEDUP_REMOVED lines=8> */
[----:B------:R-:W-:Y:S01]  /*1f080*/  LOP3.LUT P1, RZ, R0, 0x2, RZ, 0xc0, !PT ;  /* 0x0000000200ff7812 */ /* 0x000fe2000782c0ff */
[----:B------:R-:W-:Y:S01]  /*1f090*/  BSSY.RECONVERGENT B0, `(.L_x_508) ;  /* 0x000005b000007945 */ /* 0x000fe20003800200 */
[----:B------:R-:W-:Y:S01]  /*1f0a0*/  DFMA R18, R14, UR4, -R18 ;  /* 0x000000040e127c2b */ /* 0x000fe20008000812 */
[----:B------:R-:W-:Y:S01]  /*1f0b0*/  UMOV UR4, 0x20fd8164 ;  /* 0x20fd816400047882 */ /* 0x000fe20000000000 */
[----:B------:R-:W-:-:S02]  /*1f0c0*/  UMOV UR5, 0x3da8ff83 ;  /* 0x3da8ff8300057882 */ /* 0x000fc40000000000 */
[C---:B------:R-:W-:Y:S01]  /*1f0d0*/  DFMA R16, R14.reuse, -UR4, R16 ;  /* 0x800000040e107c2b */ /* 0x040fe20008000010 */
        /* <DEDUP_REMOVED lines=27> */
[----:B------:R-:W-:Y:S01]  /*1f290*/  DFMA R16, R14, R16, 1 ;  /* 0x3ff000000e10742b */ /* 0x000fe20000000010 */
[----:B------:R-:W-:-:S04]  /*1f2a0*/  LOP3.LUT R14, R0, 0x1, RZ, 0xc0, !PT ;  /* 0x00000001000e7812 */ /* 0x000fc800078ec0ff */
[----:B------:R-:W-:Y:S02]  /*1f2b0*/  ISETP.NE.U32.AND P0, PT, R14, 0x1, PT ;  /* 0x000000010e00780c */ /* 0x000fe40003f05070 */
[----:B------:R-:W-:-:S03]  /*1f2c0*/  LOP3.LUT R15, R19, 0x80000000, RZ, 0x3c, !PT ;  /* 0x80000000130f7812 */ /* 0x000fc600078e3cff */
[----:B------:R-:W-:Y:S02]  /*1f2d0*/  FSEL R14, R18, R16, !P0 ;  /* 0x00000010120e7208 */ /* 0x000fe40004000000 */
[----:B------:R-:W-:Y:S02]  /*1f2e0*/  FSEL R15, R15, R17, !P0 ;  /* 0x000000110f0f7208 */ /* 0x000fe40004000000 */
[----:B------:R-:W-:Y:S02]  /*1f2f0*/  FSEL R17, R17, R19, !P0 ;  /* 0x0000001311117208 */ /* 0x000fe40004000000 */
[----:B------:R-:W-:Y:S02]  /*1f300*/  @P1 LOP3.LUT R21, R15, 0x80000000, RZ, 0x3c, !PT ;  /* 0x800000000f151812 */ /* 0x000fe400078e3cff */
[----:B------:R-:W-:-:S03]  /*1f310*/  FSEL R16, R16, R18, !P0 ;  /* 0x0000001210107208 */ /* 0x000fc60004000000 */
[----:B------:R-:W-:Y:S01]  /*1f320*/  @P1 IMAD.MOV.U32 R15, RZ, RZ, R21 ;  /* 0x000000ffff0f1224 */ /* 0x000fe200078e0015 */
[----:B------:R-:W-:-:S05]  /*1f330*/  @P1 LOP3.LUT R21, R17, 0x80000000, RZ, 0x3c, !PT ;  /* 0x8000000011151812 */ /* 0x000fca00078e3cff */
[C---:B------:R-:W-:Y:S01]  /*1f340*/  DMUL R18, R14.reuse, R76 ;  /* 0x0000004c0e127228 */ /* 0x040fe20000000000 */
[----:B------:R-:W-:Y:S01]  /*1f350*/  @P1 IMAD.MOV.U32 R17, RZ, RZ, R21 ;  /* 0x000000ffff111224 */ /* 0x000fe200078e0015 */
[----:B------:R-:W-:-:S06]  /*1f360*/  DMUL R14, R14, R70 ;  /* 0x000000460e0e7228 */ /* 0x000fcc0000000000 */
[C---:B------:R-:W-:Y:S02]  /*1f370*/  DFMA R70, R16.reuse, R70, -R18 ;  /* 0x000000461046722b */ /* 0x040fe40000000812 */
[----:B------:R-:W-:Y:S01]  /*1f380*/  DFMA R76, R16, R76, R14 ;  /* 0x0000004c104c722b */ /* 0x000fe2000000000e */
[----:B--2---:R-:W-:-:S13]  /*1f390*/  ISETP.GE.U32.AND P0, PT, R64, R23, PT ;  /* 0x000000174000720c */ /* 0x004fda0003f06070 */
[----:B------:R-:W-:Y:S05]  /*1f3a0*/  @P0 BRA `(.L_x_509) ;  /* 0x0000000000a40947 */ /* 0x000fea0003800000 */
        /* <DEDUP_REMOVED lines=41> */
.L_x_509:
[----:B------:R-:W-:Y:S05]  /*1f640*/  BSYNC.RECONVERGENT B0 ;  /* 0x0000000000007941 */ /* 0x000fea0003800200 */
.L_x_508:
[----:B------:R-:W-:Y:S06]  /*1f650*/  BAR.SYNC.DEFER_BLOCKING 0x0 ;  /* 0x0000000000007b1d */ /* 0x000fec0000010000 */
[----:B------:R-:W2:Y:S01]  /*1f660*/  LDG.E R6, desc[UR8][R30.64+0x4] ;  /* 0x000004081e067981 */ /* 0x000ea2000c1e1900 */
[----:B------:R-:W-:Y:S01]  /*1f670*/  BSSY.RECONVERGENT B1, `(.L_x_510) ;  /* 0x00001cf000017945 */ /* 0x000fe20003800200 */
[----:B------:R-:W-:Y:S02]  /*1f680*/  CS2R R48, SRZ ;  /* 0x0000000000307805 */ /* 0x000fe4000001ff00 */
        /* <DEDUP_REMOVED lines=9> */
.L_x_542:
        /* <DEDUP_REMOVED lines=80> */
.L_x_514:
        /* <DEDUP_REMOVED lines=32> */
.L_x_517:
[----:B------:R-:W-:Y:S05]  /*1fe20*/  BSYNC.RECONVERGENT B4 ;  /* 0x0000000000047941 */ /* 0x000fea0003800200 */
.L_x_516:
        /* <DEDUP_REMOVED lines=22> */
.L_x_519:
[----:B------:R-:W-:Y:S05]  /*1ff90*/  BSYNC.RECONVERGENT B4 ;  /* 0x0000000000047941 */ /* 0x000fea0003800200 */
.L_x_518:
[----:B------:R-:W-:Y:S01]  /*1ffa0*/  DADD R46, RZ, R16 ;  /* 0x00000000ff2e7229 */ /* 0x000fe20000000010 */
[----:B------:R-:W-:Y:S10]  /*1ffb0*/  @!P0 BRA `(.L_x_520) ;  /* 0x0000000000148947 */ /* 0x000ff40003800000 */
.L_x_515:
[----:B------:R-:W0:Y:S02]  /*1ffc0*/  LDC.64 R14, c[0x0][0x398] ;  /* 0x0000e600ff0e7b82 */ /* 0x000e240000000a00 */
[----:B0-----:R-:W2:Y:S02]  /*1ffd0*/  LDG.E.U8 R14, desc[UR8][R14.64+0x2a] ;  /* 0x00002a080e0e7981 */ /* 0x001ea4000c1e1100 */
[----:B--2---:R-:W-:-:S13]  /*1ffe0*/  ISETP.NE.AND P0, PT, R14, RZ, PT ;  /* 0x000000ff0e00720c */ /* 0x004fda0003f05270 */
[----:B------:R-:W-:Y:S05]  /*1fff0*/  @!P0 BREAK.RELIABLE B3 ;  /* 0x0000000000038942 */ /* 0x000fea0003800100 */
[----:B------:R-:W-:Y:S05]  /*20000*/  @!P0 BRA `(.L_x_521) ;  /* 0x0000000000cc8947 */ /* 0x000fea0003800000 */
.L_x_520:
[----:B------:R-:W-:Y:S05]  /*20010*/  BSYNC.RELIABLE B3 ;  /* 0x0000000000037941 */ /* 0x000fea0003800100 */
.L_x_513:
[----:B------:R-:W2:Y:S04]  /*20020*/  LDG.E.64 R18, desc[UR8][R10.64] ;  /* 0x000000080a127981 */ /* 0x000ea8000c1e1b00 */
[----:B------:R0:W5:Y:S01]  /*20030*/  LDG.E.64 R56, desc[UR8][R10.64+0x8] ;  /* 0x000008080a387981 */ /* 0x000162000c1e1b00 */
[C---:B------:R-:W-:Y:S01]  /*20040*/  DMUL R50, R12.reuse, R12 ;  /* 0x0000000c0c327228 */ /* 0x040fe20000000000 */
[----:B------:R-:W-:Y:S01]  /*20050*/  MOV R16, 0x1 ;  /* 0x0000000100107802 */ /* 0x000fe20000000f00 */
        /* <DEDUP_REMOVED lines=19> */
[----:B------:R-:W-:Y:S02]  /*20190*/  IMAD.MOV.U32 R58, RZ, RZ, R16 ;  /* 0x000000ffff3a7224 */ /* 0x000fe400078e0010 */
[----:B------:R-:W-:-:S07]  /*201a0*/  IMAD.MOV.U32 R59, RZ, RZ, R17 ;  /* 0x000000ffff3b7224 */ /* 0x000fce00078e0011 */
.L_x_523:
[----:B------:R-:W-:Y:S05]  /*201b0*/  BSYNC.RECONVERGENT B3 ;  /* 0x0000000000037941 */ /* 0x000fea0003800200 */
.L_x_522:
[----:B------:R-:W0:Y:S01]  /*201c0*/  MUFU.RCP64H R15, R51 ;  /* 0x00000033000f7308 */ /* 0x000e220000001800 */
[----:B------:R-:W-:Y:S01]  /*201d0*/  MOV R14, 0x1 ;  /* 0x00000001000e7802 */ /* 0x000fe20000000f00 */
[----:B------:R-:W-:Y:S01]  /*201e0*/  BSSY.RECONVERGENT B3, `(.L_x_524) ;  /* 0x0000013000037945 */ /* 0x000fe20003800200 */
[----:B-----5:R-:W-:-:S04]  /*201f0*/  FSETP.GEU.AND P1, PT, |R57|, 6.5827683646048100446e-37, PT ;  /* 0x036000003900780b */ /* 0x020fc80003f2e200 */
        /* <DEDUP_REMOVED lines=17> */
.L_x_525:
[----:B------:R-:W-:Y:S05]  /*20310*/  BSYNC.RECONVERGENT B3 ;  /* 0x0000000000037941 */ /* 0x000fea0003800200 */
.L_x_524:
[----:B------:R-:W-:-:S08]  /*20320*/  DADD R16, -R16, R58 ;  /* 0x0000000010107229 */ /* 0x000fd0000000013a */
[----:B------:R-:W-:-:S11]  /*20330*/  DADD R46, R16, R46 ;  /* 0x00000000102e7229 */ /* 0x000fd6000000002e */
.L_x_521:
[----:B------:R-:W-:Y:S05]  /*20340*/  BSYNC.RECONVERGENT B2 ;  /* 0x0000000000027941 */ /* 0x000fea0003800200 */
.L_x_512:
        /* <DEDUP_REMOVED lines=34> */
.L_x_529:
[----:B------:R-:W-:Y:S05]  /*20570*/  BSYNC.RECONVERGENT B3 ;  /* 0x0000000000037941 */ /* 0x000fea0003800200 */
.L_x_528:
        /* <DEDUP_REMOVED lines=22> */
.L_x_531:
[----:B------:R-:W-:Y:S05]  /*206e0*/  BSYNC.RECONVERGENT B3 ;  /* 0x0000000000037941 */ /* 0x000fea0003800200 */
.L_x_530:
        /* <DEDUP_REMOVED lines=66> */
.L_x_533:
[----:B------:R-:W-:Y:S05]  /*20b10*/  BSYNC.RECONVERGENT B0 ;  /* 0x0000000000007941 */ /* 0x000fea0003800200 */
.L_x_532:
        /* <DEDUP_REMOVED lines=15> */
.L_x_535:
[----:B------:R-:W-:Y:S05]  /*20c10*/  BSYNC.RECONVERGENT B3 ;  /* 0x0000000000037941 */ /* 0x000fea0003800200 */
.L_x_534:
        /* <DEDUP_REMOVED lines=23> */
[----:B-----5:R-:W-:Y:S05]  /*20d90*/  CALL.REL.NOINC `($__internal_0_$__cuda_sm20_div_rn_f64_full) ;  /* 0x000000c0008c7944 */ /* 0x020fea0003c00000 */
[----:B------:R-:W-:Y:S01]  /*20da0*/  MOV R14, R16 ;  /* 0x00000010000e7202 */ /* 0x000fe20000000f00 */
[----:B------:R-:W-:-:S07]  /*20db0*/  IMAD.MOV.U32 R15, RZ, RZ, R17 ;  /* 0x000000ffff0f7224 */ /* 0x000fce00078e0011 */
.L_x_537:
[----:B------:R-:W-:Y:S05]  /*20dc0*/  BSYNC.RECONVERGENT B3 ;  /* 0x0000000000037941 */ /* 0x000fea0003800200 */
.L_x_536:
        /* <DEDUP_REMOVED lines=14> */
[----:B------:R-:W-:Y:S01]  /*20eb0*/  MOV R20, 0xfca213ea ;  /* 0xfca213ea00147802 */ /* 0x000fe20000000f00 */
[----:B------:R-:W-:Y:S01]  /*20ec0*/  IMAD.MOV.U32 R21, RZ, RZ, 0x3e928af3 ;  /* 0x3e928af3ff157424 */ /* 0x000fe200078e00ff */
        /* <DEDUP_REMOVED lines=50> */
.L_x_539:
[----:B------:R-:W-:Y:S05]  /*211f0*/  BSYNC.RECONVERGENT B0 ;  /* 0x0000000000007941 */ /* 0x000fea0003800200 */
.L_x_538:
        /* <DEDUP_REMOVED lines=15> */
.L_x_541:
[----:B------:R-:W-:Y:S05]  /*212f0*/  BSYNC.RECONVERGENT B3 ;  /* 0x0000000000037941 */ /* 0x000fea0003800200 */
.L_x_540:
[----:B------:R-:W-:-:S11]  /*21300*/  DADD R46, R46, -R16 ;  /* 0x000000002e2e7229 */ /* 0x000fd60000000810 */
.L_x_527:
[----:B------:R-:W-:Y:S05]  /*21310*/  BSYNC.RECONVERGENT B2 ;  /* 0x0000000000027941 */ /* 0x000fea0003800200 */
.L_x_526:
[----:B------:R-:W-:Y:S01]  /*21320*/  IADD3 R7, PT, PT, R63, R7, RZ ;  /* 0x000000073f077210 */ /* 0x000fe20007ffe0ff */
[----:B------:R-:W-:-:S03]  /*21330*/  DADD R48, R48, R46 ;  /* 0x0000000030307229 */ /* 0x000fc6000000002e */
[----:B------:R-:W-:-:S13]  /*21340*/  ISETP.GE.AND P0, PT, R7, R6, PT ;  /* 0x000000060700720c */ /* 0x000fda0003f06270 */
[----:B------:R-:W-:Y:S05]  /*21350*/  @!P0 BRA `(.L_x_542) ;  /* 0xffffffe000f08947 */ /* 0x000fea000383ffff */
.L_x_511:
[----:B------:R-:W-:Y:S05]  /*21360*/  BSYNC.RECONVERGENT B1 ;  /* 0x0000000000017941 */ /* 0x000fea0003800200 */
.L_x_510:
        /* <DEDUP_REMOVED lines=10> */
.L_x_544:
        /* <DEDUP_REMOVED lines=14> */
.L_x_543:
[----:B------:R-:W2:Y:S01]  /*214f0*/  LDG.E.64 R4, desc[UR8][R30.64+0x20] ;  /* 0x000020081e047981 */ /* 0x000ea2000c1e1b00 */
[----:B------:R-:W3:Y:S01]  /*21500*/  S2UR UR5, SR_CgaCtaId ;  /* 0x00000000000579c3 */ /* 0x000ee20000008800 */
[----:B------:R-:W-:Y:S01]  /*21510*/  UMOV UR4, 0x400 ;  /* 0x0000040000047882 */ /* 0x000fe20000000000 */
[----:B------:R-:W-:Y:S01]  /*21520*/  DSETP.MAX.AND P0, P1, |R44|, 1, PT ;  /* 0x3ff000002c00742a */ /* 0x000fe2000390f200 */
[----:B0-----:R-:W-:Y:S01]  /*21530*/  MOV R0, R45 ;  /* 0x0000002d00007202 */ /* 0x001fe20000000f00 */
[----:B------:R-:W-:Y:S01]  /*21540*/  IMAD.MOV.U32 R6, RZ, RZ, 0x80000 ;  /* 0x00080000ff067424 */ /* 0x000fe200078e00ff */
[----:B------:R-:W-:Y:S01]  /*21550*/  UMOV UR6, 0xa0b5ed8d ;  /* 0xa0b5ed8d00067882 */ /* 0x000fe20000000000 */
[----:B------:R-:W-:Y:S02]  /*21560*/  UMOV UR7, 0x3eb0c6f7 ;  /* 0x3eb0c6f700077882 */ /* 0x000fe40000000000 */
[----:B-1----:R-:W-:Y:S01]  /*21570*/  FSEL R7, |R0|, 1.875, P0 ;  /* 0x3ff0000000077808 */ /* 0x002fe20000000200 */
[----:B------:R-:W-:-:S07]  /*21580*/  IMAD.MOV.U32 R0, RZ, RZ, R44 ;  /* 0x000000ffff007224 */ /* 0x000fce00078e002c */
[----:B------:R-:W-:Y:S02]  /*21590*/  @P1 LOP3.LUT R7, R6, 0x3ff00000, RZ, 0xfc, !PT ;  /* 0x3ff0000006071812 */ /* 0x000fe400078efcff */
[----:B------:R-:W-:Y:S01]  /*215a0*/  SEL R6, R0, RZ, P0 ;  /* 0x000000ff00067207 */ /* 0x000fe20000000000 */
[----:B---3--:R-:W-:-:S05]  /*215b0*/  ULEA UR4, UR5, UR4, 0x18 ;  /* 0x0000000405047291 */ /* 0x008fca000f8ec0ff */
[----:B------:R-:W-:-:S04]  /*215c0*/  DFMA R6, R6, -UR6, R44 ;  /* 0x8000000606067c2b */ /* 0x000fc8000800002c */
[----:B------:R-:W2:Y:S02]  /*215d0*/  LDS.64 R2, [UR4] ;  /* 0x00000004ff027984 */ /* 0x000ea40008000a00 */
[----:B--2---:R-:W-:-:S08]  /*215e0*/  DADD R2, R2, R4 ;  /* 0x0000000002027229 */ /* 0x004fd00000000004 */
[----:B------:R-:W-:Y:S02]  /*215f0*/  DSETP.GEU.AND P0, PT, R2, R6, PT ;  /* 0x000000060200722a */ /* 0x000fe40003f0e000 */
[----:B------:R-:W-:Y:S01]  /*21600*/  IMAD.MOV.U32 R44, RZ, RZ, R2 ;  /* 0x000000ffff2c7224 */ /* 0x000fe200078e0002 */
[----:B------:R-:W-:-:S11]  /*21610*/  MOV R45, R3 ;  /* 0x00000003002d7202 */ /* 0x000fd60000000f00 */
[----:B------:R-:W-:Y:S05]  /*21620*/  @!P0 BRA `(.L_x_545) ;  /* 0xffffffc0009c8947 */ /* 0x000fea000383ffff */
[----:B------:R-:W-:-:S06]  /*21630*/  DSETP.GEU.AND P0, PT, R54, R40, PT ;  /* 0x000000283600722a */ /* 0x000fcc0003f0e000 */
[----:B------:R-:W-:Y:S02]  /*21640*/  FSEL R44, R54, R40, !P0 ;  /* 0x00000028362c7208 */ /* 0x000fe40004000000 */
[----:B------:R-:W-:Y:S02]  /*21650*/  FSEL R45, R55, R41, !P0 ;  /* 0x00000029372d7208 */ /* 0x000fe40004000000 */
[----:B------:R-:W-:Y:S02]  /*21660*/  FSEL R42, R52, R36, !P0 ;  /* 0x00000024342a7208 */ /* 0x000fe40004000000 */
[----:B------:R-:W-:-:S07]  /*21670*/  FSEL R43, R53, R37, !P0 ;  /* 0x00000025352b7208 */ /* 0x000fce0004000000 */
.L_x_365:
[----:B------:R-:W-:Y:S01]  /*21680*/  UMOV UR6, 0xa2529d39 ;  /* 0xa2529d3900067882 */ /* 0x000fe20000000000 */
[----:B------:R-:W-:Y:S01]  /*21690*/  UMOV UR7, 0x3f91df46 ;  /* 0x3f91df4600077882 */ /* 0x000fe20000000000 */
[----:B------:R-:W-:Y:S01]  /*216a0*/  DADD R36, -R36, R42 ;  /* 0x0000000024247229 */ /* 0x000fe2000000012a */
[----:B------:R-:W-:Y:S01]  /*216b0*/  LEA R2, R64, UR4, 0x3 ;  /* 0x0000000440027c11 */ /* 0x000fe2000f8e18ff */
[C---:B------:R-:W-:Y:S02]  /*216c0*/  DADD R56, R42.reuse, -UR6 ;  /* 0x800000062a387e29 */ /* 0x040fe40008000000 */
[----:B------:R-:W-:-:S06]  /*216d0*/  DADD R4, R42, UR6 ;  /* 0x000000062a047e29 */ /* 0x000fcc0008000000 */
[----:B------:R-:W-:-:S14]  /*216e0*/  DSETP.GE.AND P0, PT, R56, R32, PT ;  /* 0x000000203800722a */ /* 0x000fdc0003f06000 */
[----:B------:R-:W-:Y:S05]  /*216f0*/  @!P0 BRA `(.L_x_546) ;  /* 0x0000003c00488947 */ /* 0x000fea0003800000 */
[----:B-1----:R-:W1:Y:S01]  /*21700*/  LDC.64 R6, c[0x0][0x3a8] ;  /* 0x0000ea00ff067b82 */ /* 0x002e620000000a00 */
[----:B------:R-:W-:-:S04]  /*21710*/  IMAD.SHL.U32 R13, R26, 0x4, RZ ;  /* 0x000000041a0d7824 */ /* 0x000fc800078e00ff */
[----:B-1----:R-:W-:-:S05]  /*21720*/  IMAD.WIDE.U32 R12, R13, 0x4, R6 ;  /* 0x000000040d0c7825 */ /* 0x002fca00078e0006 */
[----:B------:R-:W2:Y:S04]  /*21730*/  LDG.E R7, desc[UR8][R12.64+0x4] ;  /* 0x000004080c077981 */ /* 0x000ea8000c1e1900 */
[----:B------:R-:W3:Y:S04]  /*21740*/  LDG.E R9, desc[UR8][R12.64+0x8] ;  /* 0x000008080c097981 */ /* 0x000ee8000c1e1900 */
[----:B0-----:R-:W4:Y:S04]  /*21750*/  LDG.E R15, desc[UR8][R12.64+0xc] ;  /* 0x00000c080c0f7981 */ /* 0x001f28000c1e1900 */
[----:B------:R0:W5:Y:S01]  /*21760*/  LDG.E R3, desc[UR8][R12.64] ;  /* 0x000000080c037981 */ /* 0x000162000c1e1900 */
[----:B------:R-:W-:Y:S01]  /*21770*/  IMAD.MOV.U32 R22, RZ, RZ, 0x0 ;  /* 0x00000000ff167424 */ /* 0x000fe200078e00ff */
[----:B------:R-:W-:Y:S01]  /*21780*/  MOV R23, 0x3fd80000 ;  /* 0x3fd8000000177802 */ /* 0x000fe20000000f00 */
[----:B--2---:R-:W-:-:S02]  /*21790*/  IMAD R0, R7, 0x18, R62 ;  /* 0x0000001807007824 */ /* 0x004fc400078e023e */
[----:B---3--:R-:W-:-:S03]  /*217a0*/  IMAD R14, R9, 0x18, R62 ;  /* 0x00000018090e7824 */ /* 0x008fc600078e023e */
[----:B------:R-:W-:Y:S04]  /*217b0*/  LDS.64 R10, [R0] ;  /* 0x00000000000a7984 */ /* 0x000fe80000000a00 */
[----:B------:R-:W-:Y:S04]  /*217c0*/  LDS.64 R8, [R0+0x8] ;  /* 0x0000080000087984 */ /* 0x000fe80000000a00 */
[----:B------:R-:W1:Y:S04]  /*217d0*/  LDS.64 R76, [R14+0x8] ;  /* 0x000008000e4c7984 */ /* 0x000e680000000a00 */
[----:B------:R-:W2:Y:S04]  /*217e0*/  LDS.64 R40, [R14] ;  /* 0x000000000e287984 */ /* 0x000ea80000000a00 */
[----:B------:R-:W-:Y:S04]  /*217f0*/  LDS.64 R6, [R0+0x10] ;  /* 0x0000100000067984 */ /* 0x000fe80000000a00 */
[----:B------:R-:W3:Y:S01]  /*21800*/  LDS.64 R32, [R14+0x10] ;  /* 0x000010000e207984 */ /* 0x000ee20000000a00 */
[----:B-1----:R-:W-:-:S02]  /*21810*/  DADD R76, -R8, R76 ;  /* 0x00000000084c7229 */ /* 0x002fc4000000014c */
[----:B--2---:R-:W-:-:S06]  /*21820*/  DADD R40, -R10, R40 ;  /* 0x000000000a287229 */ /* 0x004fcc0000000128 */
[----:B0-----:R-:W-:Y:S02]  /*21830*/  DMUL R12, R76, R76 ;  /* 0x0000004c4c0c7228 */ /* 0x001fe40000000000 */
[----:B---3--:R-:W-:-:S06]  /*21840*/  DADD R32, -R6, R32 ;  /* 0x0000000006207229 */ /* 0x008fcc0000000120 */
[----:B------:R-:W-:-:S08]  /*21850*/  DFMA R12, R40, R40, R12 ;  /* 0x00000028280c722b */ /* 0x000fd0000000000c */
[----:B------:R-:W-:-:S06]  /*21860*/  DFMA R12, R32, R32, R12 ;  /* 0x00000020200c722b */ /* 0x000fcc000000000c */
[----:B------:R-:W0:Y:S04]  /*21870*/  MUFU.RSQ64H R21, R13 ;  /* 0x0000000d00157308 */ /* 0x000e280000001c00 */
[----:B------:R-:W-:Y:S02]  /*21880*/  VIADD R20, R13, 0xfcb00000 ;  /* 0xfcb000000d147836 */ /* 0x000fe40000000000 */
[--C-:B----4-:R-:W-:Y:S02]  /*21890*/  IMAD R0, R15, 0x18, R62.reuse ;  /* 0x000000180f007824 */ /* 0x110fe400078e023e */
[----:B-----5:R-:W-:-:S03]  /*218a0*/  IMAD R3, R3, 0x18, R62 ;  /* 0x0000001803037824 */ /* 0x020fc600078e023e */
[----:B------:R-:W-:Y:S04]  /*218b0*/  LDS.64 R58, [R0] ;  /* 0x00000000003a7984 */ /* 0x000fe80000000a00 */
[----:B------:R-:W1:Y:S01]  /*218c0*/  LDS.64 R70, [R3] ;  /* 0x0000000003467984 */ /* 0x000e620000000a00 */
[----:B0-----:R-:W-:-:S03]  /*218d0*/  DMUL R14, R20, R20 ;  /* 0x00000014140e7228 */ /* 0x001fc60000000000 */
[----:B------:R-:W0:Y:S04]  /*218e0*/  LDS.64 R78, [R3+0x8] ;  /* 0x00000800034e7984 */ /* 0x000e280000000a00 */
[----:B------:R-:W2:Y:S01]  /*218f0*/  LDS.64 R60, [R3+0x10] ;  /* 0x00001000033c7984 */ /* 0x000ea20000000a00 */
[----:B------:R-:W-:-:S03]  /*21900*/  DFMA R14, R12, -R14, 1 ;  /* 0x3ff000000c0e742b */ /* 0x000fc6000000080e */
[----:B------:R-:W3:Y:S04]  /*21910*/  LDS.64 R54, [R0+0x8] ;  /* 0x0000080000367984 */ /* 0x000ee80000000a00 */
[----:B------:R-:W4:Y:S01]  /*21920*/  LDS.64 R52, [R0+0x10] ;  /* 0x0000100000347984 */ /* 0x000f220000000a00 */
[----:B------:R-:W-:Y:S02]  /*21930*/  DFMA R22, R14, R22, 0.5 ;  /* 0x3fe000000e16742b */ /* 0x000fe40000000016 */
[----:B------:R-:W-:-:S08]  /*21940*/  DMUL R14, R20, R14 ;  /* 0x0000000e140e7228 */ /* 0x000fd00000000000 */
[----:B------:R-:W-:Y:S01]  /*21950*/  DFMA R22, R22, R14, R20 ;  /* 0x0000000e1616722b */ /* 0x000fe20000000014 */
[----:B------:R-:W-:-:S07]  /*21960*/  ISETP.GE.U32.AND P0, PT, R20, 0x7ca00000, PT ;  /* 0x7ca000001400780c */ /* 0x000fce0003f06070 */
[----:B------:R-:W-:Y:S02]  /*21970*/  DMUL R14, R12, R22 ;  /* 0x000000160c0e7228 */ /* 0x000fe40000000000 */
[----:B------:R-:W-:Y:S02]  /*21980*/  VIADD R17, R23, 0xfff00000 ;  /* 0xfff0000017117836 */ /* 0x000fe40000000000 */
[----:B------:R-:W-:-:S04]  /*21990*/  IMAD.MOV.U32 R16, RZ, RZ, R22 ;  /* 0x000000ffff107224 */ /* 0x000fc800078e0016 */
[----:B------:R-:W-:Y:S02]  /*219a0*/  DFMA R18, R14, -R14, R12 ;  /* 0x8000000e0e12722b */ /* 0x000fe4000000000c */
[----:B-1----:R-:W-:Y:S02]  /*219b0*/  DADD R70, R70, -R10 ;  /* 0x0000000046467229 */ /* 0x002fe4000000080a */
[----:B0-----:R-:W-:Y:S02]  /*219c0*/  DADD R78, R78, -R8 ;  /* 0x000000004e4e7229 */ /* 0x001fe40000000808 */
[----:B--2---:R-:W-:Y:S02]  /*219d0*/  DADD R60, R60, -R6 ;  /* 0x000000003c3c7229 */ /* 0x004fe40000000806 */
[----:B------:R-:W-:Y:S02]  /*219e0*/  DADD R58, -R10, R58 ;  /* 0x000000000a3a7229 */ /* 0x000fe4000000013a */
[----:B---3--:R-:W-:-:S02]  /*219f0*/  DADD R54, -R8, R54 ;  /* 0x0000000008367229 */ /* 0x008fc40000000136 */
[----:B----4-:R-:W-:Y:S02]  /*21a00*/  DADD R52, -R6, R52 ;  /* 0x0000000006347229 */ /* 0x010fe40000000134 */
        /* <DEDUP_REMOVED lines=9> */
.L_x_547:
        /* <DEDUP_REMOVED lines=23> */
.L_x_549:
[----:B------:R-:W-:Y:S05]  /*21c10*/  BSYNC.RECONVERGENT B1 ;  /* 0x0000000000017941 */ /* 0x000fea0003800200 */
.L_x_548:
        /* <DEDUP_REMOVED lines=23> */
.L_x_551:
[----:B------:R-:W-:Y:S05]  /*21d90*/  BSYNC.RECONVERGENT B1 ;  /* 0x0000000000017941 */ /* 0x000fea0003800200 */
.L_x_550:
        /* <DEDUP_REMOVED lines=23> */
.L_x_553:
[----:B------:R-:W-:Y:S05]  /*21f10*/  BSYNC.RECONVERGENT B1 ;  /* 0x0000000000017941 */ /* 0x000fea0003800200 */
.L_x_552:
        /* <DEDUP_REMOVED lines=21> */
.L_x_554:
[-C--:B------:R-:W-:Y:S01]  /*22070*/  DFMA R12, -R76, R16.reuse, R78 ;  /* 0x000000104c0c722b */ /* 0x080fe2000000014e */
[----:B------:R-:W-:Y:S01]  /*22080*/  BSSY.RECONVERGENT B1, `(.L_x_555) ;  /* 0x000001c000017945 */ /* 0x000fe20003800200 */
[-C--:B------:R-:W-:Y:S02]  /*22090*/  DFMA R66, -R40, R16.reuse, R70 ;  /* 0x000000102842722b */ /* 0x080fe40000000146 */
[----:B------:R-:W-:Y:S01]  /*220a0*/  DFMA R60, -R32, R16, R60 ;  /* 0x00000010203c722b */ /* 0x000fe2000000013c */
[----:B------:R-:W-:-:S03]  /*220b0*/  IMAD.MOV.U32 R16, RZ, RZ, 0x0 ;  /* 0x00000000ff107424 */ /* 0x000fc600078e00ff */
[----:B------:R-:W-:Y:S01]  /*220c0*/  DMUL R14, R12, R12 ;  /* 0x0000000c0c0e7228 */ /* 0x000fe20000000000 */
[----:B------:R-:W-:-:S07]  /*220d0*/  IMAD.MOV.U32 R17, RZ, RZ, 0x3fd80000 ;  /* 0x3fd80000ff117424 */ /* 0x000fce00078e00ff */
[----:B------:R-:W-:-:S08]  /*220e0*/  DFMA R14, R66, R66, R14 ;  /* 0x00000042420e722b */ /* 0x000fd0000000000e */
[----:B------:R-:W-:-:S06]  /*220f0*/  DFMA R22, R60, R60, R14 ;  /* 0x0000003c3c16722b */ /* 0x000fcc000000000e */
        /* <DEDUP_REMOVED lines=20> */
.L_x_556:
[----:B------:R-:W-:Y:S05]  /*22240*/  BSYNC.RECONVERGENT B1 ;  /* 0x0000000000017941 */ /* 0x000fea0003800200 */
.L_x_555:
        /* <DEDUP_REMOVED lines=23> */
.L_x_558:
[----:B------:R-:W-:Y:S05]  /*223c0*/  BSYNC.RECONVERGENT B1 ;  /* 0x0000000000017941 */ /* 0x000fea0003800200 */
.L_x_557:
        /* <DEDUP_REMOVED lines=23> */
.L_x_560:
[----:B------:R-:W-:Y:S05]  /*22540*/  BSYNC.RECONVERGENT B1 ;  /* 0x0000000000017941 */ /* 0x000fea0003800200 */
.L_x_559:
        /* <DEDUP_REMOVED lines=23> */
.L_x_562:
[----:B------:R-:W-:Y:S05]  /*226c0*/  BSYNC.RECONVERGENT B1 ;  /* 0x0000000000017941 */ /* 0x000fea0003800200 */
.L_x_561:
        /* <DEDUP_REMOVED lines=37> */
.L_x_564:
[----:B------:R-:W-:Y:S05]  /*22920*/  BSYNC.RECONVERGENT B1 ;  /* 0x0000000000017941 */ /* 0x000fea0003800200 */
.L_x_563:
        /* <DEDUP_REMOVED lines=23> */
.L_x_566:
[----:B------:R-:W-:Y:S05]  /*22aa0*/  BSYNC.RECONVERGENT B1 ;  /* 0x0000000000017941 */ /* 0x000fea0003800200 */
.L_x_565:
        /* <DEDUP_REMOVED lines=23> */
.L_x_568:
[----:B------:R-:W-:Y:S05]  /*22c20*/  BSYNC.RECONVERGENT B1 ;  /* 0x0000000000017941 */ /* 0x000fea0003800200 */
.L_x_567:
        /* <DEDUP_REMOVED lines=25> */
.L_x_570:
[----:B------:R-:W-:Y:S05]  /*22dc0*/  BSYNC.RECONVERGENT B2 ;  /* 0x0000000000027941 */ /* 0x000fea0003800200 */
.L_x_569:
        /* <DEDUP_REMOVED lines=49> */
[----:B------:R-:W-:-:S04]  /*230e0*/  FSEL R14, R18, R22, !P0 ;  /* 0x00000016120e7208 */ /* 0x000fc80004000000 */
        /* <DEDUP_REMOVED lines=55> */
.L_x_571:
        /* <DEDUP_REMOVED lines=14> */
.L_x_604:
[----:B--2---:R-:W-:Y:S01]  /*23540*/  IMAD.WIDE R12, R10, 0x4, R38 ;  /* 0x000000040a0c7825 */ /* 0x004fe200078e0226 */
[----:B0-----:R-:W0:Y:S04]  /*23550*/  LDC.64 R14, c[0x0][0x388] ;  /* 0x0000e200ff0e7b82 */ /* 0x001e280000000a00 */
        /* <DEDUP_REMOVED lines=22> */
[C---:B------:R-:W-:Y:S01]  /*236c0*/  IADD3 R33, PT, PT, R17.reuse, -0x3, RZ ;  /* 0xfffffffd11217810 */ /* 0x040fe20007ffe0ff */
[--C-:B------:R-:W-:Y:S01]  /*236d0*/  IMAD R13, R16, 0x3, -R7.reuse ;  /* 0x00000003100d7824 */ /* 0x100fe200078e0a07 */
[-C--:B------:R-:W-:Y:S01]  /*236e0*/  ISETP.GE.AND P5, PT, R14, R7.reuse, PT ;  /* 0x000000070e00720c */ /* 0x080fe20003fa6270 */
[----:B------:R-:W-:Y:S01]  /*236f0*/  VIADD R14, R17, 0xffffffff ;  /* 0xffffffff110e7836 */ /* 0x000fe20000000000 */
        /* <DEDUP_REMOVED lines=52> */
.L_x_576:
[----:B------:R-:W0:Y:S01]  /*23a40*/  LDC.64 R50, c[0x0][0x398] ;  /* 0x0000e600ff327b82 */ /* 0x000e220000000a00 */
[----:B------:R-:W-:Y:S01]  /*23a50*/  ISETP.GE.AND P0, PT, R10, R8, PT ;  /* 0x000000080a00720c */ /* 0x000fe20003f06270 */
[----:B------:R-:W2:-:S12]  /*23a60*/  LDG.E.64 R40, desc[UR8][R12.64+0x10] ;  /* 0x000010080c287981 */ /* 0x000e98000c1e1b00 */
[----:B0-----:R-:W2:Y:S04]  /*23a70*/  @!P0 LDG.E.64 R18, desc[UR8][R50.64+0x10] ;  /* 0x0000100832128981 */ /* 0x001ea8000c1e1b00 */
[----:B------:R-:W3:Y:S01]  /*23a80*/  LDG.E.U8 R0, desc[UR8][R50.64+0x28] ;  /* 0x0000280832007981 */ /* 0x000ee2000c1e1100 */
[----:B------:R-:W0:Y:S01]  /*23a90*/  MUFU.RSQ64H R21, R33 ;  /* 0x0000002100157308 */ /* 0x000e220000001c00 */
[----:B------:R-:W-:Y:S01]  /*23aa0*/  IADD3 R20, PT, PT, R33, -0x3500000, RZ ;  /* 0xfcb0000021147810 */ /* 0x000fe20007ffe0ff */
[----:B------:R-:W-:Y:S02]  /*23ab0*/  IMAD.MOV.U32 R16, RZ, RZ, 0x0 ;  /* 0x00000000ff107424 */ /* 0x000fe400078e00ff */
[----:B------:R-:W-:-:S03]  /*23ac0*/  IMAD.MOV.U32 R17, RZ, RZ, 0x3fd80000 ;  /* 0x3fd80000ff117424 */ /* 0x000fc600078e00ff */
        /* <DEDUP_REMOVED lines=25> */
.L_x_579:
[----:B------:R-:W-:Y:S05]  /*23c60*/  BSYNC.RECONVERGENT B4 ;  /* 0x0000000000047941 */ /* 0x000fea0003800200 */
.L_x_578:
        /* <DEDUP_REMOVED lines=22> */
.L_x_581:
[----:B------:R-:W-:Y:S05]  /*23dd0*/  BSYNC.RECONVERGENT B4 ;  /* 0x0000000000047941 */ /* 0x000fea0003800200 */
.L_x_580:
[----:B------:R-:W-:Y:S01]  /*23de0*/  DADD R40, RZ, R16 ;  /* 0x00000000ff287229 */ /* 0x000fe20000000010 */
[----:B------:R-:W-:Y:S10]  /*23df0*/  @!P5 BRA `(.L_x_582) ;  /* 0x000000000014d947 */ /* 0x000ff40003800000 */
.L_x_577:
[----:B------:R-:W0:Y:S02]  /*23e00*/  LDC.64 R14, c[0x0][0x398] ;  /* 0x0000e600ff0e7b82 */ /* 0x000e240000000a00 */
[----:B0-----:R-:W2:Y:S02]  /*23e10*/  LDG.E.U8 R14, desc[UR8][R14.64+0x2a] ;  /* 0x00002a080e0e7981 */ /* 0x001ea4000c1e1100 */
[----:B--2---:R-:W-:-:S13]  /*23e20*/  ISETP.NE.AND P0, PT, R14, RZ, PT ;  /* 0x000000ff0e00720c */ /* 0x004fda0003f05270 */
[----:B------:R-:W-:Y:S05]  /*23e30*/  @!P0 BREAK.RELIABLE B3 ;  /* 0x0000000000038942 */ /* 0x000fea0003800100 */
[----:B------:R-:W-:Y:S05]  /*23e40*/  @!P0 BRA `(.L_x_583) ;  /* 0x0000000000cc8947 */ /* 0x000fea0003800000 */
.L_x_582:
[----:B------:R-:W-:Y:S05]  /*23e50*/  BSYNC.RELIABLE B3 ;  /* 0x0000000000037941 */ /* 0x000fea0003800100 */
.L_x_575:
        /* <DEDUP_REMOVED lines=25> */
.L_x_585:
[----:B------:R-:W-:Y:S05]  /*23ff0*/  BSYNC.RECONVERGENT B3 ;  /* 0x0000000000037941 */ /* 0x000fea0003800200 */
.L_x_584:
        /* <DEDUP_REMOVED lines=21> */
.L_x_587:
[----:B------:R-:W-:Y:S05]  /*24150*/  BSYNC.RECONVERGENT B3 ;  /* 0x0000000000037941 */ /* 0x000fea0003800200 */
.L_x_586:
[----:B------:R-:W-:-:S08]  /*24160*/  DADD R16, -R16, R52 ;  /* 0x0000000010107229 */ /* 0x000fd00000000134 */
[----:B------:R-:W-:-:S11]  /*24170*/  DADD R40, R16, R40 ;  /* 0x0000000010287229 */ /* 0x000fd60000000028 */
.L_x_583:
[----:B------:R-:W-:Y:S05]  /*24180*/  BSYNC.RECONVERGENT B2 ;  /* 0x0000000000027941 */ /* 0x000fea0003800200 */
.L_x_574:
        /* <DEDUP_REMOVED lines=34> */
.L_x_591:
[----:B------:R-:W-:Y:S05]  /*243b0*/  BSYNC.RECONVERGENT B3 ;  /* 0x0000000000037941 */ /* 0x000fea0003800200 */
.L_x_590:
        /* <DEDUP_REMOVED lines=19> */
[----:B------:R-:W-:Y:S01]  /*244f0*/  MOV R17, R15 ;  /* 0x0000000f00117202 */ /* 0x000fe20000000f00 */
[----:B------:R-:W-:Y:S01]  /*24500*/  IMAD.MOV.U32 R18, RZ, RZ, R22 ;  /* 0x000000ffff127224 */ /* 0x000fe200078e0016 */
[----:B------:R-:W-:Y:S01]  /*24510*/  MOV R15, 0x24540 ;  /* 0x00024540000f7802 */ /* 0x000fe20000000f00 */
[----:B------:R-:W-:-:S07]  /*24520*/  IMAD.MOV.U32 R19, RZ, RZ, R23 ;  /* 0x000000ffff137224 */ /* 0x000fce00078e0017 */
[----:B-----5:R-:W-:Y:S05]  /*24530*/  CALL.REL.NOINC `($__internal_0_$__cuda_sm20_div_rn_f64_full) ;  /* 0x0000008800a47944 */ /* 0x020fea0003c00000 */
.L_x_593:
[----:B------:R-:W-:Y:S05]  /*24540*/  BSYNC.RECONVERGENT B3 ;  /* 0x0000000000037941 */ /* 0x000fea0003800200 */
.L_x_592:
        /* <DEDUP_REMOVED lines=61> */
[----:B------:R-:W-:Y:S01]  /*24920*/  @!P1 IADD3 R14, PT, PT, R14, -R3, RZ ;  /* 0x800000030e0e9210 */ /* 0x000fe20007ffe0ff */
[----:B------:R-:W-:-:S03]  /*24930*/  @!P1 IMAD R21, R3, 0x100000, R21 ;  /* 0x0010000003159824 */ /* 0x000fc600078e0215 */
[----:B------:R-:W-:Y:S01]  /*24940*/  @!P1 LEA R15, R14, 0x3ff00000, 0x14 ;  /* 0x3ff000000e0f9811 */ /* 0x000fe200078ea0ff */
[----:B------:R-:W-:-:S06]  /*24950*/  @!P1 IMAD.MOV.U32 R14, RZ, RZ, RZ ;  /* 0x000000ffff0e9224 */ /* 0x000fcc00078e00ff */
[----:B------:R-:W-:-:S11]  /*24960*/  @!P1 DMUL R22, R20, R14 ;  /* 0x0000000e14169228 */ /* 0x000fd60000000000 */
.L_x_595:
[----:B------:R-:W-:Y:S05]  /*24970*/  BSYNC.RECONVERGENT B0 ;  /* 0x0000000000007941 */ /* 0x000fea0003800200 */
.L_x_594:
        /* <DEDUP_REMOVED lines=15> */
.L_x_597:
[----:B------:R-:W-:Y:S05]  /*24a70*/  BSYNC.RECONVERGENT B3 ;  /* 0x0000000000037941 */ /* 0x000fea0003800200 */
.L_x_596:
        /* <DEDUP_REMOVED lines=25> */
[----:B-----5:R-:W-:Y:S05]  /*24c10*/  CALL.REL.NOINC `($__internal_0_$__cuda_sm20_div_rn_f64_full) ;  /* 0x0000008000ec7944 */ /* 0x020fea0003c00000 */
[----:B------:R-:W-:Y:S01]  /*24c20*/  MOV R14, R16 ;  /* 0x00000010000e7202 */ /* 0x000fe20000000f00 */
[----:B------:R-:W-:-:S07]  /*24c30*/  IMAD.MOV.U32 R15, RZ, RZ, R17 ;  /* 0x000000ffff0f7224 */ /* 0x000fce00078e0011 */
.L_x_599:
[----:B------:R-:W-:Y:S05]  /*24c40*/  BSYNC.RECONVERGENT B3 ;  /* 0x0000000000037941 */ /* 0x000fea0003800200 */
.L_x_598:
        /* <DEDUP_REMOVED lines=51> */
[----:B------:R-:W-:Y:S01]  /*24f80*/  IMAD R21, R16, 0x100000, R23 ;  /* 0x0010000010157824 */ /* 0x000fe200078e0217 */
[----:B------:R-:W-:Y:S01]  /*24f90*/  MOV R20, R22 ;  /* 0x0000001600147202 */ /* 0x000fe20000000f00 */
        /* <DEDUP_REMOVED lines=14> */
.L_x_601:
[----:B------:R-:W-:Y:S05]  /*25080*/  BSYNC.RECONVERGENT B0 ;  /* 0x0000000000007941 */ /* 0x000fea0003800200 */
.L_x_600:
        /* <DEDUP_REMOVED lines=15> */
.L_x_603:
[----:B------:R-:W-:Y:S05]  /*25180*/  BSYNC.RECONVERGENT B3 ;  /* 0x0000000000037941 */ /* 0x000fea0003800200 */
.L_x_602:
[----:B------:R-:W-:-:S11]  /*25190*/  DADD R40, R40, -R16 ;  /* 0x0000000028287229 */ /* 0x000fd60000000810 */
.L_x_589:
[----:B------:R-:W-:Y:S05]  /*251a0*/  BSYNC.RECONVERGENT B2 ;  /* 0x0000000000027941 */ /* 0x000fea0003800200 */
.L_x_588:
[----:B------:R-:W-:Y:S01]  /*251b0*/  IMAD.IADD R10, R63, 0x1, R10 ;  /* 0x000000013f0a7824 */ /* 0x000fe200078e020a */
[----:B------:R-:W-:-:S04]  /*251c0*/  DADD R46, R46, R40 ;  /* 0x000000002e2e7229 */ /* 0x000fc80000000028 */
[----:B------:R-:W-:-:S13]  /*251d0*/  ISETP.GE.AND P0, PT, R10, R9, PT ;  /* 0x000000090a00720c */ /* 0x000fda0003f06270 */
[----:B------:R-:W-:Y:S05]  /*251e0*/  @!P0 BRA `(.L_x_604) ;  /* 0xffffffe000d48947 */ /* 0x000fea000383ffff */
.L_x_573:
[----:B------:R-:W-:Y:S05]  /*251f0*/  BSYNC.RECONVERGENT B1 ;  /* 0x0000000000017941 */ /* 0x000fea0003800200 */
.L_x_572:
[----:B------:R-:W-:Y:S05]  /*25200*/  WARPSYNC.ALL ;  /* 0x0000000000007948 */ /* 0x000fea0003800000 */
[----:B------:R-:W-:Y:S01]  /*25210*/  ISETP.GE.U32.AND P0, PT, R63, 0x2, PT ;  /* 0x000000023f00780c */ /* 0x000fe20003f06070 */
[----:B------:R1:W-:Y:S01]  /*25220*/  STS.64 [R2], R46 ;  /* 0x0000002e02007388 */ /* 0x0003e20000000a00 */
[----:B------:R-:W-:Y:S11]  /*25230*/  BAR.SYNC.DEFER_BLOCKING 0x0 ;  /* 0x0000000000007b1d */ /* 0x000ff60000010000 */
[----:B-1----:R-:W-:Y:S05]  /*25240*/  @!P0 BRA `(.L_x_605) ;  /* 0x00000000003c8947 */ /* 0x002fea0003800000 */
[----:B------:R-:W-:-:S05]  /*25250*/  UMOV UR5, 0x1 ;  /* 0x0000000100057882 */ /* 0x000fca0000000000 */
.L_x_606:
[----:B------:R-:W-:Y:S01]  /*25260*/  IMAD.U32 R3, RZ, RZ, UR5 ;  /* 0x00000005ff037e24 */ /* 0x000fe2000f8e00ff */
[----:B------:R-:W-:-:S03]  /*25270*/  USHF.L.U32 UR5, UR5, 0x1, URZ ;  /* 0x0000000105057899 */ /* 0x000fc600080006ff */
[----:B0-----:R-:W-:Y:S01]  /*25280*/  IMAD.IADD R0, R64, 0x1, R3 ;  /* 0x0000000140007824 */ /* 0x001fe200078e0203 */
[----:B------:R-:W-:-:S06]  /*25290*/  UIADD3 UR6, UPT, UPT, UR5, -0x1, URZ ;  /* 0xffffffff05067890 */ /* 0x000fcc000fffe0ff */
[----:B------:R-:W-:-:S04]  /*252a0*/  LOP3.LUT P0, RZ, R64, UR6, RZ, 0xc0, !PT ;  /* 0x0000000640ff7c12 */ /* 0x000fc8000f80c0ff */
[----:B------:R-:W-:-:S13]  /*252b0*/  ISETP.GE.U32.OR P0, PT, R0, R63, P0 ;  /* 0x0000003f0000720c */ /* 0x000fda0000706470 */
[----:B------:R-:W-:Y:S01]  /*252c0*/  @!P0 LEA R0, R3, R2, 0x3 ;  /* 0x0000000203008211 */ /* 0x000fe200078e18ff */
[----:B------:R-:W-:Y:S04]  /*252d0*/  @!P0 LDS.64 R8, [R2] ;  /* 0x0000000002088984 */ /* 0x000fe80000000a00 */
[----:B------:R-:W0:Y:S02]  /*252e0*/  @!P0 LDS.64 R6, [R0] ;  /* 0x0000000000068984 */ /* 0x000e240000000a00 */
[----:B0-----:R-:W-:-:S07]  /*252f0*/  @!P0 DADD R6, R6, R8 ;  /* 0x0000000006068229 */ /* 0x001fce0000000008 */
[----:B------:R1:W-:Y:S01]  /*25300*/  @!P0 STS.64 [R2], R6 ;  /* 0x0000000602008388 */ /* 0x0003e20000000a00 */
[----:B------:R-:W-:Y:S01]  /*25310*/  BAR.SYNC.DEFER_BLOCKING 0x0 ;  /* 0x0000000000007b1d */ /* 0x000fe20000010000 */
[----:B------:R-:W-:-:S13]  /*25320*/  ISETP.LE.U32.AND P0, PT, R63, UR5, PT ;  /* 0x000000053f007c0c */ /* 0x000fda000bf03070 */
[----:B-1----:R-:W-:Y:S05]  /*25330*/  @!P0 BRA `(.L_x_606) ;  /* 0xfffffffc00c88947 */ /* 0x002fea000383ffff */
.L_x_605:
[----:B------:R-:W2:Y:S01]  /*25340*/  LDG.E.64 R8, desc[UR8][R30.64+0x20] ;  /* 0x000020081e087981 */ /* 0x000ea2000c1e1b00 */
[----:B------:R-:W1:Y:S01]  /*25350*/  S2UR UR6, SR_CgaCtaId ;  /* 0x00000000000679c3 */ /* 0x000e620000008800 */
[----:B------:R-:W-:Y:S01]  /*25360*/  UMOV UR5, 0x400 ;  /* 0x0000040000057882 */ /* 0x000fe20000000000 */
[----:B------:R-:W-:Y:S01]  /*25370*/  UMOV UR7, 0x3f91df46 ;  /* 0x3f91df4600077882 */ /* 0x000fe20000000000 */
[----:B-1----:R-:W-:-:S03]  /*25380*/  ULEA UR5, UR6, UR5, 0x18 ;  /* 0x0000000506057291 */ /* 0x002fc6000f8ec0ff */
[----:B------:R-:W-:-:S06]  /*25390*/  UMOV UR6, 0xa2529d39 ;  /* 0xa2529d3900067882 */ /* 0x000fcc0000000000 */
[----:B------:R-:W2:Y:S02]  /*253a0*/  LDS.64 R6, [UR5] ;  /* 0x00000005ff067984 */ /* 0x000ea40008000a00 */
[----:B--2---:R-:W-:Y:S02]  /*253b0*/  DADD R6, R6, R8 ;  /* 0x0000000006067229 */ /* 0x004fe40000000008 */
[----:B------:R-:W-:-:S06]  /*253c0*/  DADD R8, R42, -UR6 ;  /* 0x800000062a087e29 */ /* 0x000fcc0008000000 */
[----:B------:R-:W-:-:S06]  /*253d0*/  DSETP.GEU.AND P0, PT, R6, R44, PT ;  /* 0x0000002c0600722a */ /* 0x000fcc0003f0e000 */
[----:B------:R-:W-:Y:S02]  /*253e0*/  FSEL R42, R8, R42, !P0 ;  /* 0x0000002a082a7208 */ /* 0x000fe40004000000 */
[----:B------:R-:W-:Y:S02]  /*253f0*/  FSEL R43, R9, R43, !P0 ;  /* 0x0000002b092b7208 */ /* 0x000fe40004000000 */
[----:B------:R-:W-:Y:S02]  /*25400*/  FSEL R44, R6, R44, !P0 ;  /* 0x0000002c062c7208 */ /* 0x000fe40004000000 */
[----:B------:R-:W-:-:S07]  /*25410*/  FSEL R45, R7, R45, !P0 ;  /* 0x0000002d072d7208 */ /* 0x000fce0004000000 */
.L_x_546:
[----:B-1----:R-:W1:Y:S01]  /*25420*/  LDC.64 R6, c[0x0][0x3a8] ;  /* 0x0000ea00ff067b82 */ /* 0x002e620000000a00 */
[----:B------:R-:W-:Y:S01]  /*25430*/  DSETP.GTU.AND P0, PT, R4, R34, PT ;  /* 0x000000220400722a */ /* 0x000fe20003f0c000 */
[----:B------:R-:W-:-:S04]  /*25440*/  IMAD.SHL.U32 R3, R26, 0x4, RZ ;  /* 0x000000041a037824 */ /* 0x000fc800078e00ff */
[----:B-1----:R-:W-:-:S09]  /*25450*/  IMAD.WIDE.U32 R6, R3, 0x4, R6 ;  /* 0x0000000403067825 */ /* 0x002fd200078e0006 */
[----:B------:R-:W-:Y:S05]  /*25460*/  @P0 BRA `(.L_x_607) ;  /* 0x0000003c00300947 */ /* 0x000fea0003800000 */
[----:B------:R-:W2:Y:S04]  /*25470*/  LDG.E R9, desc[UR8][R6.64+0x4] ;  /* 0x0000040806097981 */ /* 0x000ea8000c1e1900 */
[----:B------:R-:W3:Y:S04]  /*25480*/  LDG.E R11, desc[UR8][R6.64+0x8] ;  /* 0x00000808060b7981 */ /* 0x000ee8000c1e1900 */
[----:B------:R-:W4:Y:S04]  /*25490*/  LDG.E R3, desc[UR8][R6.64] ;  /* 0x0000000806037981 */ /* 0x000f28000c1e1900 */
[----:B0-----:R-:W5:Y:S01]  /*254a0*/  LDG.E R17, desc[UR8][R6.64+0xc] ;  /* 0x00000c0806117981 */ /* 0x001f62000c1e1900 */
        /* <DEDUP_REMOVED lines=51> */
.L_x_608:
        /* <DEDUP_REMOVED lines=23> */
.L_x_610:
[----:B------:R-:W-:Y:S05]  /*25950*/  BSYNC.RECONVERGENT B1 ;  /* 0x0000000000017941 */ /* 0x000fea0003800200 */
.L_x_609:
        /* <DEDUP_REMOVED lines=23> */
.L_x_612:
[----:B------:R-:W-:Y:S05]  /*25ad0*/  BSYNC.RECONVERGENT B1 ;  /* 0x0000000000017941 */ /* 0x000fea0003800200 */
.L_x_611:
        /* <DEDUP_REMOVED lines=23> */
.L_x_614:
[----:B------:R-:W-:Y:S05]  /*25c50*/  BSYNC.RECONVERGENT B1 ;  /* 0x0000000000017941 */ /* 0x000fea0003800200 */
.L_x_613:
        /* <DEDUP_REMOVED lines=21> */
.L_x_615:
        /* <DEDUP_REMOVED lines=29> */
.L_x_617:
[----:B------:R-:W-:Y:S05]  /*25f80*/  BSYNC.RECONVERGENT B1 ;  /* 0x0000000000017941 */ /* 0x000fea0003800200 */
.L_x_616:
        /* <DEDUP_REMOVED lines=23> */
.L_x_619:
[----:B------:R-:W-:Y:S05]  /*26100*/  BSYNC.RECONVERGENT B1 ;  /* 0x0000000000017941 */ /* 0x000fea0003800200 */
.L_x_618:
        /* <DEDUP_REMOVED lines=23> */
.L_x_621:
[----:B------:R-:W-:Y:S05]  /*26280*/  BSYNC.RECONVERGENT B1 ;  /* 0x0000000000017941 */ /* 0x000fea0003800200 */
.L_x_620:
        /* <DEDUP_REMOVED lines=23> */
.L_x_623:
[----:B------:R-:W-:Y:S05]  /*26400*/  BSYNC.RECONVERGENT B1 ;  /* 0x0000000000017941 */ /* 0x000fea0003800200 */
.L_x_622:
        /* <DEDUP_REMOVED lines=39> */
.L_x_625:
[----:B------:R-:W-:Y:S05]  /*26680*/  BSYNC.RECONVERGENT B1 ;  /* 0x0000000000017941 */ /* 0x000fea0003800200 */
.L_x_624:
        /* <DEDUP_REMOVED lines=23> */
.L_x_627:
[----:B------:R-:W-:Y:S05]  /*26800*/  BSYNC.RECONVERGENT B1 ;  /* 0x0000000000017941 */ /* 0x000fea0003800200 */
.L_x_626:
        /* <DEDUP_REMOVED lines=23> */
.L_x_629:
[----:B------:R-:W-:Y:S05]  /*26980*/  BSYNC.RECONVERGENT B1 ;  /* 0x0000000000017941 */ /* 0x000fea0003800200 */
.L_x_628:
        /* <DEDUP_REMOVED lines=25> */
.L_x_631:
[----:B------:R-:W-:Y:S05]  /*26b20*/  BSYNC.RECONVERGENT B2 ;  /* 0x0000000000027941 */ /* 0x000fea0003800200 */
.L_x_630:
        /* <DEDUP_REMOVED lines=105> */
.L_x_632:
[----:B------:R-:W-:Y:S05]  /*271c0*/  WARPSYNC.ALL ;  /* 0x0000000000007948 */ /* 0x000fea0003800000 */
[----:B------:R-:W-:Y:S06]  /*271d0*/  BAR.SYNC.DEFER_BLOCKING 0x0 ;  /* 0x0000000000007b1d */ /* 0x000fec0000010000 */
[----:B------:R-:W2:Y:S01]  /*271e0*/  LDG.E R11, desc[UR8][R30.64+0x4] ;  /* 0x000004081e0b7981 */ /* 0x000ea2000c1e1900 */
[----:B------:R-:W-:Y:S01]  /*271f0*/  BSSY.RECONVERGENT B1, `(.L_x_633) ;  /* 0x00001d6000017945 */ /* 0x000fe20003800200 */
[----:B------:R-:W-:-:S02]  /*27200*/  CS2R R46, SRZ ;  /* 0x00000000002e7805 */ /* 0x000fc4000001ff00 */
[----:B--2---:R-:W-:-:S13]  /*27210*/  ISETP.GE.AND P0, PT, R64, R11, PT ;  /* 0x0000000b4000720c */ /* 0x004fda0003f06270 */
[----:B------:R-:W-:Y:S05]  /*27220*/  @P0 BRA `(.L_x_634) ;  /* 0x0000001c00480947 */ /* 0x000fea0003800000 */
[----:B0-----:R-:W0:Y:S01]  /*27230*/  LDC.64 R14, c[0x0][0x398] ;  /* 0x0000e600ff0e7b82 */ /* 0x001e220000000a00 */
[----:B------:R1:W5:Y:S04]  /*27240*/  LDG.E R10, desc[UR8][R30.64+0x8] ;  /* 0x000008081e0a7981 */ /* 0x000368000c1e1900 */
[----:B------:R1:W5:Y:S04]  /*27250*/  LDG.E R9, desc[UR8][R30.64+0x14] ;  /* 0x000014081e097981 */ /* 0x000368000c1e1900 */
[----:B------:R1:W5:Y:S04]  /*27260*/  LDG.E R8, desc[UR8][R30.64+0x18] ;  /* 0x000018081e087981 */ /* 0x000368000c1e1900 */
[----:B0-----:R1:W5:Y:S01]  /*27270*/  LDG.E.U8 R13, desc[UR8][R14.64+0x2b] ;  /* 0x00002b080e0d7981 */ /* 0x001362000c1e1100 */
[----:B------:R-:W-:-:S02]  /*27280*/  MOV R12, R64 ;  /* 0x00000040000c7202 */ /* 0x000fc40000000f00 */
[----:B------:R-:W-:-:S07]  /*27290*/  CS2R R46, SRZ ;  /* 0x00000000002e7805 */ /* 0x000fce000001ff00 */
.L_x_665:
[----:B-1----:R-:W-:Y:S01]  /*272a0*/  IMAD.WIDE R14, R12, 0x4, R38 ;  /* 0x000000040c0e7825 */ /* 0x002fe200078e0226 */
        /* <DEDUP_REMOVED lines=52> */
[----:B------:R2:W-:Y:S04]  /*275f0*/  @!P3 LDS.64 R14, [R32+-0x8] ;  /* 0xfffff800200eb984 */ /* 0x0005e80000000a00 */
[----:B------:R-:W3:Y:S01]  /*27600*/  @!P6 LDS.64 R16, [R41+-0x8] ;  /* 0xfffff8002910e984 */ /* 0x000ee20000000a00 */
[----:B--2---:R-:W2:Y:S03]  /*27610*/  LDC.64 R32, c[0x0][0x390] ;  /* 0x0000e400ff207b82 */ /* 0x004ea60000000a00 */
[----:B------:R-:W0:Y:S04]  /*27620*/  @P5 LDG.E.64 R20, desc[UR8][R50.64+0x8] ;  /* 0x0000080832145981 */ /* 0x000e28000c1e1b00 */
[----:B------:R-:W0:Y:S04]  /*27630*/  @P2 LDG.E.64 R18, desc[UR8][R48.64+0x8] ;  /* 0x0000080830122981 */ /* 0x000e28000c1e1b00 */
[----:B------:R-:W1:Y:S04]  /*27640*/  @P1 LDG.E.64 R22, desc[UR8][R48.64] ;  /* 0x0000000830161981 */ /* 0x000e68000c1e1b00 */
[----:B------:R-:W1:Y:S04]  /*27650*/  @P4 LDG.E.64 R34, desc[UR8][R50.64] ;  /* 0x0000000832224981 */ /* 0x000e68000c1e1b00 */
[----:B------:R-:W3:Y:S04]  /*27660*/  @P3 LDG.E.64 R14, desc[UR8][R48.64+0x10] ;  /* 0x00001008300e3981 */ /* 0x000ee8000c1e1b00 */
[----:B------:R-:W3:Y:S01]  /*27670*/  @P6 LDG.E.64 R16, desc[UR8][R50.64+0x10] ;  /* 0x0000100832106981 */ /* 0x000ee2000c1e1b00 */
[----:B------:R-:W-:-:S04]  /*27680*/  VIMNMX R3, PT, PT, R3, R40, !PT ;  /* 0x0000002803037248 */ /* 0x000fc80007fe0100 */
[----:B------:R-:W-:Y:S01]  /*27690*/  ISETP.GE.AND P0, PT, R3, 0x1, PT ;  /* 0x000000010300780c */ /* 0x000fe20003f06270 */
[----:B------:R-:W-:Y:S04]  /*276a0*/  BSSY.RECONVERGENT B2, `(.L_x_635) ;  /* 0x0000084000027945 */ /* 0x000fe80003800200 */
[----:B------:R-:W-:Y:S01]  /*276b0*/  BSSY.RELIABLE B3, `(.L_x_636) ;  /* 0x0000050000037945 */ /* 0x000fe20003800100 */
[----:B0-----:R-:W-:-:S08]  /*276c0*/  DADD R18, -R20, R18 ;  /* 0x0000000014127229 */ /* 0x001fd00000000112 */
[----:B------:R-:W-:Y:S02]  /*276d0*/  DMUL R18, R18, R18 ;  /* 0x0000001212127228 */ /* 0x000fe40000000000 */
[----:B-1----:R-:W-:Y:S02]  /*276e0*/  DADD R22, -R34, R22 ;  /* 0x0000000022167229 */ /* 0x002fe40000000116 */
[----:B---3--:R-:W-:-:S06]  /*276f0*/  DADD R14, -R16, R14 ;  /* 0x00000000100e7229 */ /* 0x008fcc000000010e */
[----:B------:R-:W-:-:S08]  /*27700*/  DFMA R18, R22, R22, R18 ;  /* 0x000000161612722b */ /* 0x000fd00000000012 */
[----:B------:R-:W-:Y:S01]  /*27710*/  DFMA R34, R14, R14, R18 ;  /* 0x0000000e0e22722b */ /* 0x000fe20000000012 */
[----:B------:R-:W-:-:S04]  /*27720*/  IMAD R15, R0, 0x9, RZ ;  /* 0x00000009000f7824 */ /* 0x000fc800078e02ff */
[----:B--2---:R-:W-:Y:S01]  /*27730*/  IMAD.WIDE R32, R15, 0x8, R32 ;  /* 0x000000080f207825 */ /* 0x004fe200078e0220 */
[----:B------:R-:W-:Y:S06]  /*27740*/  @!P0 BRA `(.L_x_637) ;  /* 0x0000000000148947 */ /* 0x000fec0003800000 */
[----:B------:R-:W0:Y:S02]  /*27750*/  LDC.64 R14, c[0x0][0x398] ;  /* 0x0000e600ff0e7b82 */ /* 0x000e240000000a00 */
[----:B0-----:R-:W2:Y:S01]  /*27760*/  LDG.E.U8 R14, desc[UR8][R14.64+0x29] ;  /* 0x000029080e0e7981 */ /* 0x001ea2000c1e1100 */
[----:B------:R-:W-:Y:S02]  /*27770*/  CS2R R40, SRZ ;  /* 0x0000000000287805 */ /* 0x000fe4000001ff00 */
[----:B--2---:R-:W-:-:S13]  /*27780*/  ISETP.NE.AND P1, PT, R14, RZ, PT ;  /* 0x000000ff0e00720c */ /* 0x004fda0003f25270 */
[----:B------:R-:W-:Y:S05]  /*27790*/  @!P1 BRA `(.L_x_638) ;  /* 0x0000000000f09947 */ /* 0x000fea0003800000 */
.L_x_637:
        /* <DEDUP_REMOVED lines=34> */
.L_x_640:
[----:B------:R-:W-:Y:S05]  /*279c0*/  BSYNC.RECONVERGENT B4 ;  /* 0x0000000000047941 */ /* 0x000fea0003800200 */
.L_x_639:
        /* <DEDUP_REMOVED lines=22> */
.L_x_642:
[----:B------:R-:W-:Y:S05]  /*27b30*/  BSYNC.RECONVERGENT B4 ;  /* 0x0000000000047941 */ /* 0x000fea0003800200 */
.L_x_641:
[----:B------:R-:W-:Y:S01]  /*27b40*/  DADD R40, RZ, R16 ;  /* 0x00000000ff287229 */ /* 0x000fe20000000010 */
[----:B------:R-:W-:Y:S10]  /*27b50*/  @!P0 BRA `(.L_x_643) ;  /* 0x0000000000148947 */ /* 0x000ff40003800000 */
.L_x_638:
[----:B------:R-:W0:Y:S02]  /*27b60*/  LDC.64 R14, c[0x0][0x398] ;  /* 0x0000e600ff0e7b82 */ /* 0x000e240000000a00 */
[----:B0-----:R-:W2:Y:S02]  /*27b70*/  LDG.E.U8 R14, desc[UR8][R14.64+0x2a] ;  /* 0x00002a080e0e7981 */ /* 0x001ea4000c1e1100 */
[----:B--2---:R-:W-:-:S13]  /*27b80*/  ISETP.NE.AND P0, PT, R14, RZ, PT ;  /* 0x000000ff0e00720c */ /* 0x004fda0003f05270 */
[----:B------:R-:W-:Y:S05]  /*27b90*/  @!P0 BREAK.RELIABLE B3 ;  /* 0x0000000000038942 */ /* 0x000fea0003800100 */
[----:B------:R-:W-:Y:S05]  /*27ba0*/  @!P0 BRA `(.L_x_644) ;  /* 0x0000000000cc8947 */ /* 0x000fea0003800000 */
.L_x_643:
[----:B------:R-:W-:Y:S05]  /*27bb0*/  BSYNC.RELIABLE B3 ;  /* 0x0000000000037941 */ /* 0x000fea0003800100 */
.L_x_636:
        /* <DEDUP_REMOVED lines=25> */
.L_x_646:
[----:B------:R-:W-:Y:S05]  /*27d50*/  BSYNC.RECONVERGENT B3 ;  /* 0x0000000000037941 */ /* 0x000fea0003800200 */
.L_x_645:
        /* <DEDUP_REMOVED lines=21> */
.L_x_648:
[----:B------:R-:W-:Y:S05]  /*27eb0*/  BSYNC.RECONVERGENT B3 ;  /* 0x0000000000037941 */ /* 0x000fea0003800200 */
.L_x_647:
[----:B------:R-:W-:-:S08]  /*27ec0*/  DADD R16, -R16, R52 ;  /* 0x0000000010107229 */ /* 0x000fd00000000134 */
[----:B------:R-:W-:-:S11]  /*27ed0*/  DADD R40, R16, R40 ;  /* 0x0000000010287229 */ /* 0x000fd60000000028 */
.L_x_644:
[----:B------:R-:W-:Y:S05]  /*27ee0*/  BSYNC.RECONVERGENT B2 ;  /* 0x0000000000027941 */ /* 0x000fea0003800200 */
.L_x_635:
        /* <DEDUP_REMOVED lines=34> */
.L_x_652:
[----:B------:R-:W-:Y:S05]  /*28110*/  BSYNC.RECONVERGENT B3 ;  /* 0x0000000000037941 */ /* 0x000fea0003800200 */
.L_x_651:
        /* <DEDUP_REMOVED lines=24> */
.L_x_654:
[----:B------:R-:W-:Y:S05]  /*282a0*/  BSYNC.RECONVERGENT B3 ;  /* 0x0000000000037941 */ /* 0x000fea0003800200 */
.L_x_653:
        /* <DEDUP_REMOVED lines=66> */
.L_x_656:
[----:B------:R-:W-:Y:S05]  /*286d0*/  BSYNC.RECONVERGENT B0 ;  /* 0x0000000000007941 */ /* 0x000fea0003800200 */
.L_x_655:
        /* <DEDUP_REMOVED lines=15> */
.L_x_658:
[----:B------:R-:W-:Y:S05]  /*287d0*/  BSYNC.RECONVERGENT B3 ;  /* 0x0000000000037941 */ /* 0x000fea0003800200 */
.L_x_657:
        /* <DEDUP_REMOVED lines=28> */
.L_x_660:
[----:B------:R-:W-:Y:S05]  /*289a0*/  BSYNC.RECONVERGENT B3 ;  /* 0x0000000000037941 */ /* 0x000fea0003800200 */
.L_x_659:
        /* <DEDUP_REMOVED lines=67> */
.L_x_662:
[----:B------:R-:W-:Y:S05]  /*28de0*/  BSYNC.RECONVERGENT B0 ;  /* 0x0000000000007941 */ /* 0x000fea0003800200 */
.L_x_661:
        /* <DEDUP_REMOVED lines=15> */
.L_x_664:
[----:B------:R-:W-:Y:S05]  /*28ee0*/  BSYNC.RECONVERGENT B3 ;  /* 0x0000000000037941 */ /* 0x000fea0003800200 */
.L_x_663:
[----:B------:R-:W-:-:S11]  /*28ef0*/  DADD R40, R40, -R16 ;  /* 0x0000000028287229 */ /* 0x000fd60000000810 */
.L_x_650:
[----:B------:R-:W-:Y:S05]  /*28f00*/  BSYNC.RECONVERGENT B2 ;  /* 0x0000000000027941 */ /* 0x000fea0003800200 */
.L_x_649:
[----:B------:R-:W-:Y:S01]  /*28f10*/  IMAD.IADD R12, R63, 0x1, R12 ;  /* 0x000000013f0c7824 */ /* 0x000fe200078e020c */
[----:B------:R-:W-:-:S04]  /*28f20*/  DADD R46, R46, R40 ;  /* 0x000000002e2e7229 */ /* 0x000fc80000000028 */
[----:B------:R-:W-:-:S13]  /*28f30*/  ISETP.GE.AND P0, PT, R12, R11, PT ;  /* 0x0000000b0c00720c */ /* 0x000fda0003f06270 */
[----:B------:R-:W-:Y:S05]  /*28f40*/  @!P0 BRA `(.L_x_665) ;  /* 0xffffffe000d48947 */ /* 0x000fea000383ffff */
.L_x_634:
[----:B------:R-:W-:Y:S05]  /*28f50*/  BSYNC.RECONVERGENT B1 ;  /* 0x0000000000017941 */ /* 0x000fea0003800200 */
.L_x_633:
[----:B------:R-:W-:Y:S05]  /*28f60*/  WARPSYNC.ALL ;  /* 0x0000000000007948 */ /* 0x000fea0003800000 */
[----:B------:R-:W-:Y:S01]  /*28f70*/  ISETP.GE.U32.AND P0, PT, R63, 0x2, PT ;  /* 0x000000023f00780c */ /* 0x000fe20003f06070 */
[----:B------:R1:W-:Y:S01]  /*28f80*/  STS.64 [R2], R46 ;  /* 0x0000002e02007388 */ /* 0x0003e20000000a00 */
[----:B------:R-:W-:Y:S11]  /*28f90*/  BAR.SYNC.DEFER_BLOCKING 0x0 ;  /* 0x0000000000007b1d */ /* 0x000ff60000010000 */
[----:B-1----:R-:W-:Y:S05]  /*28fa0*/  @!P0 BRA `(.L_x_666) ;  /* 0x00000000003c8947 */ /* 0x002fea0003800000 */
[----:B------:R-:W-:-:S05]  /*28fb0*/  UMOV UR5, 0x1 ;  /* 0x0000000100057882 */ /* 0x000fca0000000000 */
.L_x_667:
        /* <DEDUP_REMOVED lines=14> */
.L_x_666:
        /* <DEDUP_REMOVED lines=8> */
[----:B------:R-:W-:-:S07]  /*29120*/  FSEL R43, R5, R43, !P0 ;  /* 0x0000002b052b7208 */ /* 0x000fce0004000000 */
.L_x_607:
[----:B------:R-:W2:Y:S04]  /*29130*/  LDG.E R3, desc[UR8][R6.64+0x4] ;  /* 0x0000040806037981 */ /* 0x000ea8000c1e1900 */
[----:B------:R-:W3:Y:S04]  /*29140*/  LDG.E R5, desc[UR8][R6.64+0x8] ;  /* 0x0000080806057981 */ /* 0x000ee8000c1e1900 */
[----:B0-----:R-:W4:Y:S04]  /*29150*/  LDG.E R15, desc[UR8][R6.64] ;  /* 0x00000008060f7981 */ /* 0x001f28000c1e1900 */
[----:B------:R-:W5:Y:S01]  /*29160*/  LDG.E R17, desc[UR8][R6.64+0xc] ;  /* 0x00000c0806117981 */ /* 0x000f62000c1e1900 */
[----:B--2---:R-:W-:-:S02]  /*29170*/  IMAD R14, R3, 0x18, R62 ;  /* 0x00000018030e7824 */ /* 0x004fc400078e023e */
[----:B---3--:R-:W-:-:S03]  /*29180*/  IMAD R16, R5, 0x18, R62 ;  /* 0x0000001805107824 */ /* 0x008fc600078e023e */
[----:B------:R-:W-:Y:S01]  /*29190*/  LDS.64 R10, [R14+0x8] ;  /* 0x000008000e0a7984 */ /* 0x000fe20000000a00 */
[----:B----4-:R-:W-:-:S03]  /*291a0*/  IMAD R0, R15, 0x18, R62 ;  /* 0x000000180f007824 */ /* 0x010fc600078e023e */
[----:B------:R-:W0:Y:S01]  /*291b0*/  LDS.64 R52, [R16+0x8] ;  /* 0x0000080010347984 */ /* 0x000e220000000a00 */
[----:B-----5:R-:W-:-:S03]  /*291c0*/  IMAD R40, R17, 0x18, R62 ;  /* 0x0000001811287824 */ /* 0x020fc600078e023e */
[----:B------:R-:W-:Y:S01]  /*291d0*/  LDS.64 R12, [R14] ;  /* 0x000000000e0c7984 */ /* 0x000fe20000000a00 */
[----:B------:R-:W-:-:S03]  /*291e0*/  IMAD.MOV.U32 R17, RZ, RZ, 0x3fd80000 ;  /* 0x3fd80000ff117424 */ /* 0x000fc600078e00ff */
[----:B------:R-:W1:Y:S04]  /*291f0*/  LDS.64 R32, [R16] ;  /* 0x0000000010207984 */ /* 0x000e680000000a00 */
[----:B------:R-:W-:Y:S04]  /*29200*/  LDS.64 R8, [R14+0x10] ;  /* 0x000010000e087984 */ /* 0x000fe80000000a00 */
[----:B------:R2:W3:Y:S04]  /*29210*/  LDS.64 R2, [R16+0x10] ;  /* 0x0000100010027984 */ /* 0x0004e80000000a00 */
[----:B------:R-:W4:Y:S04]  /*29220*/  LDS.64 R38, [R0] ;  /* 0x0000000000267984 */ /* 0x000f280000000a00 */
[----:B------:R-:W5:Y:S01]  /*29230*/  LDS.64 R54, [R0+0x8] ;  /* 0x0000080000367984 */ /* 0x000f620000000a00 */
[----:B--2---:R-:W-:-:S03]  /*29240*/  MOV R16, 0x0 ;  /* 0x0000000000107802 */ /* 0x004fc60000000f00 */
[----:B------:R-:W2:Y:S04]  /*29250*/  LDS.64 R34, [R0+0x10] ;  /* 0x0000100000227984 */ /* 0x000ea80000000a00 */
[----:B------:R-:W2:Y:S04]  /*29260*/  LDS.64 R50, [R40] ;  /* 0x0000000028327984 */ /* 0x000ea80000000a00 */
[----:B------:R-:W2:Y:S01]  /*29270*/  LDS.64 R48, [R40+0x10] ;  /* 0x0000100028307984 */ /* 0x000ea20000000a00 */
[----:B0-----:R-:W-:Y:S02]  /*29280*/  DADD R52, -R10, R52 ;  /* 0x000000000a347229 */ /* 0x001fe40000000134 */
[----:B-1----:R-:W-:-:S06]  /*29290*/  DADD R32, -R12, R32 ;  /* 0x000000000c207229 */ /* 0x002fcc0000000120 */
[----:B------:R-:W-:Y:S02]  /*292a0*/  DMUL R4, R52, R52 ;  /* 0x0000003434047228 */ /* 0x000fe40000000000 */
[----:B---3--:R-:W-:-:S06]  /*292b0*/  DADD R6, -R8, R2 ;  /* 0x0000000008067229 */ /* 0x008fcc0000000102 */
[----:B------:R-:W-:Y:S01]  /*292c0*/  DFMA R4, R32, R32, R4 ;  /* 0x000000202004722b */ /* 0x000fe20000000004 */
[----:B------:R-:W0:Y:S01]  /*292d0*/  LDS.64 R2, [R40+0x8] ;  /* 0x0000080028027984 */ /* 0x000e220000000a00 */
[----:B----4-:R-:W-:Y:S02]  /*292e0*/  DADD R38, R38, -R12 ;  /* 0x0000000026267229 */ /* 0x010fe4000000080c */
[----:B-----5:R-:W-:-:S04]  /*292f0*/  DADD R54, R54, -R10 ;  /* 0x0000000036367229 */ /* 0x020fc8000000080a */
[----:B------:R-:W-:Y:S02]  /*29300*/  DFMA R4, R6, R6, R4 ;  /* 0x000000060604722b */ /* 0x000fe40000000004 */
[----:B--2---:R-:W-:-:S04]  /*29310*/  DADD R34, R34, -R8 ;  /* 0x0000000022227229 */ /* 0x004fc80000000808 */
[----:B------:R-:W1:Y:S01]  /*29320*/  MUFU.RSQ64H R21, R5 ;  /* 0x0000000500157308 */ /* 0x000e620000001c00 */
[----:B------:R-:W-:-:S03]  /*29330*/  DADD R50, -R12, R50 ;  /* 0x000000000c327229 */ /* 0x000fc60000000132 */
[----:B------:R-:W-:Y:S01]  /*29340*/  VIADD R20, R5, 0xfcb00000 ;  /* 0xfcb0000005147836 */ /* 0x000fe20000000000 */
[----:B------:R-:W-:-:S04]  /*29350*/  DADD R48, -R8, R48 ;  /* 0x0000000008307229 */ /* 0x000fc80000000130 */
[----:B------:R-:W-:Y:S01]  /*29360*/  ISETP.GE.U32.AND P0, PT, R20, 0x7ca00000, PT ;  /* 0x7ca000001400780c */ /* 0x000fe20003f06070 */
[----:B-1----:R-:W-:-:S08]  /*29370*/  DMUL R14, R20, R20 ;  /* 0x00000014140e7228 */ /* 0x002fd00000000000 */
[----:B------:R-:W-:Y:S02]  /*29380*/  DFMA R14, R4, -R14, 1 ;  /* 0x3ff00000040e742b */ /* 0x000fe4000000080e */
[----:B0-----:R-:W-:-:S06]  /*29390*/  DADD R2, -R10, R2 ;  /* 0x000000000a027229 */ /* 0x001fcc0000000102 */
        /* <DEDUP_REMOVED lines=18> */
.L_x_668:
        /* <DEDUP_REMOVED lines=23> */
.L_x_670:
[----:B------:R-:W-:Y:S05]  /*29630*/  BSYNC.RECONVERGENT B1 ;  /* 0x0000000000017941 */ /* 0x000fea0003800200 */
.L_x_669:
        /* <DEDUP_REMOVED lines=23> */
.L_x_672:
[----:B------:R-:W-:Y:S05]  /*297b0*/  BSYNC.RECONVERGENT B1 ;  /* 0x0000000000017941 */ /* 0x000fea0003800200 */
.L_x_671:
        /* <DEDUP_REMOVED lines=23> */
.L_x_674:
[----:B------:R-:W-:Y:S05]  /*29930*/  BSYNC.RECONVERGENT B1 ;  /* 0x0000000000017941 */ /* 0x000fea0003800200 */
.L_x_673:
        /* <DEDUP_REMOVED lines=23> */
.L_x_675:
        /* <DEDUP_REMOVED lines=31> */
.L_x_677:
[----:B------:R-:W-:Y:S05]  /*29ca0*/  BSYNC.RECONVERGENT B1 ;  /* 0x0000000000017941 */ /* 0x000fea0003800200 */
.L_x_676:
        /* <DEDUP_REMOVED lines=23> */
.L_x_679:
[----:B------:R-:W-:Y:S05]  /*29e20*/  BSYNC.RECONVERGENT B1 ;  /* 0x0000000000017941 */ /* 0x000fea0003800200 */
.L_x_678:
        /* <DEDUP_REMOVED lines=23> */
.L_x_681:
[----:B------:R-:W-:Y:S05]  /*29fa0*/  BSYNC.RECONVERGENT B1 ;  /* 0x0000000000017941 */ /* 0x000fea0003800200 */
.L_x_680:
        /* <DEDUP_REMOVED lines=23> */
.L_x_683:
[----:B------:R-:W-:Y:S05]  /*2a120*/  BSYNC.RECONVERGENT B1 ;  /* 0x0000000000017941 */ /* 0x000fea0003800200 */
.L_x_682:
        /* <DEDUP_REMOVED lines=39> */
.L_x_685:
[----:B------:R-:W-:Y:S05]  /*2a3a0*/  BSYNC.RECONVERGENT B1 ;  /* 0x0000000000017941 */ /* 0x000fea0003800200 */
.L_x_684:
        /* <DEDUP_REMOVED lines=23> */
.L_x_687:
[----:B------:R-:W-:Y:S05]  /*2a520*/  BSYNC.RECONVERGENT B1 ;  /* 0x0000000000017941 */ /* 0x000fea0003800200 */
.L_x_686:
        /* <DEDUP_REMOVED lines=23> */
.L_x_689:
[----:B------:R-:W-:Y:S05]  /*2a6a0*/  BSYNC.RECONVERGENT B1 ;  /* 0x0000000000017941 */ /* 0x000fea0003800200 */
.L_x_688:
        /* <DEDUP_REMOVED lines=25> */
.L_x_691:
[----:B------:R-:W-:Y:S05]  /*2a840*/  BSYNC.RECONVERGENT B2 ;  /* 0x0000000000027941 */ /* 0x000fea0003800200 */
.L_x_690:
        /* <DEDUP_REMOVED lines=20> */
[----:B------:R-:W-:Y:S01]  /*2a990*/  ISETP.NE.AND P2, PT, R64, RZ, PT ;  /* 0x000000ff4000720c */ /* 0x000fe20003f45270 */
        /* <DEDUP_REMOVED lines=79> */
.L_x_692:
[----:B------:R-:W-:Y:S05]  /*2ae90*/  WARPSYNC.ALL ;  /* 0x0000000000007948 */ /* 0x000fea0003800000 */
[----:B------:R-:W-:Y:S06]  /*2aea0*/  BAR.SYNC.DEFER_BLOCKING 0x0 ;  /* 0x0000000000007b1d */ /* 0x000fec0000010000 */
[----:B------:R-:W-:Y:S04]  /*2aeb0*/  BSSY.RECONVERGENT B0, `(.L_x_693) ;  /* 0x000000e000007945 */ /* 0x000fe80003800200 */
[----:B------:R-:W-:Y:S05]  /*2aec0*/  @P2 BRA `(.L_x_694) ;  /* 0x0000000000302947 */ /* 0x000fea0003800000 */
[----:B0-----:R-:W0:Y:S01]  /*2aed0*/  LDC R3, c[0x0][0x3c0] ;  /* 0x0000f000ff037b82 */ /* 0x001e220000000800 */
[----:B------:R-:W-:-:S07]  /*2aee0*/  ISETP.NE.AND P0, PT, R27, RZ, PT ;  /* 0x000000ff1b00720c */ /* 0x000fce0003f05270 */
[----:B------:R-:W1:Y:S01]  /*2aef0*/  LDC R0, c[0x0][0x3d0] ;  /* 0x0000f400ff007b82 */ /* 0x000e620000000800 */
[----:B0-----:R-:W-:-:S05]  /*2af00*/  IMAD R7, R3, 0x8, R62 ;  /* 0x0000000803077824 */ /* 0x001fca00078e023e */
[-C--:B-1----:R-:W-:Y:S02]  /*2af10*/  LEA R3, R0, R7.reuse, 0x3 ;  /* 0x0000000700037211 */ /* 0x082fe400078e18ff */
[----:B------:R-:W-:-:S03]  /*2af20*/  LEA R7, R26, R7, 0x3 ;  /* 0x000000071a077211 */ /* 0x000fc600078e18ff */
[--C-:B------:R-:W-:Y:S02]  /*2af30*/  IMAD R5, R0, 0x8, R3.reuse ;  /* 0x0000000800057824 */ /* 0x100fe400078e0203 */
[C---:B------:R-:W-:Y:S02]  /*2af40*/  @!P0 IMAD R3, R26.reuse, 0x8, R3 ;  /* 0x000000081a038824 */ /* 0x040fe400078e0203 */
[----:B------:R-:W-:-:S03]  /*2af50*/  IMAD R5, R26, 0x8, R5 ;  /* 0x000000081a057824 */ /* 0x000fc600078e0205 */
[----:B------:R1:W-:Y:S04]  /*2af60*/  @!P0 STS.64 [R3], R36 ;  /* 0x0000002403008388 */ /* 0x0003e80000000a00 */
[----:B------:R1:W-:Y:S04]  /*2af70*/  STS.64 [R5], R36 ;  /* 0x0000002405007388 */ /* 0x0003e80000000a00 */
[----:B------:R1:W-:Y:S02]  /*2af80*/  STS.64 [R7], R42 ;  /* 0x0000002a07007388 */ /* 0x0003e40000000a00 */
.L_x_694:
[----:B------:R-:W-:Y:S05]  /*2af90*/  BSYNC.RECONVERGENT B0 ;  /* 0x0000000000007941 */ /* 0x000fea0003800200 */
.L_x_693:
[----:B------:R-:W-:Y:S06]  /*2afa0*/  BAR.SYNC.DEFER_BLOCKING 0x0 ;  /* 0x0000000000007b1d */ /* 0x000fec0000010000 */
[----:B0-----:R-:W2:Y:S04]  /*2afb0*/  LDG.E R0, desc[UR8][R30.64+0x18] ;  /* 0x000018081e007981 */ /* 0x001ea8000c1e1900 */
[----:B-1----:R-:W2:Y:S01]  /*2afc0*/  LDG.E R3, desc[UR8][R30.64+0x14] ;  /* 0x000014081e037981 */ /* 0x002ea2000c1e1900 */
[----:B------:R-:W-:Y:S01]  /*2afd0*/  BSSY.RECONVERGENT B0, `(.L_x_695) ;  /* 0x000000f000007945 */ /* 0x000fe20003800200 */
[----:B--2---:R-:W-:-:S05]  /*2afe0*/  IMAD.IADD R9, R0, 0x1, -R3 ;  /* 0x0000000100097824 */ /* 0x004fca00078e0a03 */
[----:B------:R-:W-:-:S13]  /*2aff0*/  ISETP.GT.AND P0, PT, R64, R9, PT ;  /* 0x000000094000720c */ /* 0x000fda0003f04270 */
[----:B------:R-:W-:Y:S05]  /*2b000*/  @P0 BRA `(.L_x_696) ;  /* 0x00000000002c0947 */ /* 0x000fea0003800000 */
[----:B------:R-:W0:Y:S01]  /*2b010*/  LDC.64 R6, c[0x0][0x380] ;  /* 0x0000e000ff067b82 */ /* 0x000e220000000a00 */
[----:B------:R-:W-:-:S07]  /*2b020*/  IMAD.MOV.U32 R0, RZ, RZ, R64 ;  /* 0x000000ffff007224 */ /* 0x000fce00078e0040 */
.L_x_697:
[----:B-1----:R-:W2:Y:S01]  /*2b030*/  LDG.E R5, desc[UR8][R30.64+0x14] ;  /* 0x000014081e057981 */ /* 0x002ea2000c1e1900 */
[----:B------:R-:W-:-:S06]  /*2b040*/  IMAD R2, R0, 0x8, R62 ;  /* 0x0000000800027824 */ /* 0x000fcc00078e023e */
[----:B------:R-:W1:Y:S01]  /*2b050*/  LDS.64 R2, [R2] ;  /* 0x0000000002027984 */ /* 0x000e620000000a00 */
[----:B--2---:R-:W-:Y:S01]  /*2b060*/  IADD3 R5, PT, PT, R5, R0, RZ ;  /* 0x0000000005057210 */ /* 0x004fe20007ffe0ff */
[----:B------:R-:W-:-:S04]  /*2b070*/  IMAD.IADD R0, R63, 0x1, R0 ;  /* 0x000000013f007824 */ /* 0x000fc800078e0200 */
[----:B0-----:R-:W-:Y:S01]  /*2b080*/  IMAD.WIDE R4, R5, 0x8, R6 ;  /* 0x0000000805047825 */ /* 0x001fe200078e0206 */
[----:B------:R-:W-:-:S04]  /*2b090*/  ISETP.GT.AND P0, PT, R0, R9, PT ;  /* 0x000000090000720c */ /* 0x000fc80003f04270 */
[----:B-1----:R1:W-:Y:S09]  /*2b0a0*/  STG.E.64 desc[UR8][R4.64], R2 ;  /* 0x0000000204007986 */ /* 0x0023f2000c101b08 */
[----:B------:R-:W-:Y:S05]  /*2b0b0*/  @!P0 BRA `(.L_x_697) ;  /* 0xfffffffc00dc8947 */ /* 0x000fea000383ffff */
.L_x_696:
[----:B------:R-:W-:Y:S05]  /*2b0c0*/  BSYNC.RECONVERGENT B0 ;  /* 0x0000000000007941 */ /* 0x000fea0003800200 */
.L_x_695:
[----:B------:R-:W0:Y:S01]  /*2b0d0*/  LDCU UR4, c[0x0][0x3d0] ;  /* 0x00007a00ff0477ac */ /* 0x000e220008000800 */
[----:B------:R-:W-:Y:S01]  /*2b0e0*/  VIADD R26, R26, 0x1 ;  /* 0x000000011a1a7836 */ /* 0x000fe20000000000 */
[----:B------:R-:W-:Y:S04]  /*2b0f0*/  BAR.SYNC.DEFER_BLOCKING 0x0 ;  /* 0x0000000000007b1d */ /* 0x000fe80000010000 */
[----:B0-----:R-:W-:-:S13]  /*2b100*/  ISETP.NE.AND P0, PT, R26, UR4, PT ;  /* 0x000000041a007c0c */ /* 0x001fda000bf05270 */
[----:B------:R-:W-:Y:S05]  /*2b110*/  @P0 BRA `(.L_x_698) ;  /* 0xfffffd6c00ec0947 */ /* 0x000fea000383ffff */
.L_x_44:
[----:B------:R-:W2:Y:S02]  /*2b120*/  LDC.64 R8, c[0x0][0x398] ;  /* 0x0000e600ff087b82 */ /* 0x000ea40000000a00 */
[----:B--2---:R-:W2:Y:S01]  /*2b130*/  LDG.E R6, desc[UR8][R8.64] ;  /* 0x0000000808067981 */ /* 0x004ea2000c1e1900 */
[----:B------:R-:W-:Y:S01]  /*2b140*/  BSSY.RECONVERGENT B1, `(.L_x_699) ;  /* 0x00001a8000017945 */ /* 0x000fe20003800200 */
[----:B-1----:R-:W-:Y:S02]  /*2b150*/  CS2R R24, SRZ ;  /* 0x0000000000187805 */ /* 0x002fe4000001ff00 */
[----:B--2---:R-:W-:-:S13]  /*2b160*/  ISETP.GE.AND P0, PT, R64, R6, PT ;  /* 0x000000064000720c */ /* 0x004fda0003f06270 */
[----:B------:R-:W-:Y:S05]  /*2b170*/  @P0 BRA `(.L_x_700) ;  /* 0x0000001800900947 */ /* 0x000fea0003800000 */
[----:B------:R1:W5:Y:S04]  /*2b180*/  LDG.E R5, desc[UR8][R8.64+0x4] ;  /* 0x0000040808057981 */ /* 0x000368000c1e1900 */
[----:B------:R1:W5:Y:S01]  /*2b190*/  LDG.E.U8 R4, desc[UR8][R8.64+0x2b] ;  /* 0x00002b0808047981 */ /* 0x000362000c1e1100 */
[----:B0-----:R-:W-:Y:S01]  /*2b1a0*/  IMAD.MOV.U32 R3, RZ, RZ, R64 ;  /* 0x000000ffff037224 */ /* 0x001fe200078e0040 */
[----:B------:R-:W-:-:S07]  /*2b1b0*/  CS2R R24, SRZ ;  /* 0x0000000000187805 */ /* 0x000fce000001ff00 */
.L_x_731:
[----:B-1----:R-:W0:Y:S01]  /*2b1c0*/  LDC.64 R8, c[0x0][0x388] ;  /* 0x0000e200ff087b82 */ /* 0x002e220000000a00 */
        /* <DEDUP_REMOVED lines=8> */
[C---:B------:R-:W-:Y:S02]  /*2b250*/  IMAD R13, R0.reuse, R13, -0x3 ;  /* 0xfffffffd000d7424 */ /* 0x040fe400078e020d */
        /* <DEDUP_REMOVED lines=28> */
.L_x_703:
[----:B------:R-:W0:Y:S01]  /*2b420*/  LDC.64 R32, c[0x0][0x398] ;  /* 0x0000e600ff207b82 */ /* 0x000e220000000a00 */
[----:B-----5:R-:W-:Y:S01]  /*2b430*/  ISETP.GE.AND P0, PT, R3, R5, PT ;  /* 0x000000050300720c */ /* 0x020fe20003f06270 */
        /* <DEDUP_REMOVED lines=26> */
[----:B------:R-:W-:Y:S01]  /*2b5e0*/  MOV R22, R10 ;  /* 0x0000000a00167202 */ /* 0x000fe20000000f00 */
[----:B------:R-:W-:Y:S01]  /*2b5f0*/  IMAD.MOV.U32 R19, RZ, RZ, R31 ;  /* 0x000000ffff137224 */ /* 0x000fe200078e001f */
[----:B------:R-:W-:Y:S01]  /*2b600*/  MOV R0, 0x2b640 ;  /* 0x0002b64000007802 */ /* 0x000fe20000000f00 */
[----:B------:R-:W-:Y:S02]  /*2b610*/  IMAD.MOV.U32 R15, RZ, RZ, R23 ;  /* 0x000000ffff0f7224 */ /* 0x000fe400078e0017 */
[----:B------:R-:W-:-:S07]  /*2b620*/  IMAD.MOV.U32 R21, RZ, RZ, R11 ;  /* 0x000000ffff157224 */ /* 0x000fce00078e000b */
[----:B------:R-:W-:Y:S05]  /*2b630*/  CALL.REL.NOINC `($__internal_1_$__cuda_sm20_dsqrt_rn_f64_mediumpath_v1) ;  /* 0x0000001c00fc7944 */ /* 0x000fea0003c00000 */
.L_x_706:
[----:B------:R-:W-:Y:S05]  /*2b640*/  BSYNC.RECONVERGENT B4 ;  /* 0x0000000000047941 */ /* 0x000fea0003800200 */
.L_x_705:
        /* <DEDUP_REMOVED lines=22> */
.L_x_708:
[----:B------:R-:W-:Y:S05]  /*2b7b0*/  BSYNC.RECONVERGENT B4 ;  /* 0x0000000000047941 */ /* 0x000fea0003800200 */
.L_x_707:
[----:B------:R-:W-:Y:S01]  /*2b7c0*/  DADD R12, RZ, R16 ;  /* 0x00000000ff0c7229 */ /* 0x000fe20000000010 */
[----:B------:R-:W-:Y:S10]  /*2b7d0*/  @!P5 BRA `(.L_x_709) ;  /* 0x000000000014d947 */ /* 0x000ff40003800000 */
.L_x_704:
[----:B------:R-:W0:Y:S02]  /*2b7e0*/  LDC.64 R14, c[0x0][0x398] ;  /* 0x0000e600ff0e7b82 */ /* 0x000e240000000a00 */
[----:B0-----:R-:W2:Y:S02]  /*2b7f0*/  LDG.E.U8 R14, desc[UR8][R14.64+0x2a] ;  /* 0x00002a080e0e7981 */ /* 0x001ea4000c1e1100 */
[----:B--2---:R-:W-:-:S13]  /*2b800*/  ISETP.NE.AND P0, PT, R14, RZ, PT ;  /* 0x000000ff0e00720c */ /* 0x004fda0003f05270 */
[----:B------:R-:W-:Y:S05]  /*2b810*/  @!P0 BREAK.RELIABLE B3 ;  /* 0x0000000000038942 */ /* 0x000fea0003800100 */
[----:B------:R-:W-:Y:S05]  /*2b820*/  @!P0 BRA `(.L_x_710) ;  /* 0x0000000000d08947 */ /* 0x000fea0003800000 */
.L_x_709:
[----:B------:R-:W-:Y:S05]  /*2b830*/  BSYNC.RELIABLE B3 ;  /* 0x0000000000037941 */ /* 0x000fea0003800100 */
.L_x_702:
        /* <DEDUP_REMOVED lines=26> */
.L_x_712:
[----:B------:R-:W-:Y:S05]  /*2b9e0*/  BSYNC.RECONVERGENT B3 ;  /* 0x0000000000037941 */ /* 0x000fea0003800200 */
.L_x_711:
        /* <DEDUP_REMOVED lines=21> */
.L_x_714:
[----:B------:R-:W-:Y:S05]  /*2bb40*/  BSYNC.RECONVERGENT B3 ;  /* 0x0000000000037941 */ /* 0x000fea0003800200 */
.L_x_713:
[----:B------:R-:W-:-:S08]  /*2bb50*/  DADD R16, -R16, R34 ;  /* 0x0000000010107229 */ /* 0x000fd00000000122 */
[----:B------:R-:W-:-:S11]  /*2bb60*/  DADD R12, R16, R12 ;  /* 0x00000000100c7229 */ /* 0x000fd6000000000c */
.L_x_710:
[----:B------:R-:W-:Y:S05]  /*2bb70*/  BSYNC.RECONVERGENT B2 ;  /* 0x0000000000027941 */ /* 0x000fea0003800200 */
.L_x_701:
        /* <DEDUP_REMOVED lines=34> */
.L_x_718:
[----:B------:R-:W-:Y:S05]  /*2bda0*/  BSYNC.RECONVERGENT B3 ;  /* 0x0000000000037941 */ /* 0x000fea0003800200 */
.L_x_717:
        /* <DEDUP_REMOVED lines=22> */
[----:B------:R-:W-:Y:S01]  /*2bf10*/  MOV R15, 0x2bf40 ;  /* 0x0002bf40000f7802 */ /* 0x000fe20000000f00 */
[----:B------:R-:W-:-:S07]  /*2bf20*/  IMAD.MOV.U32 R14, RZ, RZ, R20 ;  /* 0x000000ffff0e7224 */ /* 0x000fce00078e0014 */
[----:B-----5:R-:W-:Y:S05]  /*2bf30*/  CALL.REL.NOINC `($__internal_0_$__cuda_sm20_div_rn_f64_full) ;  /* 0x0000001000247944 */ /* 0x020fea0003c00000 */
.L_x_720:
[----:B------:R-:W-:Y:S05]  /*2bf40*/  BSYNC.RECONVERGENT B3 ;  /* 0x0000000000037941 */ /* 0x000fea0003800200 */
.L_x_719:
        /* <DEDUP_REMOVED lines=67> */
.L_x_722:
[----:B------:R-:W-:Y:S05]  /*2c380*/  BSYNC.RECONVERGENT B0 ;  /* 0x0000000000007941 */ /* 0x000fea0003800200 */
.L_x_721:
        /* <DEDUP_REMOVED lines=13> */
.L_x_724:
[----:B------:R-:W-:Y:S05]  /*2c460*/  BSYNC.RECONVERGENT B3 ;  /* 0x0000000000037941 */ /* 0x000fea0003800200 */
.L_x_723:
        /* <DEDUP_REMOVED lines=28> */
.L_x_726:
[----:B------:R-:W-:Y:S05]  /*2c630*/  BSYNC.RECONVERGENT B3 ;  /* 0x0000000000037941 */ /* 0x000fea0003800200 */
.L_x_725:
        /* <DEDUP_REMOVED lines=67> */
.L_x_728:
[----:B------:R-:W-:Y:S05]  /*2ca70*/  BSYNC.RECONVERGENT B0 ;  /* 0x0000000000007941 */ /* 0x000fea0003800200 */
.L_x_727:
        /* <DEDUP_REMOVED lines=13> */
.L_x_730:
[----:B------:R-:W-:Y:S05]  /*2cb50*/  BSYNC.RECONVERGENT B3 ;  /* 0x0000000000037941 */ /* 0x000fea0003800200 */
.L_x_729:
[----:B------:R-:W-:-:S11]  /*2cb60*/  DADD R12, R12, -R16 ;  /* 0x000000000c0c7229 */ /* 0x000fd60000000810 */
.L_x_716:
[----:B------:R-:W-:Y:S05]  /*2cb70*/  BSYNC.RECONVERGENT B2 ;  /* 0x0000000000027941 */ /* 0x000fea0003800200 */
.L_x_715:
[----:B------:R-:W-:Y:S01]  /*2cb80*/  IMAD.IADD R3, R63, 0x1, R3 ;  /* 0x000000013f037824 */ /* 0x000fe200078e0203 */
[----:B------:R-:W-:-:S04]  /*2cb90*/  DADD R24, R24, R12 ;  /* 0x0000000018187229 */ /* 0x000fc8000000000c */
[----:B------:R-:W-:-:S13]  /*2cba0*/  ISETP.GE.AND P0, PT, R3, R6, PT ;  /* 0x000000060300720c */ /* 0x000fda0003f06270 */
[----:B------:R-:W-:Y:S05]  /*2cbb0*/  @!P0 BRA `(.L_x_731) ;  /* 0xffffffe400808947 */ /* 0x000fea000383ffff */
.L_x_700:
[----:B------:R-:W-:Y:S05]  /*2cbc0*/  BSYNC.RECONVERGENT B1 ;  /* 0x0000000000017941 */ /* 0x000fea0003800200 */
.L_x_699:
[----:B------:R-:W-:Y:S05]  /*2cbd0*/  WARPSYNC.ALL ;  /* 0x0000000000007948 */ /* 0x000fea0003800000 */
[----:B------:R-:W1:Y:S01]  /*2cbe0*/  S2UR UR5, SR_CgaCtaId ;  /* 0x00000000000579c3 */ /* 0x000e620000008800 */
[----:B------:R-:W-:Y:S01]  /*2cbf0*/  UMOV UR4, 0x400 ;  /* 0x0000040000047882 */ /* 0x000fe20000000000 */
[----:B------:R-:W-:-:S06]  /*2cc00*/  ISETP.GE.U32.AND P0, PT, R63, 0x2, PT ;  /* 0x000000023f00780c */ /* 0x000fcc0003f06070 */
[----:B0-----:R-:W0:Y:S01]  /*2cc10*/  LDC.64 R6, c[0x0][0x398] ;  /* 0x0000e600ff067b82 */ /* 0x001e220000000a00 */
[----:B-1----:R-:W-:-:S06]  /*2cc20*/  ULEA UR4, UR5, UR4, 0x18 ;  /* 0x0000000405047291 */ /* 0x002fcc000f8ec0ff */
[----:B------:R-:W-:-:S05]  /*2cc30*/  LEA R9, R64, UR4, 0x3 ;  /* 0x0000000440097c11 */ /* 0x000fca000f8e18ff */
[----:B------:R1:W-:Y:S01]  /*2cc40*/  STS.64 [R9], R24 ;  /* 0x0000001809007388 */ /* 0x0003e20000000a00 */
[----:B------:R-:W-:Y:S06]  /*2cc50*/  BAR.SYNC.DEFER_BLOCKING 0x0 ;  /* 0x0000000000007b1d */ /* 0x000fec0000010000 */
[----:B------:R-:W-:Y:S05]  /*2cc60*/  @!P0 BRA `(.L_x_732) ;  /* 0x00000000003c8947 */ /* 0x000fea0003800000 */
[----:B------:R-:W-:-:S05]  /*2cc70*/  UMOV UR4, 0x1 ;  /* 0x0000000100047882 */ /* 0x000fca0000000000 */
.L_x_733:
[----:B------:R-:W-:Y:S01]  /*2cc80*/  IMAD.U32 R2, RZ, RZ, UR4 ;  /* 0x00000004ff027e24 */ /* 0x000fe2000f8e00ff */
[----:B------:R-:W-:-:S04]  /*2cc90*/  USHF.L.U32 UR4, UR4, 0x1, URZ ;  /* 0x0000000104047899 */ /* 0x000fc800080006ff */
[----:B------:R-:W-:Y:S01]  /*2cca0*/  UIADD3 UR5, UPT, UPT, UR4, -0x1, URZ ;  /* 0xffffffff04057890 */ /* 0x000fe2000fffe0ff */
[----:B------:R-:W-:-:S05]  /*2ccb0*/  IADD3 R0, PT, PT, R64, R2, RZ ;  /* 0x0000000240007210 */ /* 0x000fca0007ffe0ff */
        /* <DEDUP_REMOVED lines=9> */
[----:B--2---:R-:W-:Y:S05]  /*2cd50*/  @!P0 BRA `(.L_x_733) ;  /* 0xfffffffc00c88947 */ /* 0x004fea000383ffff */
.L_x_732:
[----:B0-----:R-:W2:Y:S01]  /*2cd60*/  LDG.E.U8 R0, desc[UR8][R6.64+0x2b] ;  /* 0x00002b0806007981 */ /* 0x001ea2000c1e1100 */
[----:B------:R-:W0:Y:S01]  /*2cd70*/  S2UR UR5, SR_CgaCtaId ;  /* 0x00000000000579c3 */ /* 0x000e220000008800 */
[----:B------:R-:W-:Y:S02]  /*2cd80*/  UMOV UR4, 0x400 ;  /* 0x0000040000047882 */ /* 0x000fe40000000000 */
[----:B0-----:R-:W-:-:S09]  /*2cd90*/  ULEA UR4, UR5, UR4, 0x18 ;  /* 0x0000000405047291 */ /* 0x001fd2000f8ec0ff */
[----:B------:R-:W0:Y:S01]  /*2cda0*/  LDS.64 R2, [UR4] ;  /* 0x00000004ff027984 */ /* 0x000e220008000a00 */
[----:B--2---:R-:W-:-:S13]  /*2cdb0*/  ISETP.NE.AND P0, PT, R0, RZ, PT ;  /* 0x000000ff0000720c */ /* 0x004fda0003f05270 */
[----:B------:R-:W0:Y:S02]  /*2cdc0*/  @P0 LDG.E.64 R4, desc[UR8][R6.64+0x20] ;  /* 0x0000200806040981 */ /* 0x000e24000c1e1b00 */
[----:B0-----:R-:W-:-:S08]  /*2cdd0*/  @P0 DADD R2, R2, R4 ;  /* 0x0000000002020229 */ /* 0x001fd00000000004 */
[----:B-1----:R-:W-:-:S08]  /*2cde0*/  DADD R8, R28, -R2 ;  /* 0x000000001c087229 */ /* 0x002fd00000000802 */
[----:B------:R-:W-:-:S14]  /*2cdf0*/  DSETP.GT.AND P0, PT, R8, RZ, PT ;  /* 0x000000ff0800722a */ /* 0x000fdc0003f04000 */
[----:B------:R-:W-:Y:S05]  /*2ce00*/  @!P0 BRA `(.L_x_734) ;  /* 0x0000000000648947 */ /* 0x000fea0003800000 */
[----:B------:R-:W0:Y:S01]  /*2ce10*/  LDCU UR4, c[0x0][0x3d0] ;  /* 0x00007a00ff0477ac */ /* 0x000e220008000800 */
[----:B------:R-:W-:Y:S01]  /*2ce20*/  BSSY.RECONVERGENT B0, `(.L_x_735) ;  /* 0x000000e000007945 */ /* 0x000fe20003800200 */
[----:B0-----:R-:W-:-:S13]  /*2ce30*/  ISETP.GE.AND P0, PT, R64, UR4, PT ;  /* 0x0000000440007c0c */ /* 0x001fda000bf06270 */
[----:B------:R-:W-:Y:S05]  /*2ce40*/  @P0 BRA `(.L_x_736) ;  /* 0x00000000002c0947 */ /* 0x000fea0003800000 */
[----:B------:R-:W0:Y:S01]  /*2ce50*/  LDC R5, c[0x0][0x3c0] ;  /* 0x0000f000ff057b82 */ /* 0x000e220000000800 */
[----:B------:R-:W-:-:S07]  /*2ce60*/  IMAD.MOV.U32 R0, RZ, RZ, R64 ;  /* 0x000000ffff007224 */ /* 0x000fce00078e0040 */
[----:B------:R-:W1:Y:S01]  /*2ce70*/  LDC.64 R10, c[0x0][0x3d8] ;  /* 0x0000f600ff0a7b82 */ /* 0x000e620000000a00 */
[----:B0-----:R-:W-:-:S07]  /*2ce80*/  IMAD R13, R5, 0x8, R62 ;  /* 0x00000008050d7824 */ /* 0x001fce00078e023e */
.L_x_737:
[C---:B0-----:R-:W-:Y:S01]  /*2ce90*/  LEA R4, R0.reuse, R13, 0x3 ;  /* 0x0000000d00047211 */ /* 0x041fe200078e18ff */
[----:B-1----:R-:W-:-:S04]  /*2cea0*/  IMAD.WIDE R6, R0, 0x8, R10 ;  /* 0x0000000800067825 */ /* 0x002fc800078e020a */
[----:B------:R-:W-:Y:S01]  /*2ceb0*/  IMAD.IADD R0, R63, 0x1, R0 ;  /* 0x000000013f007824 */ /* 0x000fe200078e0200 */
[----:B------:R-:W0:Y:S04]  /*2cec0*/  LDS.64 R4, [R4] ;  /* 0x0000000004047984 */ /* 0x000e280000000a00 */
[----:B------:R-:W-:Y:S01]  /*2ced0*/  ISETP.GE.AND P0, PT, R0, UR4, PT ;  /* 0x0000000400007c0c */ /* 0x000fe2000bf06270 */
[----:B0-----:R0:W-:-:S12]  /*2cee0*/  STG.E.64 desc[UR8][R6.64+0x8], R4 ;  /* 0x0000080406007986 */ /* 0x0011d8000c101b08 */
[----:B------:R-:W-:Y:S05]  /*2cef0*/  @!P0 BRA `(.L_x_737) ;  /* 0xfffffffc00e48947 */ /* 0x000fea000383ffff */
.L_x_736:
[----:B------:R-:W-:Y:S05]  /*2cf00*/  BSYNC.RECONVERGENT B0 ;  /* 0x0000000000007941 */ /* 0x000fea0003800200 */
.L_x_735:
[----:B------:R-:W-:Y:S01]  /*2cf10*/  UMOV UR4, 0xd2f1a9fc ;  /* 0xd2f1a9fc00047882 */ /* 0x000fe20000000000 */
[----:B------:R-:W-:Y:S01]  /*2cf20*/  UMOV UR5, 0x3f50624d ;  /* 0x3f50624d00057882 */ /* 0x000fe20000000000 */
[----:B------:R-:W-:Y:S01]  /*2cf30*/  BAR.SYNC.DEFER_BLOCKING 0x0 ;  /* 0x0000000000007b1d */ /* 0x000fe20000010000 */
[C---:B------:R-:W-:Y:S01]  /*2cf40*/  ISETP.GE.U32.AND P0, PT, R27.reuse, 0x1d, PT ;  /* 0x0000001d1b00780c */ /* 0x040fe20003f06070 */
[----:B------:R-:W-:Y:S01]  /*2cf50*/  VIADD R27, R27, 0x1 ;  /* 0x000000011b1b7836 */ /* 0x000fe20000000000 */
[----:B------:R-:W-:Y:S01]  /*2cf60*/  MOV R29, R3 ;  /* 0x00000003001d7202 */ /* 0x000fe20000000f00 */
[----:B------:R-:W-:Y:S02]  /*2cf70*/  IMAD.MOV.U32 R28, RZ, RZ, R2 ;  /* 0x000000ffff1c7224 */ /* 0x000fe400078e0002 */
[----:B------:R-:W-:-:S14]  /*2cf80*/  DSETP.GEU.AND P1, PT, R8, UR4, PT ;  /* 0x0000000408007e2a */ /* 0x000fdc000bf2e000 */
[----:B------:R-:W-:Y:S05]  /*2cf90*/  @!P0 BRA P1, `(.L_x_738) ;  /* 0xfffffd4c00ec8947 */ /* 0x000fea000083ffff */
.L_x_734:
[----:B------:R-:W1:Y:S02]  /*2cfa0*/  LDC.64 R2, c[0x0][0x3d8] ;  /* 0x0000f600ff027b82 */ /* 0x000e640000000a00 */
[----:B-1----:R-:W-:Y:S01]  /*2cfb0*/  STG.E.64 desc[UR8][R2.64], R28 ;  /* 0x0000001c02007986 */ /* 0x002fe2000c101b08 */
[----:B------:R-:W-:Y:S05]  /*2cfc0*/  EXIT ;  /* 0x000000000000794d */ /* 0x000fea0003800000 */
        .weak           $__internal_0_$__cuda_sm20_div_rn_f64_full
        .type           $__internal_0_$__cuda_sm20_div_rn_f64_full,@function
        .size           $__internal_0_$__cuda_sm20_div_rn_f64_full,($__internal_1_$__cuda_sm20_dsqrt_rn_f64_mediumpath_v1 - $__internal_0_$__cuda_sm20_div_rn_f64_full)
$__internal_0_$__cuda_sm20_div_rn_f64_full:
[----:B------:R-:W-:Y:S01]  /*2cfd0*/  IMAD.MOV.U32 R67, RZ, RZ, R19 ;  /* 0x000000ffff437224 */ /* 0x000fe200078e0013 */
[----:B------:R-:W-:Y:S01]  /*2cfe0*/  FSETP.GEU.AND P2, PT, |R17|, 1.469367938527859385e-39, PT ;  /* 0x001000001100780b */ /* 0x000fe20003f4e200 */
[----:B------:R-:W-:Y:S01]  /*2cff0*/  IMAD.MOV.U32 R66, RZ, RZ, R18 ;  /* 0x000000ffff427224 */ /* 0x000fe200078e0012 */
[----:B------:R-:W-:Y:S01]  /*2d000*/  MOV R21, R17 ;  /* 0x0000001100157202 */ /* 0x000fe20000000f00 */
[--C-:B------:R-:W-:Y:S01]  /*2d010*/  IMAD.MOV.U32 R20, RZ, RZ, R14.reuse ;  /* 0x000000ffff147224 */ /* 0x100fe200078e000e */
[----:B------:R-:W-:Y:S01]  /*2d020*/  FSETP.GEU.AND P1, PT, |R67|, 1.469367938527859385e-39, PT ;  /* 0x001000004300780b */ /* 0x000fe20003f2e200 */
[----:B------:R-:W-:Y:S01]  /*2d030*/  IMAD.MOV.U32 R22, RZ, RZ, R14 ;  /* 0x000000ffff167224 */ /* 0x000fe200078e000e */
[----:B------:R-:W-:Y:S01]  /*2d040*/  LOP3.LUT R18, R17, 0x800fffff, RZ, 0xc0, !PT ;  /* 0x800fffff11127812 */ /* 0x000fe200078ec0ff */
[----:B------:R-:W-:Y:S01]  /*2d050*/  IMAD.MOV.U32 R14, RZ, RZ, 0x1ca00000 ;  /* 0x1ca00000ff0e7424 */ /* 0x000fe200078e00ff */
[----:B------:R-:W-:Y:S01]  /*2d060*/  LOP3.LUT R0, R67, 0x7ff00000, RZ, 0xc0, !PT ;  /* 0x7ff0000043007812 */ /* 0x000fe200078ec0ff */
[----:B------:R-:W-:Y:S01]  /*2d070*/  IMAD.MOV.U32 R72, RZ, RZ, R66 ;  /* 0x000000ffff487224 */ /* 0x000fe200078e0042 */
[----:B------:R-:W-:Y:S01]  /*2d080*/  LOP3.LUT R23, R18, 0x3ff00000, RZ, 0xfc, !PT ;  /* 0x3ff0000012177812 */ /* 0x000fe200078efcff */
[----:B------:R-:W-:Y:S01]  /*2d090*/  IMAD.MOV.U32 R68, RZ, RZ, 0x1 ;  /* 0x00000001ff447424 */ /* 0x000fe200078e00ff */
[----:B------:R-:W-:Y:S01]  /*2d0a0*/  LOP3.LUT R18, R17, 0x7ff00000, RZ, 0xc0, !PT ;  /* 0x7ff0000011127812 */ /* 0x000fe200078ec0ff */
[----:B------:R-:W-:Y:S01]  /*2d0b0*/  @!P2 DMUL R22, R20, 8.98846567431157953865e+307 ;  /* 0x7fe000001416a828 */ /* 0x000fe20000000000 */
[----:B------:R-:W-:Y:S02]  /*2d0c0*/  BSSY B0, `(.L_x_739) ;  /* 0x0000051000007945 */ /* 0x000fe40003800000 */
[----:B------:R-:W-:-:S02]  /*2d0d0*/  ISETP.GE.U32.AND P4, PT, R0, R18, PT ;  /* 0x000000120000720c */ /* 0x000fc40003f86070 */
[----:B------:R-:W-:Y:S01]  /*2d0e0*/  @!P1 LOP3.LUT R16, R21, 0x7ff00000, RZ, 0xc0, !PT ;  /* 0x7ff0000015109812 */ /* 0x000fe200078ec0ff */
[----:B------:R-:W0:Y:S01]  /*2d0f0*/  MUFU.RCP64H R69, R23 ;  /* 0x0000001700457308 */ /* 0x000e220000001800 */
[----:B------:R-:W-:Y:S02]  /*2d100*/  SEL R17, R14, 0x63400000, !P4 ;  /* 0x634000000e117807 */ /* 0x000fe40006000000 */
[----:B------:R-:W-:Y:S02]  /*2d110*/  @!P1 ISETP.GE.U32.AND P3, PT, R0, R16, PT ;  /* 0x000000100000920c */ /* 0x000fe40003f66070 */
[----:B------:R-:W-:Y:S02]  /*2d120*/  LOP3.LUT R73, R17, 0x800fffff, R67, 0xf8, !PT ;  /* 0x800fffff11497812 */ /* 0x000fe400078ef843 */
[----:B------:R-:W-:Y:S02]  /*2d130*/  @!P1 SEL R16, R14, 0x63400000, !P3 ;  /* 0x634000000e109807 */ /* 0x000fe40005800000 */
[----:B------:R-:W-:-:S02]  /*2d140*/  @!P2 LOP3.LUT R18, R23, 0x7ff00000, RZ, 0xc0, !PT ;  /* 0x7ff000001712a812 */ /* 0x000fc400078ec0ff */
[----:B------:R-:W-:-:S04]  /*2d150*/  @!P1 LOP3.LUT R16, R16, 0x80000000, R67, 0xf8, !PT ;  /* 0x8000000010109812 */ /* 0x000fc800078ef843 */
[----:B------:R-:W-:Y:S02]  /*2d160*/  @!P1 LOP3.LUT R17, R16, 0x100000, RZ, 0xfc, !PT ;  /* 0x0010000010119812 */ /* 0x000fe400078efcff */
[----:B------:R-:W-:-:S06]  /*2d170*/  @!P1 MOV R16, RZ ;  /* 0x000000ff00109202 */ /* 0x000fcc0000000f00 */
[----:B------:R-:W-:Y:S02]  /*2d180*/  @!P1 DFMA R72, R72, 2, -R16 ;  /* 0x400000004848982b */ /* 0x000fe40000000810 */
[----:B0-----:R-:W-:-:S08]  /*2d190*/  DFMA R16, R68, -R22, 1 ;  /* 0x3ff000004410742b */ /* 0x001fd00000000816 */
[----:B------:R-:W-:-:S08]  /*2d1a0*/  DFMA R16, R16, R16, R16 ;  /* 0x000000101010722b */ /* 0x000fd00000000010 */
[----:B------:R-:W-:-:S08]  /*2d1b0*/  DFMA R68, R68, R16, R68 ;  /* 0x000000104444722b */ /* 0x000fd00000000044 */
[----:B------:R-:W-:-:S08]  /*2d1c0*/  DFMA R74, R68, -R22, 1 ;  /* 0x3ff00000444a742b */ /* 0x000fd00000000816 */
[----:B------:R-:W-:-:S08]  /*2d1d0*/  DFMA R74, R68, R74, R68 ;  /* 0x0000004a444a722b */ /* 0x000fd00000000044 */
[----:B------:R-:W-:-:S08]  /*2d1e0*/  DMUL R16, R74, R72 ;  /* 0x000000484a107228 */ /* 0x000fd00000000000 */
[----:B------:R-:W-:-:S08]  /*2d1f0*/  DFMA R68, R16, -R22, R72 ;  /* 0x800000161044722b */ /* 0x000fd00000000048 */
[----:B------:R-:W-:Y:S01]  /*2d200*/  DFMA R68, R74, R68, R16 ;  /* 0x000000444a44722b */ /* 0x000fe20000000010 */
[----:B------:R-:W-:Y:S01]  /*2d210*/  IMAD.MOV.U32 R17, RZ, RZ, R0 ;  /* 0x000000ffff117224 */ /* 0x000fe200078e0000 */
[----:B------:R-:W-:-:S05]  /*2d220*/  @!P1 LOP3.LUT R17, R73, 0x7ff00000, RZ, 0xc0, !PT ;  /* 0x7ff0000049119812 */ /* 0x000fca00078ec0ff */
[----:B------:R-:W-:-:S05]  /*2d230*/  VIADD R16, R17, 0xffffffff ;  /* 0xffffffff11107836 */ /* 0x000fca0000000000 */
[----:B------:R-:W-:Y:S02]  /*2d240*/  ISETP.GT.U32.AND P1, PT, R16, 0x7feffffe, PT ;  /* 0x7feffffe1000780c */ /* 0x000fe40003f24070 */
[----:B------:R-:W-:-:S04]  /*2d250*/  IADD3 R16, PT, PT, R18, -0x1, RZ ;  /* 0xffffffff12107810 */ /* 0x000fc80007ffe0ff */
[----:B------:R-:W-:-:S13]  /*2d260*/  ISETP.GT.U32.OR P1, PT, R16, 0x7feffffe, P1 ;  /* 0x7feffffe1000780c */ /* 0x000fda0000f24470 */
[----:B------:R-:W-:Y:S05]  /*2d270*/  @P1 BRA `(.L_x_740) ;  /* 0x0000000000741947 */ /* 0x000fea0003800000 */
[----:B------:R-:W-:-:S04]  /*2d280*/  LOP3.LUT R16, R21, 0x7ff00000, RZ, 0xc0, !PT ;  /* 0x7ff0000015107812 */ /* 0x000fc800078ec0ff */
[CC--:B------:R-:W-:Y:S02]  /*2d290*/  ISETP.GE.U32.AND P1, PT, R0.reuse, R16.reuse, PT ;  /* 0x000000100000720c */ /* 0x0c0fe40003f26070 */
[----:B------:R-:W-:Y:S01]  /*2d2a0*/  VIADDMNMX R0, R0, -R16, 0xb9600000, !PT ;  /* 0xb960000000007446 */ /* 0x000fe20007800910 */
[----:B------:R-:W-:Y:S01]  /*2d2b0*/  IMAD.MOV.U32 R16, RZ, RZ, RZ ;  /* 0x000000ffff107224 */ /* 0x000fe200078e00ff */
[----:B------:R-:W-:Y:S02]  /*2d2c0*/  SEL R14, R14, 0x63400000, !P1 ;  /* 0x634000000e0e7807 */ /* 0x000fe40004800000 */
[----:B------:R-:W-:-:S05]  /*2d2d0*/  VIMNMX R0, PT, PT, R0, 0x46a00000, PT ;  /* 0x46a0000000007848 */ /* 0x000fca0003fe0100 */
[----:B------:R-:W-:-:S04]  /*2d2e0*/  IMAD.IADD R0, R0, 0x1, -R14 ;  /* 0x0000000100007824 */ /* 0x000fc800078e0a0e */
[----:B------:R-:W-:-:S06]  /*2d2f0*/  VIADD R17, R0, 0x7fe00000 ;  /* 0x7fe0000000117836 */ /* 0x000fcc0000000000 */
[----:B------:R-:W-:-:S10]  /*2d300*/  DMUL R74, R68, R16 ;  /* 0x00000010444a7228 */ /* 0x000fd40000000000 */
[----:B------:R-:W-:-:S13]  /*2d310*/  FSETP.GTU.AND P1, PT, |R75|, 1.469367938527859385e-39, PT ;  /* 0x001000004b00780b */ /* 0x000fda0003f2c200 */
[----:B------:R-:W-:Y:S05]  /*2d320*/  @P1 BRA `(.L_x_741) ;  /* 0x0000000000a81947 */ /* 0x000fea0003800000 */
[----:B------:R-:W-:Y:S01]  /*2d330*/  DFMA R22, R68, -R22, R72 ;  /* 0x800000164416722b */ /* 0x000fe20000000048 */
[----:B------:R-:W-:-:S09]  /*2d340*/  MOV R18, RZ ;  /* 0x000000ff00127202 */ /* 0x000fd20000000f00 */
[C---:B------:R-:W-:Y:S02]  /*2d350*/  FSETP.NEU.AND P1, PT, R23.reuse, RZ, PT ;  /* 0x000000ff1700720b */ /* 0x040fe40003f2d000 */
[----:B------:R-:W-:-:S04]  /*2d360*/  LOP3.LUT R14, R23, 0x80000000, R21, 0x48, !PT ;  /* 0x80000000170e7812 */ /* 0x000fc800078e4815 */
[----:B------:R-:W-:-:S07]  /*2d370*/  LOP3.LUT R19, R14, R17, RZ, 0xfc, !PT ;  /* 0x000000110e137212 */ /* 0x000fce00078efcff */
[----:B------:R-:W-:Y:S05]  /*2d380*/  @!P1 BRA `(.L_x_741) ;  /* 0x0000000000909947 */ /* 0x000fea0003800000 */
[----:B------:R-:W-:Y:S01]  /*2d390*/  IMAD.MOV R17, RZ, RZ, -R0 ;  /* 0x000000ffff117224 */ /* 0x000fe200078e0a00 */
[----:B------:R-:W-:Y:S01]  /*2d3a0*/  IADD3 R0, PT, PT, -R0, -0x43300000, RZ ;  /* 0xbcd0000000007810 */ /* 0x000fe20007ffe1ff */
[----:B------:R-:W-:-:S06]  /*2d3b0*/  IMAD.MOV.U32 R16, RZ, RZ, RZ ;  /* 0x000000ffff107224 */ /* 0x000fcc00078e00ff */
[----:B------:R-:W-:Y:S02]  /*2d3c0*/  DFMA R16, R74, -R16, R68 ;  /* 0x800000104a10722b */ /* 0x000fe40000000044 */
[----:B------:R-:W-:-:S08]  /*2d3d0*/  DMUL.RP R68, R68, R18 ;  /* 0x0000001244447228 */ /* 0x000fd00000008000 */
[----:B------:R-:W-:Y:S02]  /*2d3e0*/  FSETP.NEU.AND P1, PT, |R17|, R0, PT ;  /* 0x000000001100720b */ /* 0x000fe40003f2d200 */
[----:B------:R-:W-:Y:S02]  /*2d3f0*/  LOP3.LUT R0, R69, R14, RZ, 0x3c, !PT ;  /* 0x0000000e45007212 */ /* 0x000fe400078e3cff */
[----:B------:R-:W-:Y:S02]  /*2d400*/  FSEL R14, R68, R74, !P1 ;  /* 0x0000004a440e7208 */ /* 0x000fe40004800000 */
[----:B------:R-:W-:-:S03]  /*2d410*/  FSEL R0, R0, R75, !P1 ;  /* 0x0000004b00007208 */ /* 0x000fc60004800000 */
[----:B------:R-:W-:Y:S01]  /*2d420*/  IMAD.MOV.U32 R74, RZ, RZ, R14 ;  /* 0x000000ffff4a7224 */ /* 0x000fe200078e000e */
[----:B------:R-:W-:Y:S01]  /*2d430*/  MOV R75, R0 ;  /* 0x00000000004b7202 */ /* 0x000fe20000000f00 */
[----:B------:R-:W-:Y:S06]  /*2d440*/  BRA `(.L_x_741) ;  /* 0x0000000000607947 */ /* 0x000fec0003800000 */
.L_x_740:
[----:B------:R-:W-:-:S14]  /*2d450*/  DSETP.NAN.AND P1, PT, R66, R66, PT ;  /* 0x000000424200722a */ /* 0x000fdc0003f28000 */
[----:B------:R-:W-:Y:S05]  /*2d460*/  @P1 BRA `(.L_x_742) ;  /* 0x00000000004c1947 */ /* 0x000fea0003800000 */
[----:B------:R-:W-:-:S14]  /*2d470*/  DSETP.NAN.AND P1, PT, R20, R20, PT ;  /* 0x000000141400722a */ /* 0x000fdc0003f28000 */
[----:B------:R-:W-:Y:S05]  /*2d480*/  @P1 BRA `(.L_x_743) ;  /* 0x0000000000341947 */ /* 0x000fea0003800000 */
[----:B------:R-:W-:Y:S01]  /*2d490*/  ISETP.NE.AND P1, PT, R17, R18, PT ;  /* 0x000000121100720c */ /* 0x000fe20003f25270 */
[----:B------:R-:W-:Y:S02]  /*2d4a0*/  IMAD.MOV.U32 R74, RZ, RZ, 0x0 ;  /* 0x00000000ff4a7424 */ /* 0x000fe400078e00ff */
[----:B------:R-:W-:-:S10]  /*2d4b0*/  IMAD.MOV.U32 R75, RZ, RZ, -0x80000 ;  /* 0xfff80000ff4b7424 */ /* 0x000fd400078e00ff */
[----:B------:R-:W-:Y:S05]  /*2d4c0*/  @!P1 BRA `(.L_x_741) ;  /* 0x0000000000409947 */ /* 0x000fea0003800000 */
[----:B------:R-:W-:Y:S02]  /*2d4d0*/  ISETP.NE.AND P1, PT, R17, 0x7ff00000, PT ;  /* 0x7ff000001100780c */ /* 0x000fe40003f25270 */
[----:B------:R-:W-:Y:S02]  /*2d4e0*/  LOP3.LUT R0, R67, 0x80000000, R21, 0x48, !PT ;  /* 0x8000000043007812 */ /* 0x000fe400078e4815 */
[----:B------:R-:W-:-:S13]  /*2d4f0*/  ISETP.EQ.OR P1, PT, R18, RZ, !P1 ;  /* 0x000000ff1200720c */ /* 0x000fda0004f22670 */
[----:B------:R-:W-:Y:S01]  /*2d500*/  @P1 LOP3.LUT R14, R0, 0x7ff00000, RZ, 0xfc, !PT ;  /* 0x7ff00000000e1812 */ /* 0x000fe200078efcff */
[----:B------:R-:W-:Y:S01]  /*2d510*/  @!P1 IMAD.MOV.U32 R74, RZ, RZ, RZ ;  /* 0x000000ffff4a9224 */ /* 0x000fe200078e00ff */
[----:B------:R-:W-:Y:S01]  /*2d520*/  @!P1 MOV R75, R0 ;  /* 0x00000000004b9202 */ /* 0x000fe20000000f00 */
[----:B------:R-:W-:Y:S02]  /*2d530*/  @P1 IMAD.MOV.U32 R74, RZ, RZ, RZ ;  /* 0x000000ffff4a1224 */ /* 0x000fe400078e00ff */
[----:B------:R-:W-:Y:S01]  /*2d540*/  @P1 IMAD.MOV.U32 R75, RZ, RZ, R14 ;  /* 0x000000ffff4b1224 */ /* 0x000fe200078e000e */
[----:B------:R-:W-:Y:S06]  /*2d550*/  BRA `(.L_x_741) ;  /* 0x00000000001c7947 */ /* 0x000fec0003800000 */
.L_x_743:
[----:B------:R-:W-:Y:S01]  /*2d560*/  LOP3.LUT R0, R21, 0x80000, RZ, 0xfc, !PT ;  /* 0x0008000015007812 */ /* 0x000fe200078efcff */
[----:B------:R-:W-:-:S03]  /*2d570*/  IMAD.MOV.U32 R74, RZ, RZ, R20 ;  /* 0x000000ffff4a7224 */ /* 0x000fc600078e0014 */
[----:B------:R-:W-:Y:S01]  /*2d580*/  MOV R75, R0 ;  /* 0x00000000004b7202 */ /* 0x000fe20000000f00 */
[----:B------:R-:W-:Y:S06]  /*2d590*/  BRA `(.L_x_741) ;  /* 0x00000000000c7947 */ /* 0x000fec0003800000 */
.L_x_742:
[----:B------:R-:W-:Y:S01]  /*2d5a0*/  LOP3.LUT R0, R67, 0x80000, RZ, 0xfc, !PT ;  /* 0x0008000043007812 */ /* 0x000fe200078efcff */
[----:B------:R-:W-:-:S04]  /*2d5b0*/  IMAD.MOV.U32 R74, RZ, RZ, R66 ;  /* 0x000000ffff4a7224 */ /* 0x000fc800078e0042 */
[----:B------:R-:W-:-:S07]  /*2d5c0*/  IMAD.MOV.U32 R75, RZ, RZ, R0 ;  /* 0x000000ffff4b7224 */ /* 0x000fce00078e0000 */
.L_x_741:
[----:B------:R-:W-:Y:S05]  /*2d5d0*/  BSYNC B0 ;  /* 0x0000000000007941 */ /* 0x000fea0003800000 */
.L_x_739:
[----:B------:R-:W-:Y:S01]  /*2d5e0*/  IMAD.MOV.U32 R14, RZ, RZ, R15 ;  /* 0x000000ffff0e7224 */ /* 0x000fe200078e000f */
[----:B------:R-:W-:Y:S01]  /*2d5f0*/  MOV R17, R75 ;  /* 0x0000004b00117202 */ /* 0x000fe20000000f00 */
[----:B------:R-:W-:Y:S02]  /*2d600*/  IMAD.MOV.U32 R15, RZ, RZ, 0x0 ;  /* 0x00000000ff0f7424 */ /* 0x000fe400078e00ff */
[----:B------:R-:W-:Y:S02]  /*2d610*/  IMAD.MOV.U32 R16, RZ, RZ, R74 ;  /* 0x000000ffff107224 */ /* 0x000fe400078e004a */
[----:B------:R-:W-:Y:S05]  /*2d620*/  RET.REL.NODEC R14 `(ccd) ;  /* 0xfffffd280e747950 */ /* 0x000fea0003c3ffff */
        .weak           $__internal_1_$__cuda_sm20_dsqrt_rn_f64_mediumpath_v1
        .type           $__internal_1_$__cuda_sm20_dsqrt_rn_f64_mediumpath_v1,@function
        .size           $__internal_1_$__cuda_sm20_dsqrt_rn_f64_mediumpath_v1,($ccd$__internal_accurate_pow - $__internal_1_$__cuda_sm20_dsqrt_rn_f64_mediumpath_v1)
$__internal_1_$__cuda_sm20_dsqrt_rn_f64_mediumpath_v1:
[----:B------:R-:W-:Y:S01]  /*2d630*/  ISETP.GE.U32.AND P2, PT, R20, -0x3400000, PT ;  /* 0xfcc000001400780c */ /* 0x000fe20003f46070 */
[----:B------:R-:W-:Y:S01]  /*2d640*/  BSSY B0, `(.L_x_744) ;  /* 0x0000024000007945 */ /* 0x000fe20003800000 */
[----:B------:R-:W-:-:S11]  /*2d650*/  IMAD.MOV.U32 R20, RZ, RZ, R22 ;  /* 0x000000ffff147224 */ /* 0x000fd600078e0016 */
[----:B------:R-:W-:Y:S05]  /*2d660*/  @!P2 BRA `(.L_x_745) ;  /* 0x000000000020a947 */ /* 0x000fea0003800000 */
[----:B------:R-:W-:-:S10]  /*2d670*/  DFMA.RM R16, R18, R16, R14 ;  /* 0x000000101210722b */ /* 0x000fd4000000400e */
[----:B------:R-:W-:-:S04]  /*2d680*/  IADD3 R14, P2, PT, R16, 0x1, RZ ;  /* 0x00000001100e7810 */ /* 0x000fc80007f5e0ff */
[----:B------:R-:W-:-:S06]  /*2d690*/  IADD3.X R15, PT, PT, RZ, R17, RZ, P2, !PT ;  /* 0x00000011ff0f7210 */ /* 0x000fcc00017fe4ff */
[----:B------:R-:W-:-:S08]  /*2d6a0*/  DFMA.RP R20, -R16, R14, R20 ;  /* 0x0000000e1014722b */ /* 0x000fd00000008114 */
[----:B------:R-:W-:-:S06]  /*2d6b0*/  DSETP.GT.AND P2, PT, R20, RZ, PT ;  /* 0x000000ff1400722a */ /* 0x000fcc0003f44000 */
[----:B------:R-:W-:Y:S02]  /*2d6c0*/  FSEL R14, R14, R16, P2 ;  /* 0x000000100e0e7208 */ /* 0x000fe40001000000 */
[----:B------:R-:W-:Y:S01]  /*2d6d0*/  FSEL R15, R15, R17, P2 ;  /* 0x000000110f0f7208 */ /* 0x000fe20001000000 */
[----:B------:R-:W-:Y:S06]  /*2d6e0*/  BRA `(.L_x_746) ;  /* 0x0000000000647947 */ /* 0x000fec0003800000 */
.L_x_745:
[----:B------:R-:W-:-:S14]  /*2d6f0*/  DSETP.NE.AND P2, PT, R20, RZ, PT ;  /* 0x000000ff1400722a */ /* 0x000fdc0003f45000 */
[----:B------:R-:W-:Y:S05]  /*2d700*/  @!P2 BRA `(.L_x_747) ;  /* 0x000000000058a947 */ /* 0x000fea0003800000 */
[----:B------:R-:W-:-:S13]  /*2d710*/  ISETP.GE.AND P2, PT, R21, RZ, PT ;  /* 0x000000ff1500720c */ /* 0x000fda0003f46270 */
[----:B------:R-:W-:Y:S02]  /*2d720*/  @!P2 IMAD.MOV.U32 R14, RZ, RZ, 0x0 ;  /* 0x00000000ff0ea424 */ /* 0x000fe400078e00ff */
[----:B------:R-:W-:Y:S01]  /*2d730*/  @!P2 IMAD.MOV.U32 R15, RZ, RZ, -0x80000 ;  /* 0xfff80000ff0fa424 */ /* 0x000fe200078e00ff */
[----:B------:R-:W-:Y:S06]  /*2d740*/  @!P2 BRA `(.L_x_746) ;  /* 0x00000000004ca947 */ /* 0x000fec0003800000 */
[----:B------:R-:W-:-:S13]  /*2d750*/  ISETP.GT.AND P2, PT, R21, 0x7fefffff, PT ;  /* 0x7fefffff1500780c */ /* 0x000fda0003f44270 */
[----:B------:R-:W-:Y:S05]  /*2d760*/  @P2 BRA `(.L_x_747) ;  /* 0x0000000000402947 */ /* 0x000fea0003800000 */
[----:B------:R-:W-:Y:S01]  /*2d770*/  DMUL R20, R20, 8.11296384146066816958e+31 ;  /* 0x4690000014147828 */ /* 0x000fe20000000000 */
[----:B------:R-:W-:Y:S01]  /*2d780*/  IMAD.MOV.U32 R18, RZ, RZ, RZ ;  /* 0x000000ffff127224 */ /* 0x000fe200078e00ff */
[----:B------:R-:W-:Y:S01]  /*2d790*/  MOV R14, 0x0 ;  /* 0x00000000000e7802 */ /* 0x000fe20000000f00 */
[----:B------:R-:W-:-:S03]  /*2d7a0*/  IMAD.MOV.U32 R15, RZ, RZ, 0x3fd80000 ;  /* 0x3fd80000ff0f7424 */ /* 0x000fc600078e00ff */
[----:B------:R-:W0:Y:S02]  /*2d7b0*/  MUFU.RSQ64H R19, R21 ;  /* 0x0000001500137308 */ /* 0x000e240000001c00 */
[----:B0-----:R-:W-:-:S08]  /*2d7c0*/  DMUL R16, R18, R18 ;  /* 0x0000001212107228 */ /* 0x001fd00000000000 */
[----:B------:R-:W-:-:S08]  /*2d7d0*/  DFMA R16, R20, -R16, 1 ;  /* 0x3ff000001410742b */ /* 0x000fd00000000810 */
[----:B------:R-:W-:Y:S02]  /*2d7e0*/  DFMA R14, R16, R14, 0.5 ;  /* 0x3fe00000100e742b */ /* 0x000fe4000000000e */
[----:B------:R-:W-:-:S08]  /*2d7f0*/  DMUL R16, R18, R16 ;  /* 0x0000001012107228 */ /* 0x000fd00000000000 */
[----:B------:R-:W-:-:S08]  /*2d800*/  DFMA R16, R14, R16, R18 ;  /* 0x000000100e10722b */ /* 0x000fd00000000012 */
[----:B------:R-:W-:Y:S02]  /*2d810*/  DMUL R14, R20, R16 ;  /* 0x00000010140e7228 */ /* 0x000fe40000000000 */
[----:B------:R-:W-:-:S06]  /*2d820*/  VIADD R17, R17, 0xfff00000 ;  /* 0xfff0000011117836 */ /* 0x000fcc0000000000 */
[----:B------:R-:W-:-:S08]  /*2d830*/  DFMA R20, R14, -R14, R20 ;  /* 0x8000000e0e14722b */ /* 0x000fd00000000014 */
[----:B------:R-:W-:-:S10]  /*2d840*/  DFMA R14, R16, R20, R14 ;  /* 0x00000014100e722b */ /* 0x000fd4000000000e */
[----:B------:R-:W-:Y:S01]  /*2d850*/  VIADD R15, R15, 0xfcb00000 ;  /* 0xfcb000000f0f7836 */ /* 0x000fe20000000000 */
[----:B------:R-:W-:Y:S06]  /*2d860*/  BRA `(.L_x_746) ;  /* 0x0000000000047947 */ /* 0x000fec0003800000 */
.L_x_747:
[----:B------:R-:W-:-:S11]  /*2d870*/  DADD R14, R20, R20 ;  /* 0x00000000140e7229 */ /* 0x000fd60000000014 */
.L_x_746:
[----:B------:R-:W-:Y:S05]  /*2d880*/  BSYNC B0 ;  /* 0x0000000000007941 */ /* 0x000fea0003800000 */
.L_x_744:
[----:B------:R-:W-:Y:S01]  /*2d890*/  MOV R16, R0 ;  /* 0x0000000000107202 */ /* 0x000fe20000000f00 */
[----:B------:R-:W-:-:S04]  /*2d8a0*/  IMAD.MOV.U32 R17, RZ, RZ, 0x0 ;  /* 0x00000000ff117424 */ /* 0x000fc800078e00ff */
[----:B------:R-:W-:Y:S05]  /*2d8b0*/  RET.REL.NODEC R16 `(ccd) ;  /* 0xfffffd2410d07950 */ /* 0x000fea0003c3ffff */
        .type           $ccd$__internal_accurate_pow,@function
        .size           $ccd$__internal_accurate_pow,($ccd$__internal_trig_reduction_slowpathd - $ccd$__internal_accurate_pow)
$ccd$__internal_accurate_pow:
[----:B------:R-:W-:Y:S01]  /*2d8c0*/  ISETP.GT.U32.AND P1, PT, R3, 0xfffff, PT ;  /* 0x000fffff0300780c */ /* 0x000fe20003f24070 */
[----:B------:R-:W-:Y:S01]  /*2d8d0*/  IMAD.MOV.U32 R4, RZ, RZ, R3 ;  /* 0x000000ffff047224 */ /* 0x000fe200078e0003 */
[----:B------:R-:W-:Y:S01]  /*2d8e0*/  MOV R10, RZ ;  /* 0x000000ff000a7202 */ /* 0x000fe20000000f00 */
[----:B------:R-:W-:Y:S01]  /*2d8f0*/  IMAD.MOV.U32 R14, RZ, RZ, 0x41ad3b5a ;  /* 0x41ad3b5aff0e7424 */ /* 0x000fe200078e00ff */
[----:B------:R-:W-:Y:S01]  /*2d900*/  UMOV UR4, 0x7d2cafe2 ;  /* 0x7d2cafe200047882 */ /* 0x000fe20000000000 */
[----:B------:R-:W-:Y:S01]  /*2d910*/  IMAD.MOV.U32 R15, RZ, RZ, 0x3ed0f5d2 ;  /* 0x3ed0f5d2ff0f7424 */ /* 0x000fe200078e00ff */
[----:B------:R-:W-:Y:S01]  /*2d920*/  UMOV UR5, 0x3eb0f5ff ;  /* 0x3eb0f5ff00057882 */ /* 0x000fe20000000000 */
[----:B------:R-:W-:Y:S01]  /*2d930*/  UMOV UR6, 0x3b39803f ;  /* 0x3b39803f00067882 */ /* 0x000fe20000000000 */
[----:B------:R-:W-:-:S05]  /*2d940*/  UMOV UR7, 0x3c7abc9e ;  /* 0x3c7abc9e00077882 */ /* 0x000fca0000000000 */
[----:B------:R-:W-:-:S10]  /*2d950*/  @!P1 DMUL R20, R2, 1.80143985094819840000e+16 ;  /* 0x4350000002149828 */ /* 0x000fd40000000000 */
[----:B------:R-:W-:Y:S01]  /*2d960*/  @!P1 IMAD.MOV.U32 R4, RZ, RZ, R21 ;  /* 0x000000ffff049224 */ /* 0x000fe200078e0015 */
[----:B------:R-:W-:-:S04]  /*2d970*/  @!P1 MOV R2, R20 ;  /* 0x0000001400029202 */ /* 0x000fc80000000f00 */
[----:B------:R-:W-:-:S04]  /*2d980*/  LOP3.LUT R4, R4, 0x800fffff, RZ, 0xc0, !PT ;  /* 0x800fffff04047812 */ /* 0x000fc800078ec0ff */
[----:B------:R-:W-:Y:S01]  /*2d990*/  LOP3.LUT R5, R4, 0x3ff00000, RZ, 0xfc, !PT ;  /* 0x3ff0000004057812 */ /* 0x000fe200078efcff */
[----:B------:R-:W-:Y:S01]  /*2d9a0*/  IMAD.MOV.U32 R4, RZ, RZ, R2 ;  /* 0x000000ffff047224 */ /* 0x000fe200078e0002 */
[----:B------:R-:W-:Y:S02]  /*2d9b0*/  SHF.R.U32.HI R2, RZ, 0x14, R3 ;  /* 0x00000014ff027819 */ /* 0x000fe40000011603 */
[----:B------:R-:W-:Y:S02]  /*2d9c0*/  ISETP.GE.U32.AND P2, PT, R5, 0x3ff6a09f, PT ;  /* 0x3ff6a09f0500780c */ /* 0x000fe40003f46070 */
[----:B------:R-:W-:-:S05]  /*2d9d0*/  @!P1 LEA.HI R2, R21, 0xffffffca, RZ, 0xc ;  /* 0xffffffca15029811 */ /* 0x000fca00078f60ff */
[----:B------:R-:W-:-:S06]  /*2d9e0*/  VIADD R3, R2, 0xfffffc01 ;  /* 0xfffffc0102037836 */ /* 0x000fcc0000000000 */
[----:B------:R-:W-:Y:S02]  /*2d9f0*/  @P2 VIADD R7, R5, 0xfff00000 ;  /* 0xfff0000005072836 */ /* 0x000fe40000000000 */
[----:B------:R-:W-:Y:S02]  /*2da00*/  @P2 VIADD R3, R2, 0xfffffc02 ;  /* 0xfffffc0202032836 */ /* 0x000fe40000000000 */
[----:B------:R-:W-:-:S03]  /*2da10*/  @P2 IMAD.MOV.U32 R5, RZ, RZ, R7 ;  /* 0x000000ffff052224 */ /* 0x000fc600078e0007 */
[----:B------:R-:W-:Y:S01]  /*2da20*/  LOP3.LUT R2, R3, 0x80000000, RZ, 0x3c, !PT ;  /* 0x8000000003027812 */ /* 0x000fe200078e3cff */
[----:B------:R-:W-:Y:S02]  /*2da30*/  IMAD.MOV.U32 R3, RZ, RZ, 0x43300000 ;  /* 0x43300000ff037424 */ /* 0x000fe400078e00ff */
[----:B------:R-:W-:-:S06]  /*2da40*/  DADD R6, R4, 1 ;  /* 0x3ff0000004067429 */ /* 0x000fcc0000000000 */
[----:B------:R-:W0:Y:S02]  /*2da50*/  MUFU.RCP64H R11, R7 ;  /* 0x00000007000b7308 */ /* 0x000e240000001800 */
[----:B0-----:R-:W-:-:S08]  /*2da60*/  DFMA R8, -R6, R10, 1 ;  /* 0x3ff000000608742b */ /* 0x001fd0000000010a */
[----:B------:R-:W-:Y:S02]  /*2da70*/  DFMA R12, R8, R8, R8 ;  /* 0x00000008080c722b */ /* 0x000fe40000000008 */
[----:B------:R-:W-:-:S06]  /*2da80*/  DADD R8, R4, -1 ;  /* 0xbff0000004087429 */ /* 0x000fcc0000000000 */
[----:B------:R-:W-:-:S08]  /*2da90*/  DFMA R12, R10, R12, R10 ;  /* 0x0000000c0a0c722b */ /* 0x000fd0000000000a */
[----:B------:R-:W-:-:S08]  /*2daa0*/  DMUL R4, R8, R12 ;  /* 0x0000000c08047228 */ /* 0x000fd00000000000 */
[----:B------:R-:W-:-:S08]  /*2dab0*/  DFMA R4, R8, R12, R4 ;  /* 0x0000000c0804722b */ /* 0x000fd00000000004 */
[-C--:B------:R-:W-:Y:S02]  /*2dac0*/  DMUL R10, R4, R4.reuse ;  /* 0x00000004040a7228 */ /* 0x080fe40000000000 */
[----:B------:R-:W-:Y:S02]  /*2dad0*/  DADD R16, R8, -R4 ;  /* 0x0000000008107229 */ /* 0x000fe40000000804 */
[----:B------:R-:W-:-:S04]  /*2dae0*/  DMUL R22, R4, R4 ;  /* 0x0000000404167228 */ /* 0x000fc80000000000 */
[----:B------:R-:W-:Y:S01]  /*2daf0*/  DFMA R6, R10, UR4, R14 ;  /* 0x000000040a067c2b */ /* 0x000fe2000800000e */
[----:B------:R-:W-:Y:S01]  /*2db00*/  UMOV UR4, 0x75488a3f ;  /* 0x75488a3f00047882 */ /* 0x000fe20000000000 */
[----:B------:R-:W-:Y:S01]  /*2db10*/  UMOV UR5, 0x3ef3b20a ;  /* 0x3ef3b20a00057882 */ /* 0x000fe20000000000 */
[----:B------:R-:W-:-:S05]  /*2db20*/  DADD R16, R16, R16 ;  /* 0x0000000010107229 */ /* 0x000fca0000000010 */
[----:B------:R-:W-:Y:S01]  /*2db30*/  DFMA R6, R10, R6, UR4 ;  /* 0x000000040a067e2b */ /* 0x000fe20008000006 */
[----:B------:R-:W-:Y:S01]  /*2db40*/  UMOV UR4, 0xe4faecd5 ;  /* 0xe4faecd500047882 */ /* 0x000fe20000000000 */
[----:B------:R-:W-:Y:S01]  /*2db50*/  UMOV UR5, 0x3f1745cd ;  /* 0x3f1745cd00057882 */ /* 0x000fe20000000000 */
[----:B------:R-:W-:Y:S02]  /*2db60*/  DFMA R8, R8, -R4, R16 ;  /* 0x800000040808722b */ /* 0x000fe40000000010 */
[----:B------:R-:W-:-:S03]  /*2db70*/  DMUL R16, R4, R22 ;  /* 0x0000001604107228 */ /* 0x000fc60000000000 */
[----:B------:R-:W-:Y:S01]  /*2db80*/  DFMA R6, R10, R6, UR4 ;  /* 0x000000040a067e2b */ /* 0x000fe20008000006 */
[----:B------:R-:W-:Y:S01]  /*2db90*/  UMOV UR4, 0x258a578b ;  /* 0x258a578b00047882 */ /* 0x000fe20000000000 */
[----:B------:R-:W-:Y:S01]  /*2dba0*/  UMOV UR5, 0x3f3c71c7 ;  /* 0x3f3c71c700057882 */ /* 0x000fe20000000000 */
[----:B------:R-:W-:Y:S02]  /*2dbb0*/  DMUL R8, R12, R8 ;  /* 0x000000080c087228 */ /* 0x000fe40000000000 */
[C---:B------:R-:W-:Y:S02]  /*2dbc0*/  DFMA R12, R4.reuse, R4, -R22 ;  /* 0x00000004040c722b */ /* 0x040fe40000000816 */
[----:B------:R-:W-:Y:S02]  /*2dbd0*/  DFMA R40, R4, R22, -R16 ;  /* 0x000000160428722b */ /* 0x000fe40000000810 */
[----:B------:R-:W-:Y:S01]  /*2dbe0*/  DFMA R6, R10, R6, UR4 ;  /* 0x000000040a067e2b */ /* 0x000fe20008000006 */
[----:B------:R-:W-:Y:S01]  /*2dbf0*/  UMOV UR4, 0x9242b910 ;  /* 0x9242b91000047882 */ /* 0x000fe20000000000 */
[----:B------:R-:W-:-:S04]  /*2dc00*/  UMOV UR5, 0x3f624924 ;  /* 0x3f62492400057882 */ /* 0x000fc80000000000 */
[----:B------:R-:W-:Y:S02]  /*2dc10*/  DFMA R40, R8, R22, R40 ;  /* 0x000000160828722b */ /* 0x000fe40000000028 */
[----:B------:R-:W-:Y:S01]  /*2dc20*/  DFMA R6, R10, R6, UR4 ;  /* 0x000000040a067e2b */ /* 0x000fe20008000006 */
[----:B------:R-:W-:Y:S01]  /*2dc30*/  UMOV UR4, 0x99999dfb ;  /* 0x99999dfb00047882 */ /* 0x000fe20000000000 */
[----:B------:R-:W-:-:S06]  /*2dc40*/  UMOV UR5, 0x3f899999 ;  /* 0x3f89999900057882 */ /* 0x000fcc0000000000 */
[----:B------:R-:W-:Y:S01]  /*2dc50*/  DFMA R14, R10, R6, UR4 ;  /* 0x000000040a0e7e2b */ /* 0x000fe20008000006 */
[----:B------:R-:W-:Y:S01]  /*2dc60*/  UMOV UR4, 0x55555555 ;  /* 0x5555555500047882 */ /* 0x000fe20000000000 */
[----:B------:R-:W-:-:S06]  /*2dc70*/  UMOV UR5, 0x3fb55555 ;  /* 0x3fb5555500057882 */ /* 0x000fcc0000000000 */
[----:B------:R-:W-:-:S08]  /*2dc80*/  DFMA R6, R10, R14, UR4 ;  /* 0x000000040a067e2b */ /* 0x000fd0000800000e */
[----:B------:R-:W-:Y:S01]  /*2dc90*/  DADD R18, -R6, UR4 ;  /* 0x0000000406127e29 */ /* 0x000fe20008000100 */
[----:B------:R-:W-:Y:S01]  /*2dca0*/  UMOV UR4, 0xb9e7b0 ;  /* 0x00b9e7b000047882 */ /* 0x000fe20000000000 */
[----:B------:R-:W-:-:S06]  /*2dcb0*/  UMOV UR5, 0x3c46a4cb ;  /* 0x3c46a4cb00057882 */ /* 0x000fcc0000000000 */
[----:B------:R-:W-:Y:S01]  /*2dcc0*/  DFMA R18, R10, R14, R18 ;  /* 0x0000000e0a12722b */ /* 0x000fe20000000012 */
[----:B------:R-:W-:Y:S01]  /*2dcd0*/  VIADD R15, R9, 0x100000 ;  /* 0x00100000090f7836 */ /* 0x000fe20000000000 */
[----:B------:R-:W-:-:S06]  /*2dce0*/  MOV R14, R8 ;  /* 0x00000008000e7202 */ /* 0x000fcc0000000f00 */
[----:B------:R-:W-:Y:S01]  /*2dcf0*/  DADD R18, R18, -UR4 ;  /* 0x8000000412127e29 */ /* 0x000fe20008000000 */
[----:B------:R-:W-:Y:S01]  /*2dd00*/  UMOV UR4, 0x80000000 ;  /* 0x8000000000047882 */ /* 0x000fe20000000000 */
[----:B------:R-:W-:Y:S01]  /*2dd10*/  DFMA R12, R4, R14, R12 ;  /* 0x0000000e040c722b */ /* 0x000fe2000000000c */
[----:B------:R-:W-:-:S05]  /*2dd20*/  UMOV UR5, 0x43300000 ;  /* 0x4330000000057882 */ /* 0x000fca0000000000 */
[----:B------:R-:W-:Y:S02]  /*2dd30*/  DADD R10, R6, R18 ;  /* 0x00000000060a7229 */ /* 0x000fe40000000012 */
[----:B------:R-:W-:-:S06]  /*2dd40*/  DFMA R12, R4, R12, R40 ;  /* 0x0000000c040c722b */ /* 0x000fcc0000000028 */
[----:B------:R-:W-:Y:S02]  /*2dd50*/  DMUL R14, R10, R16 ;  /* 0x000000100a0e7228 */ /* 0x000fe40000000000 */
[----:B------:R-:W-:-:S06]  /*2dd60*/  DADD R6, R6, -R10 ;  /* 0x0000000006067229 */ /* 0x000fcc000000080a */
[----:B------:R-:W-:Y:S02]  /*2dd70*/  DFMA R22, R10, R16, -R14 ;  /* 0x000000100a16722b */ /* 0x000fe4000000080e */
[----:B------:R-:W-:-:S06]  /*2dd80*/  DADD R6, R18, R6 ;  /* 0x0000000012067229 */ /* 0x000fcc0000000006 */
[----:B------:R-:W-:-:S08]  /*2dd90*/  DFMA R12, R10, R12, R22 ;  /* 0x0000000c0a0c722b */ /* 0x000fd00000000016 */
[----:B------:R-:W-:-:S08]  /*2dda0*/  DFMA R6, R6, R16, R12 ;  /* 0x000000100606722b */ /* 0x000fd0000000000c */
[----:B------:R-:W-:-:S08]  /*2ddb0*/  DADD R10, R14, R6 ;  /* 0x000000000e0a7229 */ /* 0x000fd00000000006 */
[--C-:B------:R-:W-:Y:S02]  /*2ddc0*/  DADD R12, R4, R10.reuse ;  /* 0x00000000040c7229 */ /* 0x100fe4000000000a */
[----:B------:R-:W-:-:S06]  /*2ddd0*/  DADD R14, R14, -R10 ;  /* 0x000000000e0e7229 */ /* 0x000fcc000000080a */
[----:B------:R-:W-:Y:S02]  /*2dde0*/  DADD R4, R4, -R12 ;  /* 0x0000000004047229 */ /* 0x000fe4000000080c */
[----:B------:R-:W-:Y:S02]  /*2ddf0*/  DADD R14, R6, R14 ;  /* 0x00000000060e7229 */ /* 0x000fe4000000000e */
[----:B------:R-:W-:Y:S01]  /*2de00*/  DADD R6, R2, -UR4 ;  /* 0x8000000402067e29 */ /* 0x000fe20008000000 */
[----:B------:R-:W-:Y:S01]  /*2de10*/  UMOV UR4, 0xfefa39ef ;  /* 0xfefa39ef00047882 */ /* 0x000fe20000000000 */
[----:B------:R-:W-:Y:S02]  /*2de20*/  UMOV UR5, 0x3fe62e42 ;  /* 0x3fe62e4200057882 */ /* 0x000fe40000000000 */
[----:B------:R-:W-:-:S08]  /*2de30*/  DADD R4, R10, R4 ;  /* 0x000000000a047229 */ /* 0x000fd00000000004 */
[----:B------:R-:W-:-:S08]  /*2de40*/  DADD R4, R14, R4 ;  /* 0x000000000e047229 */ /* 0x000fd00000000004 */
[----:B------:R-:W-:-:S08]  /*2de50*/  DADD R4, R8, R4 ;  /* 0x0000000008047229 */ /* 0x000fd00000000004 */
[----:B------:R-:W-:-:S08]  /*2de60*/  DADD R2, R12, R4 ;  /* 0x000000000c027229 */ /* 0x000fd00000000004 */
[--C-:B------:R-:W-:Y:S02]  /*2de70*/  DFMA R8, R6, UR4, R2.reuse ;  /* 0x0000000406087c2b */ /* 0x100fe40008000002 */
[----:B------:R-:W-:-:S06]  /*2de80*/  DADD R12, R12, -R2 ;  /* 0x000000000c0c7229 */ /* 0x000fcc0000000802 */
[----:B------:R-:W-:Y:S02]  /*2de90*/  DFMA R10, R6, -UR4, R8 ;  /* 0x80000004060a7c2b */ /* 0x000fe40008000008 */
[----:B------:R-:W-:-:S06]  /*2dea0*/  DADD R12, R4, R12 ;  /* 0x00000000040c7229 */ /* 0x000fcc000000000c */
[----:B------:R-:W-:-:S08]  /*2deb0*/  DADD R10, -R2, R10 ;  /* 0x00000000020a7229 */ /* 0x000fd0000000010a */
[----:B------:R-:W-:-:S08]  /*2dec0*/  DADD R10, R12, -R10 ;  /* 0x000000000c0a7229 */ /* 0x000fd0000000080a */
[----:B------:R-:W-:-:S08]  /*2ded0*/  DFMA R10, R6, UR6, R10 ;  /* 0x00000006060a7c2b */ /* 0x000fd0000800000a */
[----:B------:R-:W-:-:S08]  /*2dee0*/  DADD R4, R8, R10 ;  /* 0x0000000008047229 */ /* 0x000fd0000000000a */
[----:B------:R-:W-:Y:S02]  /*2def0*/  DADD R8, R8, -R4 ;  /* 0x0000000008087229 */ /* 0x000fe40000000804 */
[----:B------:R-:W-:-:S06]  /*2df00*/  DMUL R2, R4, 3 ;  /* 0x4008000004027828 */ /* 0x000fcc0000000000 */
[----:B------:R-:W-:Y:S02]  /*2df10*/  DADD R8, R10, R8 ;  /* 0x000000000a087229 */ /* 0x000fe40000000008 */
[----:B------:R-:W-:-:S08]  /*2df20*/  DFMA R4, R4, 3, -R2 ;  /* 0x400800000404782b */ /* 0x000fd00000000802 */
[----:B------:R-:W-:Y:S01]  /*2df30*/  DFMA R8, R8, 3, R4 ;  /* 0x400800000808782b */ /* 0x000fe20000000004 */
[----:B------:R-:W-:Y:S01]  /*2df40*/  MOV R4, 0x652b82fe ;  /* 0x652b82fe00047802 */ /* 0x000fe20000000f00 */
[----:B------:R-:W-:-:S06]  /*2df50*/  IMAD.MOV.U32 R5, RZ, RZ, 0x3ff71547 ;  /* 0x3ff71547ff057424 */ /* 0x000fcc00078e00ff */
[----:B------:R-:W-:-:S08]  /*2df60*/  DADD R12, R2, R8 ;  /* 0x00000000020c7229 */ /* 0x000fd00000000008 */
[----:B------:R-:W-:Y:S02]  /*2df70*/  DFMA R4, R12, R4, 6.75539944105574400000e+15 ;  /* 0x433800000c04742b */ /* 0x000fe40000000004 */
[----:B------:R-:W-:Y:S01]  /*2df80*/  FSETP.GEU.AND P1, PT, |R13|, 4.1917929649353027344, PT ;  /* 0x4086232b0d00780b */ /* 0x000fe20003f2e200 */
[----:B------:R-:W-:-:S05]  /*2df90*/  DADD R2, R2, -R12 ;  /* 0x0000000002027229 */ /* 0x000fca000000080c */
[----:B------:R-:W-:-:S03]  /*2dfa0*/  DADD R6, R4, -6.75539944105574400000e+15 ;  /* 0xc338000004067429 */ /* 0x000fc60000000000 */
[----:B------:R-:W-:-:S05]  /*2dfb0*/  DADD R8, R8, R2 ;  /* 0x0000000008087229 */ /* 0x000fca0000000002 */
        /* <DEDUP_REMOVED lines=34> */
[----:B------:R-:W-:-:S10]  /*2e1e0*/  DFMA R6, R10, R6, 1 ;  /* 0x3ff000000a06742b */ /* 0x000fd40000000006 */
[----:B------:R-:W-:Y:S01]  /*2e1f0*/  LEA R3, R4, R7, 0x14 ;  /* 0x0000000704037211 */ /* 0x000fe200078ea0ff */
[----:B------:R-:W-:Y:S01]  /*2e200*/  IMAD.MOV.U32 R2, RZ, RZ, R6 ;  /* 0x000000ffff027224 */ /* 0x000fe200078e0006 */
[----:B------:R-:W-:Y:S06]  /*2e210*/  @!P1 BRA `(.L_x_748) ;  /* 0x0000000000389947 */ /* 0x000fec0003800000 */
[----:B------:R-:W-:Y:S01]  /*2e220*/  FSETP.GEU.AND P2, PT, |R13|, 4.2275390625, PT ;  /* 0x408748000d00780b */ /* 0x000fe20003f4e200 */
[C---:B------:R-:W-:Y:S02]  /*2e230*/  DADD R2, R12.reuse, +INF ;  /* 0x7ff000000c027429 */ /* 0x040fe40000000000 */
[----:B------:R-:W-:-:S08]  /*2e240*/  DSETP.GEU.AND P1, PT, R12, RZ, PT ;  /* 0x000000ff0c00722a */ /* 0x000fd00003f2e000 */
[----:B------:R-:W-:Y:S02]  /*2e250*/  FSEL R2, R2, RZ, P1 ;  /* 0x000000ff02027208 */ /* 0x000fe40000800000 */
[----:B------:R-:W-:Y:S01]  /*2e260*/  FSEL R3, R3, RZ, P1 ;  /* 0x000000ff03037208 */ /* 0x000fe20000800000 */
[----:B------:R-:W-:Y:S06]  /*2e270*/  @P2 BRA `(.L_x_748) ;  /* 0x0000000000202947 */ /* 0x000fec0003800000 */
[----:B------:R-:W-:-:S04]  /*2e280*/  LEA.HI R2, R4, R4, RZ, 0x1 ;  /* 0x0000000404027211 */ /* 0x000fc800078f08ff */
[----:B------:R-:W-:Y:S02]  /*2e290*/  SHF.R.S32.HI R3, RZ, 0x1, R2 ;  /* 0x00000001ff037819 */ /* 0x000fe40000011402 */
[----:B------:R-:W-:-:S03]  /*2e2a0*/  MOV R2, R6 ;  /* 0x0000000600027202 */ /* 0x000fc60000000f00 */
[----:B------:R-:W-:Y:S02]  /*2e2b0*/  IMAD.IADD R4, R4, 0x1, -R3 ;  /* 0x0000000104047824 */ /* 0x000fe400078e0a03 */
[----:B------:R-:W-:-:S03]  /*2e2c0*/  IMAD R3, R3, 0x100000, R7 ;  /* 0x0010000003037824 */ /* 0x000fc600078e0207 */
[----:B------:R-:W-:Y:S01]  /*2e2d0*/  LEA R5, R4, 0x3ff00000, 0x14 ;  /* 0x3ff0000004057811 */ /* 0x000fe200078ea0ff */
[----:B------:R-:W-:-:S06]  /*2e2e0*/  IMAD.MOV.U32 R4, RZ, RZ, RZ ;  /* 0x000000ffff047224 */ /* 0x000fcc00078e00ff */
[----:B------:R-:W-:-:S11]  /*2e2f0*/  DMUL R2, R2, R4 ;  /* 0x0000000402027228 */ /* 0x000fd60000000000 */
.L_x_748:
[----:B------:R-:W-:Y:S02]  /*2e300*/  DFMA R4, R8, R2, R2 ;  /* 0x000000020804722b */ /* 0x000fe40000000002 */
[----:B------:R-:W-:-:S08]  /*2e310*/  DSETP.NEU.AND P1, PT, |R2|, +INF , PT ;  /* 0x7ff000000200742a */ /* 0x000fd00003f2d200 */
[----:B------:R-:W-:Y:S01]  /*2e320*/  FSEL R7, R2, R4, !P1 ;  /* 0x0000000402077208 */ /* 0x000fe20004800000 */
[----:B------:R-:W-:Y:S01]  /*2e330*/  IMAD.MOV.U32 R2, RZ, RZ, R0 ;  /* 0x000000ffff027224 */ /* 0x000fe200078e0000 */
[----:B------:R-:W-:Y:S01]  /*2e340*/  FSEL R4, R3, R5, !P1 ;  /* 0x0000000503047208 */ /* 0x000fe20004800000 */
[----:B------:R-:W-:-:S04]  /*2e350*/  IMAD.MOV.U32 R3, RZ, RZ, 0x0 ;  /* 0x00000000ff037424 */ /* 0x000fc800078e00ff */
[----:B------:R-:W-:Y:S05]  /*2e360*/  RET.REL.NODEC R2 `(ccd) ;  /* 0xfffffd1c02247950 */ /* 0x000fea0003c3ffff */
        .type           $ccd$__internal_trig_reduction_slowpathd,@function
        .size           $ccd$__internal_trig_reduction_slowpathd,(.L_x_760 - $ccd$__internal_trig_reduction_slowpathd)
$ccd$__internal_trig_reduction_slowpathd:
[----:B------:R-:W-:Y:S01]  /*2e370*/  SHF.R.U32.HI R66, RZ, 0x14, R23 ;  /* 0x00000014ff427819 */ /* 0x000fe20000011617 */
[----:B------:R-:W-:Y:S01]  /*2e380*/  IMAD.MOV.U32 R16, RZ, RZ, RZ ;  /* 0x000000ffff107224 */ /* 0x000fe200078e00ff */
[----:B------:R-:W-:Y:S02]  /*2e390*/  MOV R15, R23 ;  /* 0x00000017000f7202 */ /* 0x000fe40000000f00 */
[----:B------:R-:W-:-:S04]  /*2e3a0*/  LOP3.LUT R0, R66, 0x7ff, RZ, 0xc0, !PT ;  /* 0x000007ff42007812 */ /* 0x000fc800078ec0ff */
[----:B------:R-:W-:-:S13]  /*2e3b0*/  ISETP.NE.AND P0, PT, R0, 0x7ff, PT ;  /* 0x000007ff0000780c */ /* 0x000fda0003f05270 */
[----:B------:R-:W-:Y:S05]  /*2e3c0*/  @!P0 BRA `(.L_x_749) ;  /* 0x0000000800508947 */ /* 0x000fea0003800000 */
[----:B------:R-:W-:Y:S01]  /*2e3d0*/  VIADD R0, R0, 0xfffffc00 ;  /* 0xfffffc0000007836 */ /* 0x000fe20000000000 */
[----:B------:R-:W-:Y:S01]  /*2e3e0*/  BSSY.RECONVERGENT B0, `(.L_x_750) ;  /* 0x0000031000007945 */ /* 0x000fe20003800200 */
[----:B------:R-:W-:-:S03]  /*2e3f0*/  CS2R R74, SRZ ;  /* 0x00000000004a7805 */ /* 0x000fc6000001ff00 */
[----:B------:R-:W-:Y:S02]  /*2e400*/  SHF.R.U32.HI R14, RZ, 0x6, R0 ;  /* 0x00000006ff0e7819 */ /* 0x000fe40000011600 */
[----:B------:R-:W-:Y:S02]  /*2e410*/  ISETP.GE.U32.AND P0, PT, R0, 0x80, PT ;  /* 0x000000800000780c */ /* 0x000fe40003f06070 */
[C---:B------:R-:W-:Y:S02]  /*2e420*/  IADD3 R18, PT, PT, -R14.reuse, 0x13, RZ ;  /* 0x000000130e127810 */ /* 0x040fe40007ffe1ff */
[----:B------:R-:W-:Y:S02]  /*2e430*/  IADD3 R0, PT, PT, -R14, 0xf, RZ ;  /* 0x0000000f0e007810 */ /* 0x000fe40007ffe1ff */
[----:B------:R-:W-:-:S04]  /*2e440*/  SEL R18, R18, 0x12, P0 ;  /* 0x0000001212127807 */ /* 0x000fc80000000000 */
[----:B------:R-:W-:-:S13]  /*2e450*/  ISETP.GE.AND P0, PT, R0, R18, PT ;  /* 0x000000120000720c */ /* 0x000fda0003f06270 */
[----:B------:R-:W-:Y:S05]  /*2e460*/  @P0 BRA `(.L_x_751) ;  /* 0x0000000000a00947 */ /* 0x000fea0003800000 */
[----:B------:R-:W0:Y:S01]  /*2e470*/  LDC.64 R68, c[0x0][0x358] ;  /* 0x0000d600ff447b82 */ /* 0x000e220000000a00 */
[C---:B------:R-:W-:Y:S01]  /*2e480*/  SHF.L.U64.HI R19, R20.reuse, 0xb, R15 ;  /* 0x0000000b14137819 */ /* 0x040fe2000001020f */
[----:B------:R-:W-:Y:S01]  /*2e490*/  BSSY.RECONVERGENT B1, `(.L_x_752) ;  /* 0x0000024000017945 */ /* 0x000fe20003800200 */
[----:B------:R-:W-:Y:S01]  /*2e4a0*/  MOV R15, R0 ;  /* 0x00000000000f7202 */ /* 0x000fe20000000f00 */
[----:B------:R-:W-:Y:S01]  /*2e4b0*/  IMAD.SHL.U32 R20, R20, 0x800, RZ ;  /* 0x0000080014147824 */ /* 0x000fe200078e00ff */
[----:B------:R-:W-:Y:S01]  /*2e4c0*/  IADD3 R17, PT, PT, RZ, -R14, -R18 ;  /* 0x8000000eff117210 */ /* 0x000fe20007ffe812 */
[----:B------:R-:W-:Y:S01]  /*2e4d0*/  IMAD.MOV.U32 R0, RZ, RZ, R1 ;  /* 0x000000ffff007224 */ /* 0x000fe200078e0001 */
[----:B------:R-:W-:Y:S01]  /*2e4e0*/  LOP3.LUT R19, R19, 0x80000000, RZ, 0xfc, !PT ;  /* 0x8000000013137812 */ /* 0x000fe200078efcff */
[----:B------:R-:W-:Y:S01]  /*2e4f0*/  IMAD.MOV.U32 R16, RZ, RZ, RZ ;  /* 0x000000ffff107224 */ /* 0x000fe200078e00ff */
[----:B------:R-:W-:-:S07]  /*2e500*/  CS2R R74, SRZ ;  /* 0x00000000004a7805 */ /* 0x000fce000001ff00 */
.L_x_753:
[----:B------:R-:W1:Y:S01]  /*2e510*/  LDC.64 R72, c[0x4][RZ] ;  /* 0x01000000ff487b82 */ /* 0x000e620000000a00 */
[----:B0-----:R-:W-:Y:S02]  /*2e520*/  R2UR UR6, R68 ;  /* 0x00000000440672ca */ /* 0x001fe400000e0000 */
[----:B------:R-:W-:Y:S01]  /*2e530*/  R2UR UR7, R69 ;  /* 0x00000000450772ca */ /* 0x000fe200000e0000 */
[----:B-1----:R-:W-:-:S12]  /*2e540*/  IMAD.WIDE R72, R15, 0x8, R72 ;  /* 0x000000080f487825 */ /* 0x002fd800078e0248 */
[----:B------:R-:W2:Y:S01]  /*2e550*/  LDG.E.64.CONSTANT R72, desc[UR6][R72.64] ;  /* 0x0000000648487981 */ /* 0x000ea2000c1e9b00 */
[----:B------:R-:W-:Y:S02]  /*2e560*/  VIADD R17, R17, 0x1 ;  /* 0x0000000111117836 */ /* 0x000fe40000000000 */
[----:B------:R-:W-:Y:S02]  /*2e570*/  VIADD R15, R15, 0x1 ;  /* 0x000000010f0f7836 */ /* 0x000fe40000000000 */
[----:B--2---:R-:W-:-:S04]  /*2e580*/  IMAD.WIDE.U32 R74, P2, R72, R20, R74 ;  /* 0x00000014484a7225 */ /* 0x004fc8000784004a */
[-C--:B------:R-:W-:Y:S02]  /*2e590*/  IMAD R21, R72, R19.reuse, RZ ;  /* 0x0000001348157224 */ /* 0x080fe400078e02ff */
[C---:B------:R-:W-:Y:S02]  /*2e5a0*/  IMAD R22, R73.reuse, R20, RZ ;  /* 0x0000001449167224 */ /* 0x040fe400078e02ff */
[----:B------:R-:W-:Y:S01]  /*2e5b0*/  IMAD R67, R73, R19, RZ ;  /* 0x0000001349437224 */ /* 0x000fe200078e02ff */
[----:B------:R-:W-:-:S04]  /*2e5c0*/  IADD3 R21, P0, PT, R21, R75, RZ ;  /* 0x0000004b15157210 */ /* 0x000fc80007f1e0ff */
[----:B------:R-:W-:Y:S01]  /*2e5d0*/  IADD3 R75, P1, PT, R22, R21, RZ ;  /* 0x00000015164b7210 */ /* 0x000fe20007f3e0ff */
[C---:B------:R-:W-:Y:S01]  /*2e5e0*/  IMAD R21, R16.reuse, 0x8, R0 ;  /* 0x0000000810157824 */ /* 0x040fe200078e0200 */
[----:B------:R-:W-:Y:S01]  /*2e5f0*/  IADD3 R16, PT, PT, R16, 0x1, RZ ;  /* 0x0000000110107810 */ /* 0x000fe20007ffe0ff */
[----:B------:R-:W-:-:S03]  /*2e600*/  IMAD.HI.U32 R22, R72, R19, RZ ;  /* 0x0000001348167227 */ /* 0x000fc600078e00ff */
[----:B------:R0:W-:Y:S02]  /*2e610*/  STL.64 [R21], R74 ;  /* 0x0000004a15007387 */ /* 0x0001e40000100a00 */
[----:B------:R-:W-:Y:S01]  /*2e620*/  IADD3.X R22, PT, PT, R22, RZ, RZ, P2, !PT ;  /* 0x000000ff16167210 */ /* 0x000fe200017fe4ff */
[----:B0-----:R-:W-:-:S05]  /*2e630*/  IMAD.HI.U32 R21, R73, R20, RZ ;  /* 0x0000001449157227 */ /* 0x001fca00078e00ff */
[----:B------:R-:W-:Y:S01]  /*2e640*/  IADD3.X R22, P0, PT, R21, R22, RZ, P0, !PT ;  /* 0x0000001615167210 */ /* 0x000fe2000071e4ff */
[----:B------:R-:W-:-:S03]  /*2e650*/  IMAD.HI.U32 R21, R73, R19, RZ ;  /* 0x0000001349157227 */ /* 0x000fc600078e00ff */
[----:B------:R-:W-:Y:S01]  /*2e660*/  IADD3.X R22, P1, PT, R67, R22, RZ, P1, !PT ;  /* 0x0000001643167210 */ /* 0x000fe20000f3e4ff */
[----:B------:R-:W-:Y:S01]  /*2e670*/  IMAD.X R21, RZ, RZ, R21, P0 ;  /* 0x000000ffff157224 */ /* 0x000fe200000e0615 */
[----:B------:R-:W-:-:S03]  /*2e680*/  ISETP.NE.AND P0, PT, R17, -0xf, PT ;  /* 0xfffffff11100780c */ /* 0x000fc60003f05270 */
[----:B------:R-:W-:Y:S02]  /*2e690*/  IMAD.X R21, RZ, RZ, R21, P1 ;  /* 0x000000ffff157224 */ /* 0x000fe400008e0615 */
[----:B------:R-:W-:Y:S02]  /*2e6a0*/  IMAD.MOV.U32 R74, RZ, RZ, R22 ;  /* 0x000000ffff4a7224 */ /* 0x000fe400078e0016 */
[----:B------:R-:W-:-:S06]  /*2e6b0*/  IMAD.MOV.U32 R75, RZ, RZ, R21 ;  /* 0x000000ffff4b7224 */ /* 0x000fcc00078e0015 */
[----:B------:R-:W-:Y:S05]  /*2e6c0*/  @P0 BRA `(.L_x_753) ;  /* 0xfffffffc00900947 */ /* 0x000fea000383ffff */
[----:B------:R-:W-:Y:S05]  /*2e6d0*/  BSYNC.RECONVERGENT B1 ;  /* 0x0000000000017941 */ /* 0x000fea0003800200 */
.L_x_752:
[----:B------:R-:W-:-:S07]  /*2e6e0*/  MOV R0, R18 ;  /* 0x0000001200007202 */ /* 0x000fce0000000f00 */
.L_x_751:
[----:B------:R-:W-:Y:S05]  /*2e6f0*/  BSYNC.RECONVERGENT B0 ;  /* 0x0000000000007941 */ /* 0x000fea0003800200 */
.L_x_750:
[----:B------:R-:W-:Y:S01]  /*2e700*/  LOP3.LUT P0, R66, R66, 0x3f, RZ, 0xc0, !PT ;  /* 0x0000003f42427812 */ /* 0x000fe2000780c0ff */
[----:B------:R-:W-:-:S04]  /*2e710*/  IMAD.IADD R0, R14, 0x1, R0 ;  /* 0x000000010e007824 */ /* 0x000fc800078e0200 */
[----:B------:R-:W-:-:S05]  /*2e720*/  IMAD.U32 R0, R0, 0x8, R1 ;  /* 0x0000000800007824 */ /* 0x000fca00078e0001 */
[----:B------:R0:W-:Y:S04]  /*2e730*/  STL.64 [R0+-0x78], R74 ;  /* 0xffff884a00007387 */ /* 0x0001e80000100a00 */
[----:B------:R-:W2:Y:S04]  /*2e740*/  @P0 LDL.64 R18, [R1+0x8] ;  /* 0x0000080001120983 */ /* 0x000ea80000100a00 */
[----:B------:R-:W3:Y:S04]  /*2e750*/  LDL.64 R14, [R1+0x10] ;  /* 0x00001000010e7983 */ /* 0x000ee80000100a00 */
[----:B------:R-:W4:Y:S01]  /*2e760*/  LDL.64 R16, [R1+0x18] ;  /* 0x0000180001107983 */ /* 0x000f220000100a00 */
[----:B0-----:R-:W-:Y:S01]  /*2e770*/  @P0 LOP3.LUT R0, R66, 0x3f, RZ, 0x3c, !PT ;  /* 0x0000003f42000812 */ /* 0x001fe200078e3cff */
[----:B------:R-:W-:Y:S01]  /*2e780*/  BSSY.RECONVERGENT B0, `(.L_x_754) ;  /* 0x0000034000007945 */ /* 0x000fe20003800200 */
[----:B--2---:R-:W-:-:S02]  /*2e790*/  @P0 SHF.R.U64 R22, R18, 0x1, R19 ;  /* 0x0000000112160819 */ /* 0x004fc40000001213 */
[----:B------:R-:W-:Y:S02]  /*2e7a0*/  @P0 SHF.R.U32.HI R21, RZ, 0x1, R19 ;  /* 0x00000001ff150819 */ /* 0x000fe40000011613 */
[----:B---3--:R-:W-:Y:S02]  /*2e7b0*/  @P0 SHF.L.U32 R20, R14, R66, RZ ;  /* 0x000000420e140219 */ /* 0x008fe400000006ff */
[----:B------:R-:W-:Y:S02]  /*2e7c0*/  @P0 SHF.R.U64 R22, R22, R0, R21 ;  /* 0x0000000016160219 */ /* 0x000fe40000001215 */
[C-C-:B------:R-:W-:Y:S02]  /*2e7d0*/  @P0 SHF.R.U64 R18, R14.reuse, 0x1, R15.reuse ;  /* 0x000000010e120819 */ /* 0x140fe4000000120f */
[----:B------:R-:W-:Y:S02]  /*2e7e0*/  @P0 SHF.L.U64.HI R19, R14, R66, R15 ;  /* 0x000000420e130219 */ /* 0x000fe4000001020f */
[----:B------:R-:W-:-:S02]  /*2e7f0*/  @P0 LOP3.LUT R14, R20, R22, RZ, 0xfc, !PT ;  /* 0x00000016140e0212 */ /* 0x000fc400078efcff */
[----:B------:R-:W-:Y:S02]  /*2e800*/  @P0 SHF.R.U32.HI R20, RZ, 0x1, R15 ;  /* 0x00000001ff140819 */ /* 0x000fe4000001160f */
[----:B------:R-:W-:Y:S02]  /*2e810*/  @P0 SHF.R.U32.HI R21, RZ, R0, R21 ;  /* 0x00000000ff150219 */ /* 0x000fe40000011615 */
[----:B----4-:R-:W-:Y:S02]  /*2e820*/  @P0 SHF.L.U32 R22, R16, R66, RZ ;  /* 0x0000004210160219 */ /* 0x010fe400000006ff */
[-CC-:B------:R-:W-:Y:S02]  /*2e830*/  @P0 SHF.R.U64 R18, R18, R0.reuse, R20.reuse ;  /* 0x0000000012120219 */ /* 0x180fe40000001214 */
[----:B------:R-:W-:Y:S02]  /*2e840*/  @P0 LOP3.LUT R15, R19, R21, RZ, 0xfc, !PT ;  /* 0x00000015130f0212 */ /* 0x000fe400078efcff */
[----:B------:R-:W-:Y:S01]  /*2e850*/  @P0 SHF.R.U32.HI R20, RZ, R0, R20 ;  /* 0x00000000ff140219 */ /* 0x000fe20000011614 */
[----:B------:R-:W-:Y:S01]  /*2e860*/  IMAD.SHL.U32 R0, R14, 0x4, RZ ;  /* 0x000000040e007824 */ /* 0x000fe200078e00ff */
[----:B------:R-:W-:-:S02]  /*2e870*/  @P0 SHF.L.U64.HI R66, R16, R66, R17 ;  /* 0x0000004210420219 */ /* 0x000fc40000010211 */
[----:B------:R-:W-:Y:S02]  /*2e880*/  @P0 LOP3.LUT R16, R22, R18, RZ, 0xfc, !PT ;  /* 0x0000001216100212 */ /* 0x000fe400078efcff */
[----:B------:R-:W-:Y:S02]  /*2e890*/  SHF.L.U64.HI R14, R14, 0x2, R15 ;  /* 0x000000020e0e7819 */ /* 0x000fe4000001020f */
[----:B------:R-:W-:Y:S02]  /*2e8a0*/  @P0 LOP3.LUT R17, R66, R20, RZ, 0xfc, !PT ;  /* 0x0000001442110212 */ /* 0x000fe400078efcff */
[----:B------:R-:W-:Y:S02]  /*2e8b0*/  SHF.L.W.U32.HI R15, R15, 0x2, R16 ;  /* 0x000000020f0f7819 */ /* 0x000fe40000010e10 */
[----:B------:R-:W-:Y:S02]  /*2e8c0*/  IADD3 RZ, P0, PT, RZ, -R0, RZ ;  /* 0x80000000ffff7210 */ /* 0x000fe40007f1e0ff */
[----:B------:R-:W-:-:S02]  /*2e8d0*/  LOP3.LUT R19, RZ, R14, RZ, 0x33, !PT ;  /* 0x0000000eff137212 */ /* 0x000fc400078e33ff */
[----:B------:R-:W-:Y:S02]  /*2e8e0*/  SHF.L.W.U32.HI R16, R16, 0x2, R17 ;  /* 0x0000000210107819 */ /* 0x000fe40000010e11 */
[----:B------:R-:W-:Y:S02]  /*2e8f0*/  LOP3.LUT R20, RZ, R15, RZ, 0x33, !PT ;  /* 0x0000000fff147212 */ /* 0x000fe400078e33ff */
[----:B------:R-:W-:Y:S02]  /*2e900*/  IADD3.X R19, P0, PT, RZ, R19, RZ, P0, !PT ;  /* 0x00000013ff137210 */ /* 0x000fe4000071e4ff */
[----:B------:R-:W-:Y:S02]  /*2e910*/  LOP3.LUT R18, RZ, R16, RZ, 0x33, !PT ;  /* 0x00000010ff127212 */ /* 0x000fe400078e33ff */
[----:B------:R-:W-:Y:S02]  /*2e920*/  ISETP.GT.U32.AND P2, PT, R15, -0x1, PT ;  /* 0xffffffff0f00780c */ /* 0x000fe40003f44070 */
[----:B------:R-:W-:-:S02]  /*2e930*/  IADD3.X R20, P1, PT, RZ, R20, RZ, P0, !PT ;  /* 0x00000014ff147210 */ /* 0x000fc4000073e4ff */
[C---:B------:R-:W-:Y:S02]  /*2e940*/  ISETP.GT.AND.EX P0, PT, R16.reuse, -0x1, PT, P2 ;  /* 0xffffffff1000780c */ /* 0x040fe40003f04320 */
[----:B------:R-:W-:Y:S02]  /*2e950*/  IADD3.X R18, PT, PT, RZ, R18, RZ, P1, !PT ;  /* 0x00000012ff127210 */ /* 0x000fe40000ffe4ff */
[----:B------:R-:W-:Y:S02]  /*2e960*/  SEL R15, R15, R20, P0 ;  /* 0x000000140f0f7207 */ /* 0x000fe40000000000 */
[----:B------:R-:W-:Y:S02]  /*2e970*/  SEL R18, R16, R18, P0 ;  /* 0x0000001210127207 */ /* 0x000fe40000000000 */
[----:B------:R-:W-:Y:S02]  /*2e980*/  SEL R19, R14, R19, P0 ;  /* 0x000000130e137207 */ /* 0x000fe40000000000 */
[----:B------:R-:W-:-:S03]  /*2e990*/  ISETP.NE.U32.AND P1, PT, R18, RZ, PT ;  /* 0x000000ff1200720c */ /* 0x000fc60003f25070 */
[----:B------:R-:W-:Y:S01]  /*2e9a0*/  @!P0 IMAD.MOV R0, RZ, RZ, -R0 ;  /* 0x000000ffff008224 */ /* 0x000fe200078e0a00 */
[----:B------:R-:W-:-:S06]  /*2e9b0*/  SEL R21, R15, R18, !P1 ;  /* 0x000000120f157207 */ /* 0x000fcc0004800000 */
[----:B------:R-:W0:Y:S02]  /*2e9c0*/  FLO.U32 R21, R21 ;  /* 0x0000001500157300 */ /* 0x000e2400000e0000 */
[C---:B0-----:R-:W-:Y:S02]  /*2e9d0*/  IADD3 R20, PT, PT, -R21.reuse, 0x1f, RZ ;  /* 0x0000001f15147810 */ /* 0x041fe40007ffe1ff */
[----:B------:R-:W-:-:S03]  /*2e9e0*/  IADD3 R21, PT, PT, -R21, 0x3f, RZ ;  /* 0x0000003f15157810 */ /* 0x000fc60007ffe1ff */
[----:B------:R-:W-:-:S05]  /*2e9f0*/  @P1 IMAD.MOV R21, RZ, RZ, R20 ;  /* 0x000000ffff151224 */ /* 0x000fca00078e0214 */
[----:B------:R-:W-:-:S13]  /*2ea00*/  ISETP.NE.AND P1, PT, R21, RZ, PT ;  /* 0x000000ff1500720c */ /* 0x000fda0003f25270 */
[----:B------:R-:W-:Y:S05]  /*2ea10*/  @!P1 BRA `(.L_x_755) ;  /* 0x0000000000289947 */ /* 0x000fea0003800000 */
[----:B------:R-:W-:Y:S02]  /*2ea20*/  LOP3.LUT R14, R21, 0x3f, RZ, 0xc0, !PT ;  /* 0x0000003f150e7812 */ /* 0x000fe400078ec0ff */
[--C-:B------:R-:W-:Y:S02]  /*2ea30*/  SHF.R.U64 R0, R0, 0x1, R19.reuse ;  /* 0x0000000100007819 */ /* 0x100fe40000001213 */
[CC--:B------:R-:W-:Y:S02]  /*2ea40*/  SHF.L.U64.HI R18, R15.reuse, R14.reuse, R18 ;  /* 0x0000000e0f127219 */ /* 0x0c0fe40000010212 */
[----:B------:R-:W-:Y:S02]  /*2ea50*/  SHF.L.U32 R15, R15, R14, RZ ;  /* 0x0000000e0f0f7219 */ /* 0x000fe400000006ff */
[----:B------:R-:W-:Y:S02]  /*2ea60*/  SHF.R.U32.HI R19, RZ, 0x1, R19 ;  /* 0x00000001ff137819 */ /* 0x000fe40000011613 */
[----:B------:R-:W-:-:S04]  /*2ea70*/  LOP3.LUT R14, R21, 0x3f, RZ, 0xc, !PT ;  /* 0x0000003f150e7812 */ /* 0x000fc800078e0cff */
[-CC-:B------:R-:W-:Y:S02]  /*2ea80*/  SHF.R.U64 R0, R0, R14.reuse, R19.reuse ;  /* 0x0000000e00007219 */ /* 0x180fe40000001213 */
[----:B------:R-:W-:Y:S02]  /*2ea90*/  SHF.R.U32.HI R14, RZ, R14, R19 ;  /* 0x0000000eff0e7219 */ /* 0x000fe40000011613 */
[----:B------:R-:W-:Y:S02]  /*2eaa0*/  LOP3.LUT R15, R15, R0, RZ, 0xfc, !PT ;  /* 0x000000000f0f7212 */ /* 0x000fe400078efcff */
[----:B------:R-:W-:-:S07]  /*2eab0*/  LOP3.LUT R18, R18, R14, RZ, 0xfc, !PT ;  /* 0x0000000e12127212 */ /* 0x000fce00078efcff */
.L_x_755:
[----:B------:R-:W-:Y:S05]  /*2eac0*/  BSYNC.RECONVERGENT B0 ;  /* 0x0000000000007941 */ /* 0x000fea0003800200 */
.L_x_754:
[----:B------:R-:W-:Y:S02]  /*2ead0*/  HFMA2 R69, -RZ, RZ, 0, 0 ;  /* 0x00000000ff457431 */ /* 0x000fe400000001ff */
[----:B------:R-:W-:Y:S01]  /*2eae0*/  IMAD.WIDE.U32 R66, R15, 0x2168c235, RZ ;  /* 0x2168c2350f427825 */ /* 0x000fe200078e00ff */
[----:B------:R-:W-:-:S03]  /*2eaf0*/  SHF.R.U32.HI R17, RZ, 0x1e, R17 ;  /* 0x0000001eff117819 */ /* 0x000fc60000011611 */
[----:B------:R-:W-:Y:S01]  /*2eb00*/  IMAD.MOV.U32 R68, RZ, RZ, R67 ;  /* 0x000000ffff447224 */ /* 0x000fe200078e0043 */
[----:B------:R-:W-:Y:S01]  /*2eb10*/  IADD3 RZ, P1, PT, R66, R66, RZ ;  /* 0x0000004242ff7210 */ /* 0x000fe20007f3e0ff */
[----:B------:R-:W-:Y:S01]  /*2eb20*/  IMAD.HI.U32 R0, R18, -0x36f0255e, RZ ;  /* 0xc90fdaa212007827 */ /* 0x000fe200078e00ff */
[----:B------:R-:W-:-:S03]  /*2eb30*/  LEA.HI R16, R16, R17, RZ, 0x1 ;  /* 0x0000001110107211 */ /* 0x000fc600078f08ff */
[----:B------:R-:W-:-:S04]  /*2eb40*/  IMAD.WIDE.U32 R14, R15, -0x36f0255e, R68 ;  /* 0xc90fdaa20f0e7825 */ /* 0x000fc800078e0044 */
[----:B------:R-:W-:-:S04]  /*2eb50*/  IMAD.WIDE.U32 R14, P2, R18, 0x2168c235, R14 ;  /* 0x2168c235120e7825 */ /* 0x000fc8000784000e */
[----:B------:R-:W-:Y:S01]  /*2eb60*/  IMAD R18, R18, -0x36f0255e, RZ ;  /* 0xc90fdaa212127824 */ /* 0x000fe200078e02ff */
[----:B------:R-:W-:Y:S01]  /*2eb70*/  IADD3.X RZ, P1, PT, R14, R14, RZ, P1, !PT ;  /* 0x0000000e0eff7210 */ /* 0x000fe20000f3e4ff */
[----:B------:R-:W-:-:S03]  /*2eb80*/  IMAD.X R0, RZ, RZ, R0, P2 ;  /* 0x000000ffff007224 */ /* 0x000fc600010e0600 */
[----:B------:R-:W-:-:S04]  /*2eb90*/  IADD3 R18, P2, PT, R18, R15, RZ ;  /* 0x0000000f12127210 */ /* 0x000fc80007f5e0ff */
[C---:B------:R-:W-:Y:S01]  /*2eba0*/  ISETP.GT.U32.AND P3, PT, R18.reuse, RZ, PT ;  /* 0x000000ff1200720c */ /* 0x040fe20003f64070 */
[----:B------:R-:W-:Y:S01]  /*2ebb0*/  IMAD.X R15, RZ, RZ, R0, P2 ;  /* 0x000000ffff0f7224 */ /* 0x000fe200010e0600 */
[----:B------:R-:W-:-:S04]  /*2ebc0*/  IADD3.X R14, P2, PT, R18, R18, RZ, P1, !PT ;  /* 0x00000012120e7210 */ /* 0x000fc80000f5e4ff */
[C---:B------:R-:W-:Y:S01]  /*2ebd0*/  ISETP.GT.AND.EX P1, PT, R15.reuse, RZ, PT, P3 ;  /* 0x000000ff0f00720c */ /* 0x040fe20003f24330 */
[----:B------:R-:W-:-:S03]  /*2ebe0*/  IMAD.X R0, R15, 0x1, R15, P2 ;  /* 0x000000010f007824 */ /* 0x000fc600010e060f */
[----:B------:R-:W-:Y:S02]  /*2ebf0*/  SEL R14, R14, R18, P1 ;  /* 0x000000120e0e7207 */ /* 0x000fe40000800000 */
[----:B------:R-:W-:Y:S02]  /*2ec00*/  SEL R0, R0, R15, P1 ;  /* 0x0000000f00007207 */ /* 0x000fe40000800000 */
[----:B------:R-:W-:-:S04]  /*2ec10*/  IADD3 R15, P2, PT, R14, 0x1, RZ ;  /* 0x000000010e0f7810 */ /* 0x000fc80007f5e0ff */
[----:B------:R-:W-:Y:S02]  /*2ec20*/  IADD3.X R14, PT, PT, RZ, R0, RZ, P2, !PT ;  /* 0x00000000ff0e7210 */ /* 0x000fe400017fe4ff */
[----:B------:R-:W-:Y:S02]  /*2ec30*/  SEL R0, RZ, 0xffffffff, !P1 ;  /* 0xffffffffff007807 */ /* 0x000fe40004800000 */
[----:B------:R-:W-:Y:S02]  /*2ec40*/  SHF.R.U64 R15, R15, 0xa, R14 ;  /* 0x0000000a0f0f7819 */ /* 0x000fe4000000120e */
[----:B------:R-:W-:Y:S01]  /*2ec50*/  LOP3.LUT P1, R18, R23, 0x80000000, RZ, 0xc0, !PT ;  /* 0x8000000017127812 */ /* 0x000fe2000782c0ff */
[----:B------:R-:W-:Y:S01]  /*2ec60*/  IMAD.IADD R0, R0, 0x1, -R21 ;  /* 0x0000000100007824 */ /* 0x000fe200078e0a15 */
[----:B------:R-:W-:Y:S02]  /*2ec70*/  IADD3 R15, P2, PT, R15, 0x1, RZ ;  /* 0x000000010f0f7810 */ /* 0x000fe40007f5e0ff */
[----:B------:R-:W-:Y:S01]  /*2ec80*/  @!P0 LOP3.LUT R18, R18, 0x80000000, RZ, 0x3c, !PT ;  /* 0x8000000012128812 */ /* 0x000fe200078e3cff */
[----:B------:R-:W-:Y:S01]  /*2ec90*/  IMAD.SHL.U32 R0, R0, 0x100000, RZ ;  /* 0x0010000000007824 */ /* 0x000fe200078e00ff */
[----:B------:R-:W-:-:S04]  /*2eca0*/  LEA.HI.X R14, R14, RZ, RZ, 0x16, P2 ;  /* 0x000000ff0e0e7211 */ /* 0x000fc800010fb4ff */
[--C-:B------:R-:W-:Y:S02]  /*2ecb0*/  SHF.R.U64 R15, R15, 0x1, R14.reuse ;  /* 0x000000010f0f7819 */ /* 0x100fe4000000120e */
[----:B------:R-:W-:Y:S01]  /*2ecc0*/  SHF.R.U32.HI R14, RZ, 0x1, R14 ;  /* 0x00000001ff0e7819 */ /* 0x000fe2000001160e */
[----:B------:R-:W-:Y:S01]  /*2ecd0*/  @P1 IMAD.MOV R16, RZ, RZ, -R16 ;  /* 0x000000ffff101224 */ /* 0x000fe200078e0a10 */
[----:B------:R-:W-:-:S04]  /*2ece0*/  IADD3 R20, P2, P3, RZ, RZ, R15 ;  /* 0x000000ffff147210 */ /* 0x000fc80007b5e00f */
[----:B------:R-:W-:-:S04]  /*2ecf0*/  IADD3.X R0, PT, PT, R0, 0x3fe00000, R14, P2, P3 ;  /* 0x3fe0000000007810 */ /* 0x000fc800017e640e */
[----:B------:R-:W-:-:S07]  /*2ed00*/  LOP3.LUT R15, R0, R18, RZ, 0xfc, !PT ;  /* 0x00000012000f7212 */ /* 0x000fce00078efcff */
.L_x_749:
[----:B------:R-:W-:Y:S01]  /*2ed10*/  MOV R21, R15 ;  /* 0x0000000f00157202 */ /* 0x000fe20000000f00 */
[----:B------:R-:W-:Y:S02]  /*2ed20*/  IMAD.MOV.U32 R14, RZ, RZ, R65 ;  /* 0x000000ffff0e7224 */ /* 0x000fe400078e0041 */
[----:B------:R-:W-:-:S04]  /*2ed30*/  IMAD.MOV.U32 R15, RZ, RZ, 0x0 ;  /* 0x00000000ff0f7424 */ /* 0x000fc800078e00ff */
[----:B------:R-:W-:Y:S05]  /*2ed40*/  RET.REL.NODEC R14 `(ccd) ;  /* 0xfffffd100eac7950 */ /* 0x000fea0003c3ffff */
.L_x_756:
[----:B------:R-:W-:-:S00]  /*2ed50*/  BRA `(.L_x_756) ;  /* 0xfffffffc00fc7947 */ /* 0x000fc0000383ffff */
[----:B------:R-:W-:-:S00]  /*2ed60*/  NOP ;  /* 0x0000000000007918 */ /* 0x000fc00000000000 */
        /* <DEDUP_REMOVED lines=9> */
.L_x_760:


//--------------------- .nv.global.init           --------------------------
	.section	.nv.global.init,"aw",@progbits
	.align	8
.nv.global.init:
	.type		__cudart_i2opi_d,@object
	.size		__cudart_i2opi_d,(.L_0 - __cudart_i2opi_d)
__cudart_i2opi_d:
        /*0000*/ 	.byte	0x08, 0x5d, 0x8d, 0x1f, 0xb1, 0x5f, 0xfb, 0x6b, 0xea, 0x92, 0x52, 0x8a, 0xf7, 0x39, 0x07, 0x3d
        /* <DEDUP_REMOVED lines=8> */
.L_0:


//--------------------- .nv.shared.ccd            --------------------------
	.section	.nv.shared.ccd,"aw",@nobits
	.sectionflags	@""
	.align	16
	.zero		1024


//--------------------- .nv.shared.reserved.0     --------------------------
	.section	.nv.shared.reserved.0,"aw",@nobits
	.weak		__nv_reservedSMEM_offset_0_alias
	.size		__nv_reservedSMEM_offset_0_alias, 0, 64
	.other		__nv_reservedSMEM_offset_0_alias,@"STO_CUDA_RESERVED_SHARED STV_DEFAULT"
__nv_reservedSMEM_offset_0_alias:
	.zero		0
	.zero		64


//--------------------- .nv.constant0.ccd         --------------------------
	.section	.nv.constant0.ccd,"a",@progbits
	.sectionflags	@""
	.align	4
.nv.constant0.ccd:
	.zero		992


//--------------------- SYMBOLS --------------------------

	.type		.nv.reservedSmem.offset0,@object
	.size		.nv.reservedSmem.offset0,0x4
	.type		.nv.reservedSmem.cap,@object
	.size		.nv.reservedSmem.cap,0x4
